	.target	sm_80

	.elftype	@"ET_EXEC"


//--------------------- .note.nv.tkinfo           --------------------------
	.section	.note.nv.tkinfo,"",@"SHT_NOTE"
	.sectionflags	@"SHF_NOTE_NV_TKINFO"
	.tkinfo
        /*0018*/ 	.word	0x00000002
        /*0030*/ 	.string	""
        /*0030*/ 	.string	"ptxas"
        /*0030*/ 	.string	"Cuda compilation tools, release 13.0, V13.0.88"
        /*0030*/ 	.string	"Build cuda_13.0.r13.0/compiler.36424714_0"
        /*0030*/ 	.string	"-v  -suppress-debug-info  -lineinfo  -arch sm_80 "



//--------------------- .note.nv.cuinfo           --------------------------
	.section	.note.nv.cuinfo,"",@"SHT_NOTE"
	.sectionflags	@"SHF_NOTE_NV_CUINFO"
        /*0018*/ 	.short	0x0002
        /*001a*/ 	.short	0x0050
        /*001c*/ 	.short	0x0082
	.zero		2


//--------------------- .nv.info                  --------------------------
	.section	.nv.info,"",@"SHT_CUDA_INFO"
	.align	4


	//----- nvinfo : EIATTR_REGCOUNT
	.align		4
        /*0000*/ 	.byte	0x04, 0x2f
        /*0002*/ 	.short	(.L_1 - .L_0)
	.align		4
.L_0:
        /*0004*/ 	.word	index@(matmul_kernel)
        /*0008*/ 	.word	0x00000020


	//----- nvinfo : EIATTR_FRAME_SIZE
	.align		4
.L_1:
        /*000c*/ 	.byte	0x04, 0x11
        /*000e*/ 	.short	(.L_3 - .L_2)
	.align		4
.L_2:
        /*0010*/ 	.word	index@(matmul_kernel)
        /*0014*/ 	.word	0x00002590


	//----- nvinfo : EIATTR_MIN_STACK_SIZE
	.align		4
.L_3:
        /*0018*/ 	.byte	0x04, 0x12
        /*001a*/ 	.short	(.L_5 - .L_4)
	.align		4
.L_4:
        /*001c*/ 	.word	index@(matmul_kernel)
        /*0020*/ 	.word	0x00002590
.L_5:


//--------------------- .nv.info.matmul_kernel    --------------------------
	.section	.nv.info.matmul_kernel,"",@"SHT_CUDA_INFO"
	.sectionflags	@""
	.align	4


	//----- nvinfo : EIATTR_CUDA_API_VERSION
	.align		4
        /*0000*/ 	.byte	0x04, 0x37
        /*0002*/ 	.short	(.L_7 - .L_6)
.L_6:
        /*0004*/ 	.word	0x00000082


	//----- nvinfo : EIATTR_SW2861232_WAR
	.align		4
.L_7:
        /*0008*/ 	.byte	0x01, 0x35
	.zero		2


	//----- nvinfo : EIATTR_PARAM_CBANK
	.align		4
        /*000c*/ 	.byte	0x04, 0x0a
        /*000e*/ 	.short	(.L_9 - .L_8)
	.align		4
.L_8:
        /*0010*/ 	.word	index@(.nv.constant0.matmul_kernel)
        /*0014*/ 	.short	0x0160
        /*0016*/ 	.short	0x0050


	//----- nvinfo : EIATTR_CBANK_PARAM_SIZE
	.align		4
.L_9:
        /*0018*/ 	.byte	0x03, 0x19
        /*001a*/ 	.short	0x0050


	//----- nvinfo : EIATTR_KPARAM_INFO
	.align		4
        /*001c*/ 	.byte	0x04, 0x17
        /*001e*/ 	.short	(.L_11 - .L_10)
.L_10:
        /*0020*/ 	.word	0x00000000
        /*0024*/ 	.short	0x000d
        /*0026*/ 	.short	0x0048
        /*0028*/ 	.byte	0x00, 0xf4, 0x21, 0x00


	//----- nvinfo : EIATTR_KPARAM_INFO
	.align		4
.L_11:
        /*002c*/ 	.byte	0x04, 0x17
        /*002e*/ 	.short	(.L_13 - .L_12)
.L_12:
        /*0030*/ 	.word	0x00000000
        /*0034*/ 	.short	0x000c
        /*0036*/ 	.short	0x0040
        /*0038*/ 	.byte	0x00, 0xf4, 0x21, 0x00


	//----- nvinfo : EIATTR_KPARAM_INFO
	.align		4
.L_13:
        /*003c*/ 	.byte	0x04, 0x17
        /*003e*/ 	.short	(.L_15 - .L_14)
.L_14:
        /*0040*/ 	.word	0x00000000
        /*0044*/ 	.short	0x000b
        /*0046*/ 	.short	0x0038
        /*0048*/ 	.byte	0x00, 0xf0, 0x11, 0x00


	//----- nvinfo : EIATTR_KPARAM_INFO
	.align		4
.L_15:
        /*004c*/ 	.byte	0x04, 0x17
        /*004e*/ 	.short	(.L_17 - .L_16)
.L_16:
        /*0050*/ 	.word	0x00000000
        /*0054*/ 	.short	0x000a
        /*0056*/ 	.short	0x0034
        /*0058*/ 	.byte	0x00, 0xf0, 0x11, 0x00


	//----- nvinfo : EIATTR_KPARAM_INFO
	.align		4
.L_17:
        /*005c*/ 	.byte	0x04, 0x17
        /*005e*/ 	.short	(.L_19 - .L_18)
.L_18:
        /*0060*/ 	.word	0x00000000
        /*0064*/ 	.short	0x0009
        /*0066*/ 	.short	0x0030
        /*0068*/ 	.byte	0x00, 0xf0, 0x11, 0x00


	//----- nvinfo : EIATTR_KPARAM_INFO
	.align		4
.L_19:
        /*006c*/ 	.byte	0x04, 0x17
        /*006e*/ 	.short	(.L_21 - .L_20)
.L_20:
        /*0070*/ 	.word	0x00000000
        /*0074*/ 	.short	0x0008
        /*0076*/ 	.short	0x002c
        /*0078*/ 	.byte	0x00, 0xf0, 0x11, 0x00


	//----- nvinfo : EIATTR_KPARAM_INFO
	.align		4
.L_21:
        /*007c*/ 	.byte	0x04, 0x17
        /*007e*/ 	.short	(.L_23 - .L_22)
.L_22:
        /*0080*/ 	.word	0x00000000
        /*0084*/ 	.short	0x0007
        /*0086*/ 	.short	0x0028
        /*0088*/ 	.byte	0x00, 0xf0, 0x11, 0x00


	//----- nvinfo : EIATTR_KPARAM_INFO
	.align		4
.L_23:
        /*008c*/ 	.byte	0x04, 0x17
        /*008e*/ 	.short	(.L_25 - .L_24)
.L_24:
        /*0090*/ 	.word	0x00000000
        /*0094*/ 	.short	0x0006
        /*0096*/ 	.short	0x0024
        /*0098*/ 	.byte	0x00, 0xf0, 0x11, 0x00


	//----- nvinfo : EIATTR_KPARAM_INFO
	.align		4
.L_25:
        /*009c*/ 	.byte	0x04, 0x17
        /*009e*/ 	.short	(.L_27 - .L_26)
.L_26:
        /*00a0*/ 	.word	0x00000000
        /*00a4*/ 	.short	0x0005
        /*00a6*/ 	.short	0x0020
        /*00a8*/ 	.byte	0x00, 0xf0, 0x11, 0x00


	//----- nvinfo : EIATTR_KPARAM_INFO
	.align		4
.L_27:
        /*00ac*/ 	.byte	0x04, 0x17
        /*00ae*/ 	.short	(.L_29 - .L_28)
.L_28:
        /*00b0*/ 	.word	0x00000000
        /*00b4*/ 	.short	0x0004
        /*00b6*/ 	.short	0x001c
        /*00b8*/ 	.byte	0x00, 0xf0, 0x11, 0x00


	//----- nvinfo : EIATTR_KPARAM_INFO
	.align		4
.L_29:
        /*00bc*/ 	.byte	0x04, 0x17
        /*00be*/ 	.short	(.L_31 - .L_30)
.L_30:
        /*00c0*/ 	.word	0x00000000
        /*00c4*/ 	.short	0x0003
        /*00c6*/ 	.short	0x0018
        /*00c8*/ 	.byte	0x00, 0xf0, 0x11, 0x00


	//----- nvinfo : EIATTR_KPARAM_INFO
	.align		4
.L_31:
        /*00cc*/ 	.byte	0x04, 0x17
        /*00ce*/ 	.short	(.L_33 - .L_32)
.L_32:
        /*00d0*/ 	.word	0x00000000
        /*00d4*/ 	.short	0x0002
        /*00d6*/ 	.short	0x0010
        /*00d8*/ 	.byte	0x00, 0xf4, 0x21, 0x00


	//----- nvinfo : EIATTR_KPARAM_INFO
	.align		4
.L_33:
        /*00dc*/ 	.byte	0x04, 0x17
        /*00de*/ 	.short	(.L_35 - .L_34)
.L_34:
        /*00e0*/ 	.word	0x00000000
        /*00e4*/ 	.short	0x0001
        /*00e6*/ 	.short	0x0008
        /*00e8*/ 	.byte	0x00, 0xf4, 0x21, 0x00


	//----- nvinfo : EIATTR_KPARAM_INFO
	.align		4
.L_35:
        /*00ec*/ 	.byte	0x04, 0x17
        /*00ee*/ 	.short	(.L_37 - .L_36)
.L_36:
        /*00f0*/ 	.word	0x00000000
        /*00f4*/ 	.short	0x0000
        /*00f6*/ 	.short	0x0000
        /*00f8*/ 	.byte	0x00, 0xf4, 0x21, 0x00


	//----- nvinfo : EIATTR_MAXREG_COUNT
	.align		4
.L_37:
        /*00fc*/ 	.byte	0x03, 0x1b
        /*00fe*/ 	.short	0x00ff


	//----- nvinfo : EIATTR_NUM_BARRIERS
	.align		4
        /*0100*/ 	.byte	0x02, 0x4c
        /*0102*/ 	.byte	0x01
	.zero		1


	//----- nvinfo : EIATTR_ANNOTATIONS
	.align		4
        /*0104*/ 	.byte	0x04, 0x55
        /*0106*/ 	.short	(.L_39 - .L_38)


	//   ....[0]....
.L_38:
        /*0108*/ 	.word	0x00000001
        /*010c*/ 	.byte	0x70, 0x00, 0x00, 0x00, 0x01, 0x00, 0x00, 0x00, 0xb0, 0x00, 0x00, 0x00, 0x01, 0x00, 0x00, 0x00
        /* <DEDUP_REMOVED lines=4023> */
        /*fc8c*/ 	.byte	0xa0, 0x9a, 0x03, 0x00, 0x01, 0x00, 0x00, 0x00, 0x70, 0x9b, 0x03, 0x00


	//----- nvinfo : EIATTR_MERCURY_ISA_VERSION
	.align		4
.L_39:
        /*fc98*/ 	.byte	0x03, 0x5f
        /*fc9a*/ 	.short	0x0000


	//----- nvinfo : EIATTR_EXIT_INSTR_OFFSETS
	.align		4
        /*fc9c*/ 	.byte	0x04, 0x1c
        /*fc9e*/ 	.short	(.L_41 - .L_40)


	//   ....[0]....
.L_40:
        /*fca0*/ 	.word	0x00039de0


	//   ....[1]....
        /*fca4*/ 	.word	0x00039e10


	//----- nvinfo : EIATTR_REQNTID
	.align		4
.L_41:
        /*fca8*/ 	.byte	0x04, 0x10
        /*fcaa*/ 	.short	(.L_43 - .L_42)
.L_42:
        /*fcac*/ 	.word	0x00000040
        /*fcb0*/ 	.word	0x00000001
        /*fcb4*/ 	.word	0x00000001
.L_43:


//--------------------- .nv.callgraph             --------------------------
	.section	.nv.callgraph,"",@"SHT_CUDA_CALLGRAPH"
	.align	4
	.sectionentsize	8
	.align		4
        /*0000*/ 	.word	0x00000000
	.align		4
        /*0004*/ 	.word	0xffffffff
	.align		4
        /*0008*/ 	.word	0x00000000
	.align		4
        /*000c*/ 	.word	0xfffffffe
	.align		4
        /*0010*/ 	.word	0x00000000
	.align		4
        /*0014*/ 	.word	0xfffffffd
	.align		4
        /*0018*/ 	.word	0x00000000
	.align		4
        /*001c*/ 	.word	0xfffffffc


//--------------------- .nv.rel.action            --------------------------
	.section	.nv.rel.action,"",@"SHT_CUDA_RELOCINFO"
	.align	8
	.sectionentsize	8
        /*0000*/ 	.byte	0x73, 0x00, 0x00, 0x00, 0x00, 0x00, 0x00, 0x00, 0x00, 0x00, 0x00, 0x11, 0x25, 0x00, 0x05, 0x36


//--------------------- .nv.constant0.matmul_kernel --------------------------
	.section	.nv.constant0.matmul_kernel,"a",@progbits
	.sectionflags	@""
	.align	4
.nv.constant0.matmul_kernel:
	.zero		432


//--------------------- .text.matmul_kernel       --------------------------
	.section	.text.matmul_kernel,"ax",@progbits
	.sectioninfo	@"SHI_REGISTERS=32"
	.align	128
        .global         matmul_kernel
        .type           matmul_kernel,@function
        .size           matmul_kernel,(.L_x_4 - matmul_kernel)
        .other          matmul_kernel,@"STO_CUDA_ENTRY STV_DEFAULT"
matmul_kernel:
.text.matmul_kernel:
[----:B------:R-:W-:-:S04]  /*0000*/  IMAD.MOV.U32 R1, RZ, RZ, c[0x0][0x28] ;  /* 0x00000a00ff017624 */ /* 0x000fc800078e00ff */
[----:B------:R-:W-:Y:S01]  /*0010*/  IMAD.MOV.U32 R0, RZ, RZ, c[0x0][0x17c] ;  /* 0x00005f00ff007624 */ /* 0x000fe200078e00ff */
[----:B------:R-:W-:Y:S01]  /*0020*/  IADD3 R1, R1, -0x2590, RZ ;  /* 0xffffda7001017810 */ /* 0x000fe20007ffe0ff */
[----:B------:R-:W0:Y:S01]  /*0030*/  S2R R28, SR_TID.X ;  /* 0x00000000001c7919 */ /* 0x000e220000002100 */
[----:B------:R-:W-:Y:S01]  /*0040*/  ULDC.64 UR6, c[0x0][0x118] ;  /* 0x0000460000067ab9 */ /* 0x000fe20000000a00 */
[----:B------:R-:W-:Y:S01]  /*0050*/  CS2R R24, SRZ ;  /* 0x0000000000187805 */ /* 0x000fe2000001ff00 */
[----:B------:R-:W-:Y:S01]  /*0060*/  IADD3 R0, R0, 0x7f, RZ ;  /* 0x0000007f00007810 */ /* 0x000fe20007ffe0ff */
[----:B------:R1:W-:Y:S01]  /*0070*/  STL [R1], RZ ;  /* 0x000000ff01007387 */ /* 0x0003e20000100800 */
[----:B------:R-:W-:Y:S01]  /*0080*/  CS2R R26, SRZ ;  /* 0x00000000001a7805 */ /* 0x000fe2000001ff00 */
[----:B------:R-:W-:Y:S01]  /*0090*/  CS2R R20, SRZ ;  /* 0x0000000000147805 */ /* 0x000fe2000001ff00 */
[----:B------:R-:W-:Y:S01]  /*00a0*/  SHF.R.S32.HI R3, RZ, 0x1f, R0 ;  /* 0x0000001fff037819 */ /* 0x000fe20000011400 */
[----:B------:R1:W-:Y:S01]  /*00b0*/  STL [R1+0x4], RZ ;  /* 0x000004ff01007387 */ /* 0x0003e20000100800 */
[----:B------:R-:W-:Y:S01]  /*00c0*/  CS2R R22, SRZ ;  /* 0x0000000000167805 */ /* 0x000fe2000001ff00 */
[----:B------:R-:W-:Y:S01]  /*00d0*/  CS2R R16, SRZ ;  /* 0x0000000000107805 */ /* 0x000fe2000001ff00 */
[----:B------:R-:W-:Y:S01]  /*00e0*/  LEA.HI R3, R3, R0, RZ, 0x7 ;  /* 0x0000000003037211 */ /* 0x000fe200078f38ff */
[----:B------:R1:W-:Y:S01]  /*00f0*/  STL [R1+0x8], RZ ;  /* 0x000008ff01007387 */ /* 0x0003e20000100800 */
[----:B------:R-:W-:Y:S01]  /*0100*/  CS2R R18, SRZ ;  /* 0x0000000000127805 */ /* 0x000fe2000001ff00 */
[----:B------:R-:W-:Y:S01]  /*0110*/  CS2R R12, SRZ ;  /* 0x00000000000c7805 */ /* 0x000fe2000001ff00 */
[----:B------:R-:W-:Y:S01]  /*0120*/  SHF.R.S32.HI R0, RZ, 0x7, R3 ;  /* 0x00000007ff007819 */ /* 0x000fe20000011403 */
[----:B------:R1:W-:Y:S01]  /*0130*/  STL [R1+0xc], RZ ;  /* 0x00000cff01007387 */ /* 0x0003e20000100800 */
[----:B------:R-:W-:-:S03]  /*0140*/  CS2R R14, SRZ ;  /* 0x00000000000e7805 */ /* 0x000fc6000001ff00 */
[----:B------:R-:W-:Y:S01]  /*0150*/  IMAD.SHL.U32 R0, R0, 0x8, RZ ;  /* 0x0000000800007824 */ /* 0x000fe200078e00ff */
[----:B------:R-:W2:Y:S01]  /*0160*/  S2R R3, SR_CTAID.X ;  /* 0x0000000000037919 */ /* 0x000ea20000002500 */
[----:B0-----:R-:W-:-:S03]  /*0170*/  LOP3.LUT R28, R28, 0x3f, RZ, 0xc0, !PT ;  /* 0x0000003f1c1c7812 */ /* 0x001fc600078ec0ff */
[----:B------:R1:W-:Y:S01]  /*0180*/  STL [R1+0x10], RZ ;  /* 0x000010ff01007387 */ /* 0x0003e20000100800 */
[-C--:B------:R-:W-:Y:S02]  /*0190*/  IABS R7, R0.reuse ;  /* 0x0000000000077213 */ /* 0x080fe40000000000 */
[----:B------:R-:W-:Y:S01]  /*01a0*/  IABS R10, R0 ;  /* 0x00000000000a7213 */ /* 0x000fe20000000000 */
[----:B------:R1:W-:Y:S01]  /*01b0*/  STL [R1+0x14], RZ ;  /* 0x000014ff01007387 */ /* 0x0003e20000100800 */
[----:B------:R-:W0:Y:S03]  /*01c0*/  I2F.RP R2, R7 ;  /* 0x0000000700027306 */ /* 0x000e260000209400 */
[----:B------:R1:W-:Y:S04]  /*01d0*/  STL [R1+0x18], RZ ;  /* 0x000018ff01007387 */ /* 0x0003e80000100800 */
[----:B------:R1:W-:Y:S04]  /*01e0*/  STL [R1+0x1c], RZ ;  /* 0x00001cff01007387 */ /* 0x0003e80000100800 */
[----:B------:R1:W-:Y:S01]  /*01f0*/  STL [R1+0x20], RZ ;  /* 0x000020ff01007387 */ /* 0x0003e20000100800 */
[----:B--2---:R-:W-:Y:S01]  /*0200*/  IABS R8, R3 ;  /* 0x0000000300087213 */ /* 0x004fe20000000000 */
[----:B0-----:R-:W0:Y:S02]  /*0210*/  MUFU.RCP R2, R2 ;  /* 0x0000000200027308 */ /* 0x001e240000001000 */
[----:B------:R1:W-:Y:S04]  /*0220*/  STL [R1+0x24], RZ ;  /* 0x000024ff01007387 */ /* 0x0003e80000100800 */
[----:B------:R1:W-:Y:S04]  /*0230*/  STL [R1+0x28], RZ ;  /* 0x000028ff01007387 */ /* 0x0003e80000100800 */
[----:B------:R1:W-:Y:S04]  /*0240*/  STL [R1+0x2c], RZ ;  /* 0x00002cff01007387 */ /* 0x0003e80000100800 */
[----:B------:R1:W-:Y:S01]  /*0250*/  STL [R1+0x30], RZ ;  /* 0x000030ff01007387 */ /* 0x0003e20000100800 */
[----:B0-----:R-:W-:Y:S01]  /*0260*/  IADD3 R4, R2, 0xffffffe, RZ ;  /* 0x0ffffffe02047810 */ /* 0x001fe20007ffe0ff */
[----:B------:R-:W-:-:S02]  /*0270*/  IMAD.MOV R2, RZ, RZ, -R10 ;  /* 0x000000ffff027224 */ /* 0x000fc400078e0a0a */
[----:B------:R1:W-:Y:S01]  /*0280*/  STL [R1+0x34], RZ ;  /* 0x000034ff01007387 */ /* 0x0003e20000100800 */
[----:B------:R0:W2:Y:S03]  /*0290*/  F2I.FTZ.U32.TRUNC.NTZ R5, R4 ;  /* 0x0000000400057305 */ /* 0x0000a6000021f000 */
[----:B------:R1:W-:Y:S04]  /*02a0*/  STL [R1+0x38], RZ ;  /* 0x000038ff01007387 */ /* 0x0003e80000100800 */
[----:B------:R1:W-:Y:S01]  /*02b0*/  STL [R1+0x3c], RZ ;  /* 0x00003cff01007387 */ /* 0x0003e20000100800 */
[----:B0-----:R-:W-:-:S03]  /*02c0*/  IMAD.MOV.U32 R4, RZ, RZ, RZ ;  /* 0x000000ffff047224 */ /* 0x001fc600078e00ff */
[----:B------:R1:W-:Y:S04]  /*02d0*/  STL [R1+0x40], RZ ;  /* 0x000040ff01007387 */ /* 0x0003e80000100800 */
[----:B------:R1:W-:Y:S01]  /*02e0*/  STL [R1+0x44], RZ ;  /* 0x000044ff01007387 */ /* 0x0003e20000100800 */
[----:B--2---:R-:W-:-:S03]  /*02f0*/  IMAD.MOV R6, RZ, RZ, -R5 ;  /* 0x000000ffff067224 */ /* 0x004fc600078e0a05 */
[----:B------:R1:W-:Y:S01]  /*0300*/  STL [R1+0x48], RZ ;  /* 0x000048ff01007387 */ /* 0x0003e20000100800 */
[----:B------:R-:W-:Y:S02]  /*0310*/  IMAD R9, R6, R7, RZ ;  /* 0x0000000706097224 */ /* 0x000fe400078e02ff */
[----:B------:R-:W-:Y:S01]  /*0320*/  IMAD.MOV.U32 R6, RZ, RZ, R8 ;  /* 0x000000ffff067224 */ /* 0x000fe200078e0008 */
[----:B------:R1:W-:Y:S01]  /*0330*/  STL [R1+0x4c], RZ ;  /* 0x00004cff01007387 */ /* 0x0003e20000100800 */
[----:B------:R-:W-:-:S03]  /*0340*/  IMAD.HI.U32 R5, R5, R9, R4 ;  /* 0x0000000905057227 */ /* 0x000fc600078e0004 */
[----:B------:R1:W-:Y:S03]  /*0350*/  STL [R1+0x50], RZ ;  /* 0x000050ff01007387 */ /* 0x0003e60000100800 */
[----:B------:R-:W-:Y:S01]  /*0360*/  IMAD.HI.U32 R5, R5, R6, RZ ;  /* 0x0000000605057227 */ /* 0x000fe200078e00ff */
[----:B------:R1:W-:Y:S03]  /*0370*/  STL [R1+0x54], RZ ;  /* 0x000054ff01007387 */ /* 0x0003e60000100800 */
[----:B------:R-:W-:Y:S01]  /*0380*/  IMAD R2, R5, R2, R6 ;  /* 0x0000000205027224 */ /* 0x000fe200078e0206 */
[----:B------:R1:W-:Y:S04]  /*0390*/  STL [R1+0x58], RZ ;  /* 0x000058ff01007387 */ /* 0x0003e80000100800 */
[----:B------:R-:W-:Y:S01]  /*03a0*/  ISETP.GT.U32.AND P1, PT, R7, R2, PT ;  /* 0x000000020700720c */ /* 0x000fe20003f24070 */
[----:B------:R1:W-:Y:S04]  /*03b0*/  STL [R1+0x5c], RZ ;  /* 0x00005cff01007387 */ /* 0x0003e80000100800 */
[----:B------:R1:W-:Y:S04]  /*03c0*/  STL [R1+0x60], RZ ;  /* 0x000060ff01007387 */ /* 0x0003e80000100800 */
[----:B------:R1:W-:Y:S04]  /*03d0*/  STL [R1+0x64], RZ ;  /* 0x000064ff01007387 */ /* 0x0003e80000100800 */
[----:B------:R1:W-:Y:S01]  /*03e0*/  STL [R1+0x68], RZ ;  /* 0x000068ff01007387 */ /* 0x0003e20000100800 */
[----:B------:R-:W-:Y:S01]  /*03f0*/  @!P1 IMAD.IADD R2, R2, 0x1, -R7 ;  /* 0x0000000102029824 */ /* 0x000fe200078e0a07 */
[----:B------:R-:W-:-:S02]  /*0400*/  @!P1 IADD3 R5, R5, 0x1, RZ ;  /* 0x0000000105059810 */ /* 0x000fc40007ffe0ff */
[----:B------:R1:W-:Y:S01]  /*0410*/  STL [R1+0x6c], RZ ;  /* 0x00006cff01007387 */ /* 0x0003e20000100800 */
[----:B------:R-:W-:Y:S02]  /*0420*/  ISETP.NE.AND P1, PT, R0, RZ, PT ;  /* 0x000000ff0000720c */ /* 0x000fe40003f25270 */
[----:B------:R-:W-:Y:S01]  /*0430*/  ISETP.GE.U32.AND P0, PT, R2, R7, PT ;  /* 0x000000070200720c */ /* 0x000fe20003f06070 */
[----:B------:R1:W-:Y:S01]  /*0440*/  STL [R1+0x70], RZ ;  /* 0x000070ff01007387 */ /* 0x0003e20000100800 */
[----:B------:R-:W-:-:S03]  /*0450*/  LOP3.LUT R2, R3, R0, RZ, 0x3c, !PT ;  /* 0x0000000003027212 */ /* 0x000fc600078e3cff */
[----:B------:R1:W-:Y:S01]  /*0460*/  STL [R1+0x74], RZ ;  /* 0x000074ff01007387 */ /* 0x0003e20000100800 */
[----:B------:R-:W-:Y:S01]  /*0470*/  ISETP.GE.AND P2, PT, R2, RZ, PT ;  /* 0x000000ff0200720c */ /* 0x000fe20003f46270 */
[----:B------:R-:W-:Y:S02]  /*0480*/  IMAD.MOV.U32 R2, RZ, RZ, c[0x0][0x178] ;  /* 0x00005e00ff027624 */ /* 0x000fe400078e00ff */
[----:B------:R1:W-:Y:S03]  /*0490*/  STL [R1+0x78], RZ ;  /* 0x000078ff01007387 */ /* 0x0003e60000100800 */
[----:B------:R-:W-:Y:S01]  /*04a0*/  IADD3 R2, R2, 0xff, RZ ;  /* 0x000000ff02027810 */ /* 0x000fe20007ffe0ff */
[----:B------:R1:W-:Y:S01]  /*04b0*/  STL [R1+0x7c], RZ ;  /* 0x00007cff01007387 */ /* 0x0003e20000100800 */
[----:B------:R-:W-:-:S03]  /*04c0*/  @P0 IADD3 R5, R5, 0x1, RZ ;  /* 0x0000000105050810 */ /* 0x000fc60007ffe0ff */
[----:B------:R1:W-:Y:S02]  /*04d0*/  STL [R1+0x80], RZ ;  /* 0x000080ff01007387 */ /* 0x0003e40000100800 */
[----:B------:R-:W-:Y:S01]  /*04e0*/  IMAD.MOV.U32 R4, RZ, RZ, R5 ;  /* 0x000000ffff047224 */ /* 0x000fe200078e0005 */
[----:B------:R-:W-:Y:S01]  /*04f0*/  SHF.R.S32.HI R5, RZ, 0x1f, R2 ;  /* 0x0000001fff057819 */ /* 0x000fe20000011402 */
[----:B------:R1:W-:Y:S02]  /*0500*/  STL [R1+0x84], RZ ;  /* 0x000084ff01007387 */ /* 0x0003e40000100800 */
[----:B------:R-:W-:Y:S01]  /*0510*/  @!P2 IMAD.MOV R4, RZ, RZ, -R4 ;  /* 0x000000ffff04a224 */ /* 0x000fe200078e0a04 */
[----:B------:R-:W-:Y:S01]  /*0520*/  @!P1 LOP3.LUT R4, RZ, R0, RZ, 0x33, !PT ;  /* 0x00000000ff049212 */ /* 0x000fe200078e33ff */
[----:B------:R1:W-:Y:S01]  /*0530*/  STL [R1+0x88], RZ ;  /* 0x000088ff01007387 */ /* 0x0003e20000100800 */
[----:B------:R-:W-:-:S03]  /*0540*/  LEA.HI R5, R5, R2, RZ, 0x8 ;  /* 0x0000000205057211 */ /* 0x000fc600078f40ff */
[----:B------:R1:W-:Y:S01]  /*0550*/  STL [R1+0x8c], RZ ;  /* 0x00008cff01007387 */ /* 0x0003e20000100800 */
[----:B------:R-:W-:Y:S02]  /*0560*/  IMAD.SHL.U32 R2, R4, 0x8, RZ ;  /* 0x0000000804027824 */ /* 0x000fe400078e00ff */
[----:B------:R-:W-:Y:S01]  /*0570*/  IMAD.MOV R4, RZ, RZ, -R4 ;  /* 0x000000ffff047224 */ /* 0x000fe200078e0a04 */
[----:B------:R1:W-:Y:S02]  /*0580*/  STL [R1+0x90], RZ ;  /* 0x000090ff01007387 */ /* 0x0003e40000100800 */
[----:B------:R-:W-:Y:S01]  /*0590*/  LEA.HI.SX32 R5, R5, -R2, 0x18 ;  /* 0x8000000205057211 */ /* 0x000fe200078fc2ff */
[----:B------:R-:W-:Y:S01]  /*05a0*/  IMAD R9, R0, R4, R3 ;  /* 0x0000000400097224 */ /* 0x000fe200078e0203 */
[----:B------:R1:W-:Y:S01]  /*05b0*/  STL [R1+0x94], RZ ;  /* 0x000094ff01007387 */ /* 0x0003e20000100800 */
[----:B------:R-:W-:Y:S01]  /*05c0*/  IMAD.MOV.U32 R4, RZ, RZ, RZ ;  /* 0x000000ffff047224 */ /* 0x000fe200078e00ff */
[----:B------:R-:W-:-:S02]  /*05d0*/  IMNMX R10, R5, 0x8, PT ;  /* 0x00000008050a7817 */ /* 0x000fc40003800200 */
[----:B------:R1:W-:Y:S02]  /*05e0*/  STL [R1+0x98], RZ ;  /* 0x000098ff01007387 */ /* 0x0003e40000100800 */
[-C--:B------:R-:W-:Y:S02]  /*05f0*/  IABS R8, R10.reuse ;  /* 0x0000000a00087213 */ /* 0x080fe40000000000 */
[----:B------:R1:W-:Y:S01]  /*0600*/  STL [R1+0x9c], RZ ;  /* 0x00009cff01007387 */ /* 0x0003e20000100800 */
[----:B------:R-:W-:Y:S01]  /*0610*/  IABS R0, R10 ;  /* 0x0000000a00007213 */ /* 0x000fe20000000000 */
[----:B------:R-:W0:Y:S02]  /*0620*/  I2F.RP R6, R8 ;  /* 0x0000000800067306 */ /* 0x000e240000209400 */
[----:B------:R1:W-:Y:S04]  /*0630*/  STL [R1+0xa0], RZ ;  /* 0x0000a0ff01007387 */ /* 0x0003e80000100800 */
[----:B------:R1:W-:Y:S04]  /*0640*/  STL [R1+0xa4], RZ ;  /* 0x0000a4ff01007387 */ /* 0x0003e80000100800 */
[----:B------:R1:W-:Y:S04]  /*0650*/  STL [R1+0xa8], RZ ;  /* 0x0000a8ff01007387 */ /* 0x0003e80000100800 */
[----:B------:R1:W-:Y:S01]  /*0660*/  STL [R1+0xac], RZ ;  /* 0x0000acff01007387 */ /* 0x0003e20000100800 */
[----:B0-----:R-:W0:Y:S03]  /*0670*/  MUFU.RCP R6, R6 ;  /* 0x0000000600067308 */ /* 0x001e260000001000 */
[----:B------:R1:W-:Y:S04]  /*0680*/  STL [R1+0xb0], RZ ;  /* 0x0000b0ff01007387 */ /* 0x0003e80000100800 */
[----:B------:R1:W-:Y:S04]  /*0690*/  STL [R1+0xb4], RZ ;  /* 0x0000b4ff01007387 */ /* 0x0003e80000100800 */
[----:B------:R1:W-:Y:S04]  /*06a0*/  STL [R1+0xb8], RZ ;  /* 0x0000b8ff01007387 */ /* 0x0003e80000100800 */
[----:B------:R1:W-:Y:S01]  /*06b0*/  STL [R1+0xbc], RZ ;  /* 0x0000bcff01007387 */ /* 0x0003e20000100800 */
[----:B0-----:R-:W-:-:S03]  /*06c0*/  IADD3 R5, R6, 0xffffffe, RZ ;  /* 0x0ffffffe06057810 */ /* 0x001fc60007ffe0ff */
[----:B------:R1:W-:Y:S04]  /*06d0*/  STL [R1+0xc0], RZ ;  /* 0x0000c0ff01007387 */ /* 0x0003e80000100800 */
[----:B------:R1:W-:Y:S01]  /*06e0*/  STL [R1+0xc4], RZ ;  /* 0x0000c4ff01007387 */ /* 0x0003e20000100800 */
[----:B------:R-:W0:Y:S03]  /*06f0*/  F2I.FTZ.U32.TRUNC.NTZ R5, R5 ;  /* 0x0000000500057305 */ /* 0x000e26000021f000 */
[----:B------:R1:W-:Y:S04]  /*0700*/  STL [R1+0xc8], RZ ;  /* 0x0000c8ff01007387 */ /* 0x0003e80000100800 */
[----:B------:R1:W-:Y:S04]  /*0710*/  STL [R1+0xcc], RZ ;  /* 0x0000ccff01007387 */ /* 0x0003e80000100800 */
[----:B------:R1:W-:Y:S04]  /*0720*/  STL [R1+0xd0], RZ ;  /* 0x0000d0ff01007387 */ /* 0x0003e80000100800 */
[----:B------:R1:W-:Y:S01]  /*0730*/  STL [R1+0xd4], RZ ;  /* 0x0000d4ff01007387 */ /* 0x0003e20000100800 */
[----:B0-----:R-:W-:-:S03]  /*0740*/  IMAD.MOV R7, RZ, RZ, -R5 ;  /* 0x000000ffff077224 */ /* 0x001fc600078e0a05 */
[----:B------:R1:W-:Y:S01]  /*0750*/  STL [R1+0xd8], RZ ;  /* 0x0000d8ff01007387 */ /* 0x0003e20000100800 */
[----:B------:R-:W-:Y:S01]  /*0760*/  IMAD.MOV.U32 R3, RZ, RZ, R7 ;  /* 0x000000ffff037224 */ /* 0x000fe200078e0007 */
[----:B------:R-:W-:Y:S02]  /*0770*/  IABS R7, R9 ;  /* 0x0000000900077213 */ /* 0x000fe40000000000 */
[----:B------:R1:W-:Y:S01]  /*0780*/  STL [R1+0xdc], RZ ;  /* 0x0000dcff01007387 */ /* 0x0003e20000100800 */
[----:B------:R-:W-:-:S03]  /*0790*/  IMAD R3, R3, R8, RZ ;  /* 0x0000000803037224 */ /* 0x000fc600078e02ff */
[----:B------:R1:W-:Y:S01]  /*07a0*/  STL [R1+0xe0], RZ ;  /* 0x0000e0ff01007387 */ /* 0x0003e20000100800 */
[----:B------:R-:W-:-:S03]  /*07b0*/  IMAD.HI.U32 R4, R5, R3, R4 ;  /* 0x0000000305047227 */ /* 0x000fc600078e0004 */
[----:B------:R1:W-:Y:S01]  /*07c0*/  STL [R1+0xe4], RZ ;  /* 0x0000e4ff01007387 */ /* 0x0003e20000100800 */
[----:B------:R-:W-:Y:S02]  /*07d0*/  IMAD.MOV R3, RZ, RZ, -R0 ;  /* 0x000000ffff037224 */ /* 0x000fe400078e0a00 */
[----:B------:R-:W-:Y:S01]  /*07e0*/  IMAD.HI.U32 R0, R4, R7, RZ ;  /* 0x0000000704007227 */ /* 0x000fe200078e00ff */
[----:B------:R1:W-:Y:S03]  /*07f0*/  STL [R1+0xe8], RZ ;  /* 0x0000e8ff01007387 */ /* 0x0003e60000100800 */
[----:B------:R-:W-:Y:S01]  /*0800*/  IMAD R3, R0, R3, R7 ;  /* 0x0000000300037224 */ /* 0x000fe200078e0207 */
[----:B------:R1:W-:Y:S01]  /*0810*/  STL [R1+0xec], RZ ;  /* 0x0000ecff01007387 */ /* 0x0003e20000100800 */
[----:B------:R-:W-:-:S03]  /*0820*/  CS2R R6, SRZ ;  /* 0x0000000000067805 */ /* 0x000fc6000001ff00 */
[----:B------:R1:W-:Y:S01]  /*0830*/  STL [R1+0xf0], RZ ;  /* 0x0000f0ff01007387 */ /* 0x0003e20000100800 */
[----:B------:R-:W-:-:S03]  /*0840*/  ISETP.GT.U32.AND P1, PT, R8, R3, PT ;  /* 0x000000030800720c */ /* 0x000fc60003f24070 */
[----:B------:R1:W-:Y:S04]  /*0850*/  STL [R1+0xf4], RZ ;  /* 0x0000f4ff01007387 */ /* 0x0003e80000100800 */
[----:B------:R1:W-:Y:S04]  /*0860*/  STL [R1+0xf8], RZ ;  /* 0x0000f8ff01007387 */ /* 0x0003e80000100800 */
[----:B------:R1:W-:Y:S02]  /*0870*/  STL [R1+0xfc], RZ ;  /* 0x0000fcff01007387 */ /* 0x0003e40000100800 */
[----:B------:R-:W-:Y:S01]  /*0880*/  @!P1 IMAD.IADD R3, R3, 0x1, -R8 ;  /* 0x0000000103039824 */ /* 0x000fe200078e0a08 */
[----:B------:R-:W-:Y:S01]  /*0890*/  @!P1 IADD3 R0, R0, 0x1, RZ ;  /* 0x0000000100009810 */ /* 0x000fe20007ffe0ff */
[----:B------:R1:W-:Y:S01]  /*08a0*/  STL [R1+0x100], RZ ;  /* 0x000100ff01007387 */ /* 0x0003e20000100800 */
[----:B------:R-:W-:-:S02]  /*08b0*/  ISETP.NE.AND P1, PT, R10, RZ, PT ;  /* 0x000000ff0a00720c */ /* 0x000fc40003f25270 */
        /* <DEDUP_REMOVED lines=9> */
[----:B------:R-:W-:Y:S02]  /*0950*/  @P0 IADD3 R0, R0, 0x1, RZ ;  /* 0x0000000100000810 */ /* 0x000fe40007ffe0ff */
[----:B------:R-:W-:Y:S01]  /*0960*/  ISETP.GE.AND P0, PT, R3, 0x20, PT ;  /* 0x000000200300780c */ /* 0x000fe20003f06270 */
[----:B------:R1:W-:Y:S02]  /*0970*/  STL [R1+0x114], RZ ;  /* 0x000114ff01007387 */ /* 0x0003e40000100800 */
[----:B------:R-:W-:Y:S01]  /*0980*/  @!P2 IMAD.MOV R0, RZ, RZ, -R0 ;  /* 0x000000ffff00a224 */ /* 0x000fe200078e0a00 */
[----:B------:R-:W-:Y:S01]  /*0990*/  @!P1 LOP3.LUT R0, RZ, R10, RZ, 0x33, !PT ;  /* 0x0000000aff009212 */ /* 0x000fe200078e33ff */
[----:B------:R1:W-:Y:S04]  /*09a0*/  STL [R1+0x118], RZ ;  /* 0x000118ff01007387 */ /* 0x0003e80000100800 */
[----:B------:R1:W-:Y:S01]  /*09b0*/  STL [R1+0x11c], RZ ;  /* 0x00011cff01007387 */ /* 0x0003e20000100800 */
[----:B------:R-:W-:-:S02]  /*09c0*/  IMAD.MOV R5, RZ, RZ, -R0 ;  /* 0x000000ffff057224 */ /* 0x000fc400078e0a00 */
[----:B------:R-:W-:Y:S01]  /*09d0*/  IMAD.SHL.U32 R0, R0, 0x80, RZ ;  /* 0x0000008000007824 */ /* 0x000fe200078e00ff */
[----:B------:R1:W-:Y:S01]  /*09e0*/  STL [R1+0x120], RZ ;  /* 0x000120ff01007387 */ /* 0x0003e20000100800 */
[----:B------:R-:W-:Y:S02]  /*09f0*/  IMAD R5, R10, R5, R9 ;  /* 0x000000050a057224 */ /* 0x000fe400078e0209 */
[----:B------:R-:W-:Y:S01]  /*0a00*/  CS2R R8, SRZ ;  /* 0x0000000000087805 */ /* 0x000fe2000001ff00 */
[----:B------:R1:W-:Y:S01]  /*0a10*/  STL [R1+0x124], RZ ;  /* 0x000124ff01007387 */ /* 0x0003e20000100800 */
[----:B------:R-:W-:Y:S01]  /*0a20*/  IMAD.IADD R2, R2, 0x1, R5 ;  /* 0x0000000102027824 */ /* 0x000fe200078e0205 */
[----:B------:R-:W-:Y:S01]  /*0a30*/  CS2R R10, SRZ ;  /* 0x00000000000a7805 */ /* 0x000fe2000001ff00 */
[----:B------:R-:W-:Y:S01]  /*0a40*/  CS2R R4, SRZ ;  /* 0x0000000000047805 */ /* 0x000fe2000001ff00 */
[----:B------:R1:W-:Y:S01]  /*0a50*/  STL [R1+0x128], RZ ;  /* 0x000128ff01007387 */ /* 0x0003e20000100800 */
[----:B------:R-:W-:-:S03]  /*0a60*/  IMAD R28, R2, 0x100, R28 ;  /* 0x00000100021c7824 */ /* 0x000fc600078e021c */
[----:B------:R1:W-:Y:S02]  /*0a70*/  STL [R1+0x12c], RZ ;  /* 0x00012cff01007387 */ /* 0x0003e40000100800 */
[C---:B------:R-:W-:Y:S02]  /*0a80*/  IADD3 R29, R28.reuse, 0x40, RZ ;  /* 0x000000401c1d7810 */ /* 0x040fe40007ffe0ff */
[----:B------:R1:W-:Y:S01]  /*0a90*/  STL [R1+0x130], RZ ;  /* 0x000130ff01007387 */ /* 0x0003e20000100800 */
[C---:B------:R-:W-:Y:S02]  /*0aa0*/  IADD3 R2, R28.reuse, 0x80, RZ ;  /* 0x000000801c027810 */ /* 0x040fe40007ffe0ff */
[----:B------:R-:W-:Y:S01]  /*0ab0*/  IADD3 R3, R28, 0xc0, RZ ;  /* 0x000000c01c037810 */ /* 0x000fe20007ffe0ff */
[----:B------:R1:W-:Y:S04]  /*0ac0*/  STL [R1+0x134], RZ ;  /* 0x000134ff01007387 */ /* 0x0003e80000100800 */
        /* <DEDUP_REMOVED lines=140> */
[----:B------:R1:W-:Y:S04]  /*1390*/  STL [R1+0xadc], R0 ;  /* 0x000adc0001007387 */ /* 0x0003e80000100800 */
[----:B------:R1:W-:Y:S04]  /*13a0*/  STL [R1+0x8d8], RZ ;  /* 0x0008d8ff01007387 */ /* 0x0003e80000100800 */
[----:B------:R1:W-:Y:S04]  /*13b0*/  STL [R1+0xae0], R28 ;  /* 0x000ae01c01007387 */ /* 0x0003e80000100800 */
        /* <DEDUP_REMOVED lines=14> */
[----:B------:R1:W-:Y:S04]  /*14a0*/  STL [R1+0xae8], R2 ;  /* 0x000ae80201007387 */ /* 0x0003e80000100800 */
[----:B------:R1:W-:Y:S01]  /*14b0*/  STL [R1+0xaec], R3 ;  /* 0x000aec0301007387 */ /* 0x0003e20000100800 */
[----:B------:R-:W-:Y:S05]  /*14c0*/  @!P0 BRA `(.L_x_0) ;  /* 0x0002c0a000008947 */ /* 0x000fea0003800000 */
[----:B------:R-:W-:Y:S01]  /*14d0*/  IABS R5, c[0x0][0x178] ;  /* 0x00005e0000057a13 */ /* 0x000fe20000000000 */
[----:B------:R-:W-:Y:S01]  /*14e0*/  IMAD.MOV.U32 R19, RZ, RZ, R3 ;  /* 0x000000ffff137224 */ /* 0x000fe200078e0003 */
[----:B------:R-:W0:Y:S01]  /*14f0*/  S2R R11, SR_TID.X ;  /* 0x00000000000b7919 */ /* 0x000e220000002100 */
[----:B------:R-:W-:Y:S01]  /*1500*/  IMAD.MOV.U32 R9, RZ, RZ, R0 ;  /* 0x000000ffff097224 */ /* 0x000fe200078e0000 */
[----:B------:R-:W2:Y:S01]  /*1510*/  I2F.RP R6, R5 ;  /* 0x0000000500067306 */ /* 0x000ea20000209400 */
[----:B-1----:R-:W-:Y:S01]  /*1520*/  IABS R0, c[0x0][0x17c] ;  /* 0x00005f0000007a13 */ /* 0x002fe20000000000 */
[----:B------:R-:W-:Y:S01]  /*1530*/  IMAD.MOV.U32 R15, RZ, RZ, R2 ;  /* 0x000000ffff0f7224 */ /* 0x000fe200078e0002 */
[----:B------:R-:W-:-:S02]  /*1540*/  IABS R12, R19 ;  /* 0x00000013000c7213 */ /* 0x000fc40000000000 */
[----:B------:R-:W-:Y:S02]  /*1550*/  IABS R10, R28 ;  /* 0x0000001c000a7213 */ /* 0x000fe40000000000 */
[----:B------:R-:W-:Y:S01]  /*1560*/  IABS R14, R15 ;  /* 0x0000000f000e7213 */ /* 0x000fe20000000000 */
[----:B------:R-:W1:Y:S08]  /*1570*/  I2F.RP R2, R0 ;  /* 0x0000000000027306 */ /* 0x000e700000209400 */
[----:B--2---:R-:W2:Y:S01]  /*1580*/  MUFU.RCP R6, R6 ;  /* 0x0000000600067308 */ /* 0x004ea20000001000 */
[----:B0-----:R-:W-:-:S07]  /*1590*/  LOP3.LUT R11, R11, 0x20, RZ, 0xc0, !PT ;  /* 0x000000200b0b7812 */ /* 0x001fce00078ec0ff */
[----:B-1----:R0:W1:Y:S01]  /*15a0*/  MUFU.RCP R4, R2 ;  /* 0x0000000200047308 */ /* 0x0020620000001000 */
[----:B--2---:R-:W-:Y:S01]  /*15b0*/  IADD3 R3, R6, 0xffffffe, RZ ;  /* 0x0ffffffe06037810 */ /* 0x004fe20007ffe0ff */
[----:B0-----:R-:W-:-:S06]  /*15c0*/  IMAD.MOV.U32 R2, RZ, RZ, RZ ;  /* 0x000000ffff027224 */ /* 0x001fcc00078e00ff */
[----:B------:R-:W0:Y:S01]  /*15d0*/  F2I.FTZ.U32.TRUNC.NTZ R3, R3 ;  /* 0x0000000300037305 */ /* 0x000e22000021f000 */
[----:B-1----:R-:W-:Y:S01]  /*15e0*/  IADD3 R4, R4, 0xffffffe, RZ ;  /* 0x0ffffffe04047810 */ /* 0x002fe20007ffe0ff */
[----:B0-----:R-:W-:-:S04]  /*15f0*/  IMAD.MOV R8, RZ, RZ, -R3 ;  /* 0x000000ffff087224 */ /* 0x001fc800078e0a03 */
[----:B------:R-:W-:Y:S01]  /*1600*/  IMAD R7, R8, R5, RZ ;  /* 0x0000000508077224 */ /* 0x000fe200078e02ff */
[----:B------:R-:W-:-:S03]  /*1610*/  IABS R8, R29 ;  /* 0x0000001d00087213 */ /* 0x000fc60000000000 */
[----:B------:R-:W-:Y:S02]  /*1620*/  IMAD.HI.U32 R7, R3, R7, R2 ;  /* 0x0000000703077227 */ /* 0x000fe400078e0002 */
[----:B------:R0:W1:Y:S04]  /*1630*/  F2I.FTZ.U32.TRUNC.NTZ R3, R4 ;  /* 0x0000000400037305 */ /* 0x000068000021f000 */
[----:B------:R-:W-:-:S04]  /*1640*/  IMAD.HI.U32 R2, R7, R12, RZ ;  /* 0x0000000c07027227 */ /* 0x000fc800078e00ff */
[----:B------:R-:W-:Y:S01]  /*1650*/  IMAD.MOV R2, RZ, RZ, -R2 ;  /* 0x000000ffff027224 */ /* 0x000fe200078e0a02 */
[----:B0-----:R-:W-:Y:S01]  /*1660*/  LEA.HI R4, R11, R9, RZ, 0x1b ;  /* 0x000000090b047211 */ /* 0x001fe200078fd8ff */
[----:B------:R-:W-:-:S03]  /*1670*/  IMAD.HI.U32 R6, R7, R14, RZ ;  /* 0x0000000e07067227 */ /* 0x000fc600078e00ff */
[C---:B------:R-:W-:Y:S01]  /*1680*/  IADD3 R13, R4.reuse, 0x7e, RZ ;  /* 0x0000007e040d7810 */ /* 0x040fe20007ffe0ff */
[----:B------:R-:W-:Y:S01]  /*1690*/  IMAD R12, R5, R2, R12 ;  /* 0x00000002050c7224 */ /* 0x000fe200078e020c */
[C---:B------:R-:W-:Y:S01]  /*16a0*/  IADD3 R11, R4.reuse, 0x7c, RZ ;  /* 0x0000007c040b7810 */ /* 0x040fe20007ffe0ff */
[----:B------:R-:W-:Y:S01]  /*16b0*/  IMAD.HI.U32 R2, R7, R8, RZ ;  /* 0x0000000807027227 */ /* 0x000fe200078e00ff */
[----:B------:R-:W-:Y:S02]  /*16c0*/  ISETP.GE.AND P5, PT, R13, RZ, PT ;  /* 0x000000ff0d00720c */ /* 0x000fe40003fa6270 */
[----:B------:R-:W-:Y:S01]  /*16d0*/  ISETP.GT.U32.AND P0, PT, R5, R12, PT ;  /* 0x0000000c0500720c */ /* 0x000fe20003f04070 */
[----:B------:R-:W-:Y:S01]  /*16e0*/  IMAD.HI.U32 R7, R7, R10, RZ ;  /* 0x0000000a07077227 */ /* 0x000fe200078e00ff */
[----:B------:R-:W-:Y:S02]  /*16f0*/  IABS R17, R11 ;  /* 0x0000000b00117213 */ /* 0x000fe40000000000 */
[----:B------:R-:W-:Y:S01]  /*1700*/  ISETP.GE.AND P6, PT, R11, RZ, PT ;  /* 0x000000ff0b00720c */ /* 0x000fe20003fc6270 */
[----:B------:R-:W-:Y:S01]  /*1710*/  IMAD.MOV R6, RZ, RZ, -R6 ;  /* 0x000000ffff067224 */ /* 0x000fe200078e0a06 */
[C---:B------:R-:W-:Y:S01]  /*1720*/  IADD3 R11, R4.reuse, 0x76, RZ ;  /* 0x00000076040b7810 */ /* 0x040fe20007ffe0ff */
[----:B------:R-:W-:Y:S01]  /*1730*/  IMAD.MOV R2, RZ, RZ, -R2 ;  /* 0x000000ffff027224 */ /* 0x000fe200078e0a02 */
[C---:B------:R-:W-:Y:S01]  /*1740*/  IADD3 R25, R4.reuse, 0x1a, RZ ;  /* 0x0000001a04197810 */ /* 0x040fe20007ffe0ff */
[----:B------:R-:W-:Y:S01]  /*1750*/  IMAD.MOV R7, RZ, RZ, -R7 ;  /* 0x000000ffff077224 */ /* 0x000fe200078e0a07 */
[C---:B------:R-:W-:Y:S01]  /*1760*/  IADD3 R26, R4.reuse, 0x18, RZ ;  /* 0x00000018041a7810 */ /* 0x040fe20007ffe0ff */
[C---:B------:R-:W-:Y:S01]  /*1770*/  IMAD R6, R5.reuse, R6, R14 ;  /* 0x0000000605067224 */ /* 0x040fe200078e020e */
[----:B------:R-:W-:Y:S01]  /*1780*/  IABS R14, R13 ;  /* 0x0000000d000e7213 */ /* 0x000fe20000000000 */
[C---:B------:R-:W-:Y:S01]  /*1790*/  IMAD R8, R5.reuse, R2, R8 ;  /* 0x0000000205087224 */ /* 0x040fe200078e0208 */
[----:B------:R-:W-:Y:S01]  /*17a0*/  IADD3 R13, R4, 0x7a, RZ ;  /* 0x0000007a040d7810 */ /* 0x000fe20007ffe0ff */
[C---:B------:R-:W-:Y:S01]  /*17b0*/  IMAD R10, R5.reuse, R7, R10 ;  /* 0x00000007050a7224 */ /* 0x040fe200078e020a */
[C---:B------:R-:W-:Y:S01]  /*17c0*/  ISETP.GT.U32.AND P1, PT, R5.reuse, R6, PT ;  /* 0x000000060500720c */ /* 0x040fe20003f24070 */
[----:B-1----:R-:W-:Y:S01]  /*17d0*/  IMAD.MOV R9, RZ, RZ, -R3 ;  /* 0x000000ffff097224 */ /* 0x002fe200078e0a03 */
[C---:B------:R-:W-:Y:S01]  /*17e0*/  ISETP.GT.U32.AND P2, PT, R5.reuse, R8, PT ;  /* 0x000000080500720c */ /* 0x040fe20003f44070 */
[----:B------:R-:W-:Y:S01]  /*17f0*/  @!P0 IMAD.IADD R12, R12, 0x1, -R5 ;  /* 0x000000010c0c8824 */ /* 0x000fe200078e0a05 */
[----:B------:R-:W-:Y:S01]  /*1800*/  ISETP.GT.U32.AND P3, PT, R5, R10, PT ;  /* 0x0000000a0500720c */ /* 0x000fe20003f64070 */
[----:B------:R-:W-:Y:S01]  /*1810*/  IMAD R7, R9, R0, RZ ;  /* 0x0000000009077224 */ /* 0x000fe200078e02ff */
[----:B------:R-:W-:Y:S01]  /*1820*/  IADD3 R27, R4, 0x14, RZ ;  /* 0x00000014041b7810 */ /* 0x000fe20007ffe0ff */
[----:B------:R-:W-:Y:S01]  /*1830*/  IMAD.MOV.U32 R2, RZ, RZ, RZ ;  /* 0x000000ffff027224 */ /* 0x000fe200078e00ff */
[----:B------:R-:W-:Y:S01]  /*1840*/  ISETP.GT.U32.AND P0, PT, R5, R12, PT ;  /* 0x0000000c0500720c */ /* 0x000fe20003f04070 */
[----:B------:R-:W-:-:S02]  /*1850*/  IMAD.MOV.U32 R9, RZ, RZ, R14 ;  /* 0x000000ffff097224 */ /* 0x000fc400078e000e */
[----:B------:R-:W-:-:S04]  /*1860*/  IMAD.HI.U32 R3, R3, R7, R2 ;  /* 0x0000000703037227 */ /* 0x000fc800078e0002 */
[--C-:B------:R-:W-:Y:S02]  /*1870*/  @!P1 IMAD.IADD R6, R6, 0x1, -R5.reuse ;  /* 0x0000000106069824 */ /* 0x100fe400078e0a05 */
[--C-:B------:R-:W-:Y:S01]  /*1880*/  @!P2 IMAD.IADD R8, R8, 0x1, -R5.reuse ;  /* 0x000000010808a824 */ /* 0x100fe200078e0a05 */
[----:B------:R-:W-:Y:S01]  /*1890*/  ISETP.GE.AND P2, PT, R19, RZ, PT ;  /* 0x000000ff1300720c */ /* 0x000fe20003f46270 */
[--C-:B------:R-:W-:Y:S01]  /*18a0*/  @!P3 IMAD.IADD R10, R10, 0x1, -R5.reuse ;  /* 0x000000010a0ab824 */ /* 0x100fe200078e0a05 */
[----:B------:R-:W-:Y:S01]  /*18b0*/  ISETP.GT.U32.AND P1, PT, R5, R6, PT ;  /* 0x000000060500720c */ /* 0x000fe20003f24070 */
[----:B------:R-:W-:Y:S01]  /*18c0*/  IMAD.HI.U32 R2, R3, R9, RZ ;  /* 0x0000000903027227 */ /* 0x000fe200078e00ff */
[C---:B------:R-:W-:Y:S02]  /*18d0*/  ISETP.GT.U32.AND P3, PT, R5.reuse, R8, PT ;  /* 0x000000080500720c */ /* 0x040fe40003f64070 */
[----:B------:R-:W-:Y:S01]  /*18e0*/  ISETP.GT.U32.AND P4, PT, R5, R10, PT ;  /* 0x0000000a0500720c */ /* 0x000fe20003f84070 */
[----:B------:R-:W-:Y:S01]  /*18f0*/  IMAD.MOV R2, RZ, RZ, -R2 ;  /* 0x000000ffff027224 */ /* 0x000fe200078e0a02 */
[----:B------:R-:W-:Y:S01]  /*1900*/  IADD3 R19, R4, 0x66, RZ ;  /* 0x0000006604137810 */ /* 0x000fe20007ffe0ff */
[----:B------:R-:W-:Y:S01]  /*1910*/  @!P0 IMAD.IADD R12, R12, 0x1, -R5 ;  /* 0x000000010c0c8824 */ /* 0x000fe200078e0a05 */
[----:B------:R-:W-:Y:S01]  /*1920*/  ISETP.GE.AND P0, PT, R29, RZ, PT ;  /* 0x000000ff1d00720c */ /* 0x000fe20003f06270 */
[----:B------:R-:W-:-:S04]  /*1930*/  IMAD.HI.U32 R7, R3, R17, RZ ;  /* 0x0000001103077227 */ /* 0x000fc800078e00ff */
[--C-:B------:R-:W-:Y:S01]  /*1940*/  @!P1 IMAD.IADD R6, R6, 0x1, -R5.reuse ;  /* 0x0000000106069824 */ /* 0x100fe200078e0a05 */
[----:B------:R-:W-:Y:S01]  /*1950*/  ISETP.GE.AND P1, PT, R28, RZ, PT ;  /* 0x000000ff1c00720c */ /* 0x000fe20003f26270 */
[--C-:B------:R-:W-:Y:S01]  /*1960*/  @!P3 IMAD.IADD R8, R8, 0x1, -R5.reuse ;  /* 0x000000010808b824 */ /* 0x100fe200078e0a05 */
[----:B------:R-:W-:Y:S01]  /*1970*/  ISETP.GE.AND P3, PT, R15, RZ, PT ;  /* 0x000000ff0f00720c */ /* 0x000fe20003f66270 */
[----:B------:R-:W-:Y:S01]  /*1980*/  @!P4 IMAD.IADD R10, R10, 0x1, -R5 ;  /* 0x000000010a0ac824 */ /* 0x000fe200078e0a05 */
[----:B------:R-:W-:Y:S01]  /*1990*/  ISETP.NE.AND P4, PT, RZ, c[0x0][0x178], PT ;  /* 0x00005e00ff007a0c */ /* 0x000fe20003f85270 */
[----:B------:R-:W-:Y:S01]  /*19a0*/  IMAD R9, R0, R2, R9 ;  /* 0x0000000200097224 */ /* 0x000fe200078e0209 */
[----:B------:R-:W-:Y:S01]  /*19b0*/  LOP3.LUT R2, RZ, c[0x0][0x178], RZ, 0x33, !PT ;  /* 0x00005e00ff027a12 */ /* 0x000fe200078e33ff */
[----:B------:R-:W-:Y:S01]  /*19c0*/  IMAD.MOV.U32 R5, RZ, RZ, R12 ;  /* 0x000000ffff057224 */ /* 0x000fe200078e000c */
[C---:B------:R-:W-:Y:S01]  /*19d0*/  IADD3 R12, R4.reuse, 0x78, RZ ;  /* 0x00000078040c7810 */ /* 0x040fe20007ffe0ff */
[----:B------:R-:W-:Y:S01]  /*19e0*/  IMAD.MOV R7, RZ, RZ, -R7 ;  /* 0x000000ffff077224 */ /* 0x000fe200078e0a07 */
[----:B------:R-:W-:Y:S01]  /*19f0*/  IADD3 R28, R4, 0x16, RZ ;  /* 0x00000016041c7810 */ /* 0x000fe20007ffe0ff */
[----:B------:R-:W-:Y:S01]  /*1a00*/  @!P2 IMAD.MOV R5, RZ, RZ, -R5 ;  /* 0x000000ffff05a224 */ /* 0x000fe200078e0a05 */
[C---:B------:R-:W-:Y:S01]  /*1a10*/  ISETP.GT.U32.AND P2, PT, R0.reuse, R9, PT ;  /* 0x000000090000720c */ /* 0x040fe20003f44070 */
[----:B------:R-:W-:Y:S01]  /*1a20*/  IMAD R17, R0, R7, R17 ;  /* 0x0000000700117224 */ /* 0x000fe200078e0211 */
[----:B------:R-:W-:Y:S01]  /*1a30*/  IABS R21, R12 ;  /* 0x0000000c00157213 */ /* 0x000fe20000000000 */
[----:B------:R-:W-:Y:S01]  /*1a40*/  IMAD.MOV.U32 R15, RZ, RZ, R10 ;  /* 0x000000ffff0f7224 */ /* 0x000fe200078e000a */
[----:B------:R-:W-:Y:S01]  /*1a50*/  SEL R5, R2, R5, !P4 ;  /* 0x0000000502057207 */ /* 0x000fe20006000000 */
[----:B------:R-:W-:Y:S01]  /*1a60*/  IMAD.MOV.U32 R7, RZ, RZ, R6 ;  /* 0x000000ffff077224 */ /* 0x000fe200078e0006 */
[----:B------:R-:W-:Y:S01]  /*1a70*/  IABS R6, R11 ;  /* 0x0000000b00067213 */ /* 0x000fe20000000000 */
[----:B------:R-:W-:Y:S01]  /*1a80*/  @!P1 IMAD.MOV R15, RZ, RZ, -R15 ;  /* 0x000000ffff0f9224 */ /* 0x000fe200078e0a0f */
[----:B------:R-:W-:Y:S01]  /*1a90*/  ISETP.GT.U32.AND P1, PT, R0, R17, PT ;  /* 0x000000110000720c */ /* 0x000fe20003f24070 */
[----:B------:R-:W-:Y:S01]  /*1aa0*/  @!P3 IMAD.MOV R7, RZ, RZ, -R7 ;  /* 0x000000ffff07b224 */ /* 0x000fe200078e0a07 */
[----:B------:R-:W-:Y:S01]  /*1ab0*/  ISETP.GE.AND P3, PT, R13, RZ, PT ;  /* 0x000000ff0d00720c */ /* 0x000fe20003f66270 */
[----:B------:R-:W-:Y:S01]  /*1ac0*/  @!P0 IMAD.MOV R8, RZ, RZ, -R8 ;  /* 0x000000ffff088224 */ /* 0x000fe200078e0a08 */
[----:B------:R-:W-:Y:S01]  /*1ad0*/  IABS R13, R13 ;  /* 0x0000000d000d7213 */ /* 0x000fe20000000000 */
[----:B------:R-:W-:Y:S01]  /*1ae0*/  @!P2 IMAD.IADD R9, R9, 0x1, -R0 ;  /* 0x000000010909a824 */ /* 0x000fe200078e0a00 */
[C---:B------:R-:W-:Y:S01]  /*1af0*/  SEL R14, R2.reuse, R7, !P4 ;  /* 0x00000007020e7207 */ /* 0x040fe20006000000 */
[----:B------:R0:W-:Y:S01]  /*1b00*/  STL [R1+0xf8], R5 ;  /* 0x0000f80501007387 */ /* 0x0001e20000100800 */
[----:B------:R-:W-:Y:S01]  /*1b10*/  SEL R7, R2, R8, !P4 ;  /* 0x0000000802077207 */ /* 0x000fe20006000000 */
[----:B------:R-:W-:Y:S01]  /*1b20*/  IMAD.MOV.U32 R10, RZ, RZ, R13 ;  /* 0x000000ffff0a7224 */ /* 0x000fe200078e000d */
[----:B------:R-:W-:Y:S01]  /*1b30*/  ISETP.GT.U32.AND P2, PT, R0, R9, PT ;  /* 0x000000090000720c */ /* 0x000fe20003f44070 */
[----:B------:R-:W-:Y:S01]  /*1b40*/  STL [R1+0xfc], R14 ;  /* 0x0000fc0e01007387 */ /* 0x000fe20000100800 */
[----:B------:R-:W-:Y:S01]  /*1b50*/  ISETP.GE.AND P0, PT, R12, RZ, PT ;  /* 0x000000ff0c00720c */ /* 0x000fe20003f06270 */
[----:B------:R-:W-:-:S02]  /*1b60*/  IMAD.HI.U32 R13, R3, R10, RZ ;  /* 0x0000000a030d7227 */ /* 0x000fc400078e00ff */
[----:B------:R-:W-:Y:S02]  /*1b70*/  STL [R1+0x100], R7 ;  /* 0x0001000701007387 */ /* 0x000fe40000100800 */
[----:B------:R-:W-:Y:S01]  /*1b80*/  @!P1 IMAD.IADD R17, R17, 0x1, -R0 ;  /* 0x0000000111119824 */ /* 0x000fe200078e0a00 */
[----:B0-----:R-:W-:Y:S01]  /*1b90*/  SEL R5, R2, R15, !P4 ;  /* 0x0000000f02057207 */ /* 0x001fe20006000000 */
[----:B------:R-:W-:Y:S01]  /*1ba0*/  IMAD.MOV R13, RZ, RZ, -R13 ;  /* 0x000000ffff0d7224 */ /* 0x000fe200078e0a0d */
[----:B------:R-:W-:Y:S01]  /*1bb0*/  ISETP.GE.AND P4, PT, R11, RZ, PT ;  /* 0x000000ff0b00720c */ /* 0x000fe20003f86270 */
[----:B------:R-:W-:Y:S01]  /*1bc0*/  IMAD.HI.U32 R12, R3, R21, RZ ;  /* 0x00000015030c7227 */ /* 0x000fe200078e00ff */
[----:B------:R-:W-:Y:S01]  /*1bd0*/  ISETP.GT.U32.AND P1, PT, R0, R17, PT ;  /* 0x000000110000720c */ /* 0x000fe20003f24070 */
[----:B------:R0:W-:Y:S01]  /*1be0*/  STL [R1+0x104], R5 ;  /* 0x0001040501007387 */ /* 0x0001e20000100800 */
[----:B------:R-:W-:Y:S01]  /*1bf0*/  IADD3 R11, R4, 0x70, RZ ;  /* 0x00000070040b7810 */ /* 0x000fe20007ffe0ff */
[----:B------:R-:W-:-:S02]  /*1c00*/  IMAD.MOV R12, RZ, RZ, -R12 ;  /* 0x000000ffff0c7224 */ /* 0x000fc400078e0a0c */
[----:B------:R-:W-:Y:S01]  /*1c10*/  @!P2 IMAD.IADD R9, R9, 0x1, -R0 ;  /* 0x000000010909a824 */ /* 0x000fe200078e0a00 */
[----:B------:R-:W-:Y:S01]  /*1c20*/  IABS R16, R11 ;  /* 0x0000000b00107213 */ /* 0x000fe20000000000 */
[----:B------:R-:W-:Y:S02]  /*1c30*/  IMAD R21, R0, R12, R21 ;  /* 0x0000000c00157224 */ /* 0x000fe400078e0215 */
[----:B------:R-:W-:-:S04]  /*1c40*/  IMAD.HI.U32 R2, R3, R6, RZ ;  /* 0x0000000603027227 */ /* 0x000fc800078e00ff */
[C---:B0-----:R-:W-:Y:S02]  /*1c50*/  IMAD R5, R0.reuse, R13, R10 ;  /* 0x0000000d00057224 */ /* 0x041fe400078e020a */
[----:B------:R-:W-:Y:S01]  /*1c60*/  @!P1 IMAD.IADD R17, R17, 0x1, -R0 ;  /* 0x0000000111119824 */ /* 0x000fe200078e0a00 */
[C---:B------:R-:W-:Y:S01]  /*1c70*/  ISETP.GT.U32.AND P1, PT, R0.reuse, R21, PT ;  /* 0x000000150000720c */ /* 0x040fe20003f24070 */
[----:B------:R-:W-:Y:S01]  /*1c80*/  IMAD.MOV R7, RZ, RZ, -R2 ;  /* 0x000000ffff077224 */ /* 0x000fe200078e0a02 */
[----:B------:R-:W-:Y:S01]  /*1c90*/  ISETP.GT.U32.AND P2, PT, R0, R5, PT ;  /* 0x000000050000720c */ /* 0x000fe20003f44070 */
[----:B------:R-:W-:Y:S01]  /*1ca0*/  IMAD.MOV.U32 R8, RZ, RZ, R9 ;  /* 0x000000ffff087224 */ /* 0x000fe200078e0009 */
[----:B------:R-:W-:Y:S01]  /*1cb0*/  IADD3 R2, R4, 0x74, RZ ;  /* 0x0000007404027810 */ /* 0x000fe20007ffe0ff */
[----:B------:R-:W-:Y:S01]  /*1cc0*/  IMAD R6, R0, R7, R6 ;  /* 0x0000000700067224 */ /* 0x000fe200078e0206 */
[C---:B------:R-:W-:Y:S01]  /*1cd0*/  IADD3 R7, R4.reuse, 0x72, RZ ;  /* 0x0000007204077810 */ /* 0x040fe20007ffe0ff */
[----:B------:R-:W-:Y:S01]  /*1ce0*/  @!P5 IMAD.MOV R8, RZ, RZ, -R8 ;  /* 0x000000ffff08d224 */ /* 0x000fe200078e0a08 */
[----:B------:R-:W-:Y:S01]  /*1cf0*/  IABS R13, R2 ;  /* 0x00000002000d7213 */ /* 0x000fe20000000000 */
[----:B------:R-:W-:Y:S01]  /*1d00*/  IMAD.MOV.U32 R18, RZ, RZ, R17 ;  /* 0x000000ffff127224 */ /* 0x000fe200078e0011 */
[----:B------:R-:W-:Y:S01]  /*1d10*/  IADD3 R9, R4, 0x6e, RZ ;  /* 0x0000006e04097810 */ /* 0x000fe20007ffe0ff */
[----:B------:R-:W-:Y:S01]  /*1d20*/  IMAD.HI.U32 R10, R3, R16, RZ ;  /* 0x00000010030a7227 */ /* 0x000fe200078e00ff */
[----:B------:R0:W-:Y:S01]  /*1d30*/  STL [R1+0x14], R8 ;  /* 0x0000140801007387 */ /* 0x0001e20000100800 */
[----:B------:R-:W-:-:S02]  /*1d40*/  ISETP.GE.AND P5, PT, R2, RZ, PT ;  /* 0x000000ff0200720c */ /* 0x000fc40003fa6270 */
[--C-:B------:R-:W-:Y:S01]  /*1d50*/  @!P2 IMAD.IADD R5, R5, 0x1, -R0.reuse ;  /* 0x000000010505a824 */ /* 0x100fe200078e0a00 */
[----:B------:R-:W-:Y:S01]  /*1d60*/  IABS R15, R9 ;  /* 0x00000009000f7213 */ /* 0x000fe20000000000 */
[----:B------:R-:W-:Y:S01]  /*1d70*/  @!P1 IMAD.IADD R21, R21, 0x1, -R0 ;  /* 0x0000000115159824 */ /* 0x000fe200078e0a00 */
[----:B------:R-:W-:Y:S01]  /*1d80*/  IADD3 R17, R4, 0x6a, RZ ;  /* 0x0000006a04117810 */ /* 0x000fe20007ffe0ff */
[----:B------:R-:W-:Y:S01]  /*1d90*/  IMAD.HI.U32 R14, R3, R13, RZ ;  /* 0x0000000d030e7227 */ /* 0x000fe200078e00ff */
[C---:B------:R-:W-:Y:S02]  /*1da0*/  ISETP.GT.U32.AND P2, PT, R0.reuse, R5, PT ;  /* 0x000000050000720c */ /* 0x040fe40003f44070 */
[C---:B------:R-:W-:Y:S01]  /*1db0*/  ISETP.GT.U32.AND P1, PT, R0.reuse, R21, PT ;  /* 0x000000150000720c */ /* 0x040fe20003f24070 */
[----:B------:R-:W-:Y:S01]  /*1dc0*/  IMAD.MOV R14, RZ, RZ, -R14 ;  /* 0x000000ffff0e7224 */ /* 0x000fe200078e0a0e */
[----:B0-----:R-:W-:Y:S01]  /*1dd0*/  IABS R8, R7 ;  /* 0x0000000700087213 */ /* 0x001fe20000000000 */
[----:B------:R-:W-:Y:S01]  /*1de0*/  @!P6 IMAD.MOV R18, RZ, RZ, -R18 ;  /* 0x000000ffff12e224 */ /* 0x000fe200078e0a12 */
[----:B------:R-:W-:Y:S01]  /*1df0*/  ISETP.GT.U32.AND P6, PT, R0, R6, PT ;  /* 0x000000060000720c */ /* 0x000fe20003fc4070 */
[----:B------:R-:W-:-:S02]  /*1e00*/  IMAD.MOV R10, RZ, RZ, -R10 ;  /* 0x000000ffff0a7224 */ /* 0x000fc400078e0a0a */
[----:B------:R-:W-:Y:S01]  /*1e10*/  IMAD.HI.U32 R12, R3, R8, RZ ;  /* 0x00000008030c7227 */ /* 0x000fe200078e00ff */
[----:B------:R0:W-:Y:S03]  /*1e20*/  STL [R1+0xc], R18 ;  /* 0x00000c1201007387 */ /* 0x0001e60000100800 */
[----:B------:R-:W-:Y:S01]  /*1e30*/  @!P2 IMAD.IADD R5, R5, 0x1, -R0 ;  /* 0x000000010505a824 */ /* 0x000fe200078e0a00 */
[----:B------:R-:W-:Y:S01]  /*1e40*/  ISETP.GE.AND P2, PT, R7, RZ, PT ;  /* 0x000000ff0700720c */ /* 0x000fe20003f46270 */
[C---:B------:R-:W-:Y:S02]  /*1e50*/  IMAD R7, R0.reuse, R14, R13 ;  /* 0x0000000e00077224 */ /* 0x040fe400078e020d */
[----:B------:R-:W-:Y:S02]  /*1e60*/  IMAD.MOV R12, RZ, RZ, -R12 ;  /* 0x000000ffff0c7224 */ /* 0x000fe400078e0a0c */
[----:B------:R-:W-:Y:S01]  /*1e70*/  @!P1 IMAD.IADD R21, R21, 0x1, -R0 ;  /* 0x0000000115159824 */ /* 0x000fe200078e0a00 */
[C---:B------:R-:W-:Y:S01]  /*1e80*/  ISETP.GT.U32.AND P1, PT, R0.reuse, R7, PT ;  /* 0x000000070000720c */ /* 0x040fe20003f24070 */
[----:B------:R-:W-:Y:S01]  /*1e90*/  IMAD R8, R0, R12, R8 ;  /* 0x0000000c00087224 */ /* 0x000fe200078e0208 */
[----:B------:R-:W-:Y:S01]  /*1ea0*/  IABS R12, R17 ;  /* 0x00000011000c7213 */ /* 0x000fe20000000000 */
[----:B------:R-:W-:Y:S01]  /*1eb0*/  @!P6 IMAD.IADD R6, R6, 0x1, -R0 ;  /* 0x000000010606e824 */ /* 0x000fe200078e0a00 */
[----:B0-----:R-:W-:Y:S01]  /*1ec0*/  IADD3 R18, R4, 0x68, RZ ;  /* 0x0000006804127810 */ /* 0x001fe20007ffe0ff */
[C---:B------:R-:W-:Y:S01]  /*1ed0*/  IMAD R16, R0.reuse, R10, R16 ;  /* 0x0000000a00107224 */ /* 0x040fe200078e0210 */
[----:B------:R-:W-:Y:S01]  /*1ee0*/  ISETP.GT.U32.AND P6, PT, R0, R8, PT ;  /* 0x000000080000720c */ /* 0x000fe20003fc4070 */
[----:B------:R-:W-:Y:S01]  /*1ef0*/  IMAD.HI.U32 R2, R3, R15, RZ ;  /* 0x0000000f03027227 */ /* 0x000fe200078e00ff */
[----:B------:R-:W-:-:S02]  /*1f00*/  IADD3 R10, R4, 0x6c, RZ ;  /* 0x0000006c040a7810 */ /* 0x000fc40007ffe0ff */
[----:B------:R-:W-:Y:S01]  /*1f10*/  IABS R13, R18 ;  /* 0x00000012000d7213 */ /* 0x000fe20000000000 */
[----:B------:R-:W-:Y:S01]  /*1f20*/  IMAD.MOV R2, RZ, RZ, -R2 ;  /* 0x000000ffff027224 */ /* 0x000fe200078e0a02 */
[----:B------:R-:W-:Y:S01]  /*1f30*/  IABS R14, R10 ;  /* 0x0000000a000e7213 */ /* 0x000fe20000000000 */
[--C-:B------:R-:W-:Y:S01]  /*1f40*/  @!P1 IMAD.IADD R7, R7, 0x1, -R0.reuse ;  /* 0x0000000107079824 */ /* 0x100fe200078e0a00 */
[C---:B------:R-:W-:Y:S01]  /*1f50*/  ISETP.GT.U32.AND P1, PT, R0.reuse, R6, PT ;  /* 0x000000060000720c */ /* 0x040fe20003f24070 */
[----:B------:R-:W-:Y:S02]  /*1f60*/  @!P3 IMAD.MOV R5, RZ, RZ, -R5 ;  /* 0x000000ffff05b224 */ /* 0x000fe400078e0a05 */
[----:B------:R-:W-:Y:S01]  /*1f70*/  IMAD.HI.U32 R20, R3, R14, RZ ;  /* 0x0000000e03147227 */ /* 0x000fe200078e00ff */
[----:B------:R-:W-:Y:S02]  /*1f80*/  ISETP.GT.U32.AND P3, PT, R0, R7, PT ;  /* 0x000000070000720c */ /* 0x000fe40003f64070 */
[----:B------:R-:W-:Y:S01]  /*1f90*/  STL [R1+0x1214], R5 ;  /* 0x0012140501007387 */ /* 0x000fe20000100800 */
[----:B------:R-:W-:-:S02]  /*1fa0*/  @!P6 IMAD.IADD R8, R8, 0x1, -R0 ;  /* 0x000000010808e824 */ /* 0x000fc400078e0a00 */
[C---:B------:R-:W-:Y:S01]  /*1fb0*/  IMAD R15, R0.reuse, R2, R15 ;  /* 0x00000002000f7224 */ /* 0x040fe200078e020f */
[----:B------:R-:W-:Y:S01]  /*1fc0*/  IABS R2, R19 ;  /* 0x0000001300027213 */ /* 0x000fe20000000000 */
[----:B------:R-:W-:Y:S01]  /*1fd0*/  IMAD.HI.U32 R22, R3, R12, RZ ;  /* 0x0000000c03167227 */ /* 0x000fe200078e00ff */
[----:B------:R-:W-:-:S03]  /*1fe0*/  ISETP.GT.U32.AND P6, PT, R0, R8, PT ;  /* 0x000000080000720c */ /* 0x000fc60003fc4070 */
[----:B------:R-:W-:Y:S02]  /*1ff0*/  IMAD.MOV R20, RZ, RZ, -R20 ;  /* 0x000000ffff147224 */ /* 0x000fe400078e0a14 */
[----:B------:R-:W-:Y:S01]  /*2000*/  @!P1 IMAD.IADD R6, R6, 0x1, -R0 ;  /* 0x0000000106069824 */ /* 0x000fe200078e0a00 */
[C---:B------:R-:W-:Y:S01]  /*2010*/  ISETP.GT.U32.AND P1, PT, R0.reuse, R15, PT ;  /* 0x0000000f0000720c */ /* 0x040fe20003f24070 */
[----:B------:R-:W-:Y:S02]  /*2020*/  IMAD.MOV.U32 R23, RZ, RZ, R21 ;  /* 0x000000ffff177224 */ /* 0x000fe400078e0015 */
[----:B------:R-:W-:Y:S02]  /*2030*/  IMAD.MOV R22, RZ, RZ, -R22 ;  /* 0x000000ffff167224 */ /* 0x000fe400078e0a16 */
[C---:B------:R-:W-:Y:S02]  /*2040*/  IMAD R14, R0.reuse, R20, R14 ;  /* 0x00000014000e7224 */ /* 0x040fe400078e020e */
[----:B------:R-:W-:Y:S01]  /*2050*/  @!P0 IMAD.MOV R23, RZ, RZ, -R23 ;  /* 0x000000ffff178224 */ /* 0x000fe200078e0a17 */
[C---:B------:R-:W-:Y:S01]  /*2060*/  ISETP.GT.U32.AND P0, PT, R0.reuse, R16, PT ;  /* 0x000000100000720c */ /* 0x040fe20003f04070 */
[----:B------:R-:W-:Y:S01]  /*2070*/  IMAD R12, R0, R22, R12 ;  /* 0x00000016000c7224 */ /* 0x000fe200078e020c */
[----:B------:R-:W-:Y:S01]  /*2080*/  IADD3 R22, R4, 0x54, RZ ;  /* 0x0000005404167810 */ /* 0x000fe20007ffe0ff */
[--C-:B------:R-:W-:Y:S01]  /*2090*/  @!P3 IMAD.IADD R7, R7, 0x1, -R0.reuse ;  /* 0x000000010707b824 */ /* 0x100fe200078e0a00 */
[----:B------:R-:W-:Y:S01]  /*20a0*/  ISETP.GT.U32.AND P3, PT, R0, R14, PT ;  /* 0x0000000e0000720c */ /* 0x000fe20003f64070 */
[--C-:B------:R-:W-:Y:S01]  /*20b0*/  @!P6 IMAD.IADD R8, R8, 0x1, -R0.reuse ;  /* 0x000000010808e824 */ /* 0x100fe200078e0a00 */
[C---:B------:R-:W-:Y:S01]  /*20c0*/  ISETP.GT.U32.AND P6, PT, R0.reuse, R12, PT ;  /* 0x0000000c0000720c */ /* 0x040fe20003fc4070 */
[----:B------:R-:W-:Y:S01]  /*20d0*/  @!P1 IMAD.IADD R15, R15, 0x1, -R0 ;  /* 0x000000010f0f9824 */ /* 0x000fe200078e0a00 */
[----:B------:R-:W-:Y:S01]  /*20e0*/  ISETP.GE.AND P1, PT, R9, RZ, PT ;  /* 0x000000ff0900720c */ /* 0x000fe20003f26270 */
[----:B------:R-:W-:Y:S01]  /*20f0*/  @!P4 IMAD.MOV R6, RZ, RZ, -R6 ;  /* 0x000000ffff06c224 */ /* 0x000fe200078e0a06 */
[----:B------:R0:W-:Y:S01]  /*2100*/  STL [R1+0x78], R23 ;  /* 0x0000781701007387 */ /* 0x0001e20000100800 */
[----:B------:R-:W-:Y:S01]  /*2110*/  IMAD.HI.U32 R21, R3, R2, RZ ;  /* 0x0000000203157227 */ /* 0x000fe200078e00ff */
[----:B------:R-:W-:-:S02]  /*2120*/  ISETP.GT.U32.AND P4, PT, R0, R15, PT ;  /* 0x0000000f0000720c */ /* 0x000fc40003f84070 */
[----:B------:R-:W-:Y:S01]  /*2130*/  STL [R1+0x1218], R6 ;  /* 0x0012180601007387 */ /* 0x000fe20000100800 */
[--C-:B------:R-:W-:Y:S01]  /*2140*/  @!P0 IMAD.IADD R16, R16, 0x1, -R0.reuse ;  /* 0x0000000110108824 */ /* 0x100fe200078e0a00 */
[----:B------:R-:W-:Y:S01]  /*2150*/  ISETP.GE.AND P0, PT, R11, RZ, PT ;  /* 0x000000ff0b00720c */ /* 0x000fe20003f06270 */
[----:B------:R-:W-:Y:S01]  /*2160*/  @!P3 IMAD.IADD R14, R14, 0x1, -R0 ;  /* 0x000000010e0eb824 */ /* 0x000fe200078e0a00 */
[----:B------:R-:W-:Y:S01]  /*2170*/  IADD3 R11, R4, 0x62, RZ ;  /* 0x00000062040b7810 */ /* 0x000fe20007ffe0ff */
[----:B------:R-:W-:Y:S01]  /*2180*/  IMAD.HI.U32 R20, R3, R13, RZ ;  /* 0x0000000d03147227 */ /* 0x000fe200078e00ff */
[----:B------:R-:W-:-:S03]  /*2190*/  ISETP.GT.U32.AND P3, PT, R0, R16, PT ;  /* 0x000000100000720c */ /* 0x000fc60003f64070 */
[----:B------:R-:W-:Y:S02]  /*21a0*/  IMAD.MOV R21, RZ, RZ, -R21 ;  /* 0x000000ffff157224 */ /* 0x000fe400078e0a15 */
[----:B------:R-:W-:Y:S01]  /*21b0*/  @!P6 IMAD.IADD R12, R12, 0x1, -R0 ;  /* 0x000000010c0ce824 */ /* 0x000fe200078e0a00 */
[C---:B------:R-:W-:Y:S01]  /*21c0*/  ISETP.GT.U32.AND P6, PT, R0.reuse, R14, PT ;  /* 0x0000000e0000720c */ /* 0x040fe20003fc4070 */
[----:B------:R-:W-:Y:S02]  /*21d0*/  IMAD.MOV R20, RZ, RZ, -R20 ;  /* 0x000000ffff147224 */ /* 0x000fe400078e0a14 */
[C---:B------:R-:W-:Y:S01]  /*21e0*/  IMAD R2, R0.reuse, R21, R2 ;  /* 0x0000001500027224 */ /* 0x040fe200078e0202 */
[----:B------:R-:W-:Y:S01]  /*21f0*/  IABS R21, R11 ;  /* 0x0000000b00157213 */ /* 0x000fe20000000000 */
[----:B------:R-:W-:Y:S01]  /*2200*/  @!P5 IMAD.MOV R7, RZ, RZ, -R7 ;  /* 0x000000ffff07d224 */ /* 0x000fe200078e0a07 */
[C---:B------:R-:W-:Y:S01]  /*2210*/  ISETP.GT.U32.AND P5, PT, R0.reuse, R12, PT ;  /* 0x0000000c0000720c */ /* 0x040fe20003fa4070 */
[----:B------:R-:W-:Y:S01]  /*2220*/  IMAD R9, R0, R20, R13 ;  /* 0x0000001400097224 */ /* 0x000fe200078e020d */
[----:B------:R-:W-:Y:S01]  /*2230*/  IADD3 R13, R4, 0x64, RZ ;  /* 0x00000064040d7810 */ /* 0x000fe20007ffe0ff */
[----:B------:R-:W-:Y:S01]  /*2240*/  @!P4 IMAD.IADD R15, R15, 0x1, -R0 ;  /* 0x000000010f0fc824 */ /* 0x000fe200078e0a00 */
[----:B------:R-:W-:Y:S01]  /*2250*/  ISETP.GT.U32.AND P4, PT, R0, R2, PT ;  /* 0x000000020000720c */ /* 0x000fe20003f84070 */
[----:B------:R-:W-:Y:S01]  /*2260*/  @!P2 IMAD.MOV R8, RZ, RZ, -R8 ;  /* 0x000000ffff08a224 */ /* 0x000fe200078e0a08 */
[----:B------:R-:W-:Y:S01]  /*2270*/  IABS R20, R13 ;  /* 0x0000000d00147213 */ /* 0x000fe20000000000 */
[--C-:B------:R-:W-:Y:S01]  /*2280*/  @!P3 IMAD.IADD R16, R16, 0x1, -R0.reuse ;  /* 0x000000011010b824 */ /* 0x100fe200078e0a00 */
[----:B------:R-:W-:Y:S01]  /*2290*/  ISETP.GT.U32.AND P2, PT, R0, R9, PT ;  /* 0x000000090000720c */ /* 0x000fe20003f44070 */
[----:B------:R-:W-:Y:S01]  /*22a0*/  @!P6 IMAD.IADD R14, R14, 0x1, -R0 ;  /* 0x000000010e0ee824 */ /* 0x000fe200078e0a00 */
[----:B------:R-:W-:Y:S01]  /*22b0*/  ISETP.GE.AND P3, PT, R10, RZ, PT ;  /* 0x000000ff0a00720c */ /* 0x000fe20003f66270 */
[----:B------:R-:W-:Y:S01]  /*22c0*/  IMAD.MOV.U32 R10, RZ, RZ, R21 ;  /* 0x000000ffff0a7224 */ /* 0x000fe200078e0015 */
[----:B------:R-:W-:Y:S01]  /*22d0*/  ISETP.GE.AND P6, PT, R17, RZ, PT ;  /* 0x000000ff1100720c */ /* 0x000fe20003fc6270 */
[----:B------:R-:W-:Y:S01]  /*22e0*/  IMAD.HI.U32 R17, R3, R20, RZ ;  /* 0x0000001403117227 */ /* 0x000fe200078e00ff */
[----:B------:R1:W-:Y:S01]  /*22f0*/  STL [R1+0x121c], R7 ;  /* 0x00121c0701007387 */ /* 0x0003e20000100800 */
[----:B------:R-:W-:-:S02]  /*2300*/  IADD3 R21, R4, 0x52, RZ ;  /* 0x0000005204157810 */ /* 0x000fc40007ffe0ff */
[----:B0-----:R-:W-:Y:S01]  /*2310*/  IMAD.MOV.U32 R23, RZ, RZ, R16 ;  /* 0x000000ffff177224 */ /* 0x001fe200078e0010 */
[----:B------:R-:W-:Y:S01]  /*2320*/  STL [R1+0x1220], R8 ;  /* 0x0012200801007387 */ /* 0x000fe20000100800 */
[----:B------:R-:W-:Y:S01]  /*2330*/  @!P5 IMAD.IADD R12, R12, 0x1, -R0 ;  /* 0x000000010c0cd824 */ /* 0x000fe200078e0a00 */
[----:B------:R-:W-:Y:S01]  /*2340*/  ISETP.GE.AND P5, PT, R18, RZ, PT ;  /* 0x000000ff1200720c */ /* 0x000fe20003fa6270 */
[----:B------:R-:W-:Y:S02]  /*2350*/  IMAD.MOV.U32 R5, RZ, RZ, R15 ;  /* 0x000000ffff057224 */ /* 0x000fe400078e000f */
[----:B------:R-:W-:Y:S01]  /*2360*/  IMAD.HI.U32 R18, R3, R10, RZ ;  /* 0x0000000a03127227 */ /* 0x000fe200078e00ff */
[----:B-1----:R-:W-:-:S03]  /*2370*/  IADD3 R7, R4, 0x12, RZ ;  /* 0x0000001204077810 */ /* 0x002fc60007ffe0ff */
[----:B------:R-:W-:Y:S02]  /*2380*/  IMAD.MOV R17, RZ, RZ, -R17 ;  /* 0x000000ffff117224 */ /* 0x000fe400078e0a11 */
[----:B------:R-:W-:Y:S02]  /*2390*/  @!P0 IMAD.MOV R23, RZ, RZ, -R23 ;  /* 0x000000ffff178224 */ /* 0x000fe400078e0a17 */
[----:B------:R-:W-:Y:S01]  /*23a0*/  @!P4 IMAD.IADD R2, R2, 0x1, -R0 ;  /* 0x000000010202c824 */ /* 0x000fe200078e0a00 */
[----:B------:R-:W-:Y:S01]  /*23b0*/  ISETP.GE.AND P4, PT, R13, RZ, PT ;  /* 0x000000ff0d00720c */ /* 0x000fe20003f86270 */
[----:B------:R-:W-:Y:S01]  /*23c0*/  @!P1 IMAD.MOV R5, RZ, RZ, -R5 ;  /* 0x000000ffff059224 */ /* 0x000fe200078e0a05 */
[----:B------:R-:W-:Y:S01]  /*23d0*/  STL [R1+0x54], R23 ;  /* 0x0000541701007387 */ /* 0x000fe20000100800 */
[----:B------:R-:W-:Y:S01]  /*23e0*/  IMAD.MOV R16, RZ, RZ, -R18 ;  /* 0x000000ffff107224 */ /* 0x000fe200078e0a12 */
[C---:B------:R-:W-:Y:S01]  /*23f0*/  ISETP.GT.U32.AND P1, PT, R0.reuse, R2, PT ;  /* 0x000000020000720c */ /* 0x040fe20003f24070 */
[----:B------:R-:W-:Y:S01]  /*2400*/  IMAD R13, R0, R17, R20 ;  /* 0x00000011000d7224 */ /* 0x000fe200078e0214 */
[----:B------:R0:W-:Y:S01]  /*2410*/  STL [R1+0x58], R5 ;  /* 0x0000580501007387 */ /* 0x0001e20000100800 */
[----:B------:R-:W-:Y:S01]  /*2420*/  IMAD.MOV.U32 R6, RZ, RZ, R14 ;  /* 0x000000ffff067224 */ /* 0x000fe200078e000e */
[----:B------:R-:W-:Y:S01]  /*2430*/  IADD3 R14, R4, 0x5e, RZ ;  /* 0x0000005e040e7810 */ /* 0x000fe20007ffe0ff */
[----:B------:R-:W-:Y:S01]  /*2440*/  @!P2 IMAD.IADD R9, R9, 0x1, -R0 ;  /* 0x000000010909a824 */ /* 0x000fe200078e0a00 */
[----:B------:R-:W-:Y:S01]  /*2450*/  ISETP.GE.AND P2, PT, R19, RZ, PT ;  /* 0x000000ff1300720c */ /* 0x000fe20003f46270 */
[----:B------:R-:W-:Y:S01]  /*2460*/  IMAD R10, R0, R16, R10 ;  /* 0x00000010000a7224 */ /* 0x000fe200078e020a */
[----:B------:R-:W-:Y:S01]  /*2470*/  IADD3 R19, R4, 0x5c, RZ ;  /* 0x0000005c04137810 */ /* 0x000fe20007ffe0ff */
[----:B------:R-:W-:Y:S01]  /*2480*/  @!P3 IMAD.MOV R6, RZ, RZ, -R6 ;  /* 0x000000ffff06b224 */ /* 0x000fe200078e0a06 */
[C---:B------:R-:W-:Y:S01]  /*2490*/  ISETP.GT.U32.AND P3, PT, R0.reuse, R13, PT ;  /* 0x0000000d0000720c */ /* 0x040fe20003f64070 */
[----:B0-----:R-:W-:Y:S01]  /*24a0*/  IMAD.MOV.U32 R5, RZ, RZ, R12 ;  /* 0x000000ffff057224 */ /* 0x001fe200078e000c */
[----:B------:R-:W-:Y:S01]  /*24b0*/  ISETP.GT.U32.AND P0, PT, R0, R9, PT ;  /* 0x000000090000720c */ /* 0x000fe20003f04070 */
[----:B------:R-:W-:Y:S01]  /*24c0*/  @!P1 IMAD.IADD R2, R2, 0x1, -R0 ;  /* 0x0000000102029824 */ /* 0x000fe200078e0a00 */
[----:B------:R-:W-:Y:S01]  /*24d0*/  IADD3 R12, R4, 0x60, RZ ;  /* 0x00000060040c7810 */ /* 0x000fe20007ffe0ff */
[----:B------:R-:W-:Y:S01]  /*24e0*/  @!P6 IMAD.MOV R5, RZ, RZ, -R5 ;  /* 0x000000ffff05e224 */ /* 0x000fe200078e0a05 */
[----:B------:R-:W-:Y:S01]  /*24f0*/  ISETP.GT.U32.AND P6, PT, R0, R10, PT ;  /* 0x0000000a0000720c */ /* 0x000fe20003fc4070 */
[----:B------:R-:W-:Y:S01]  /*2500*/  STL [R1+0x5c], R6 ;  /* 0x00005c0601007387 */ /* 0x000fe20000100800 */
[----:B------:R-:W-:-:S02]  /*2510*/  IABS R15, R12 ;  /* 0x0000000c000f7213 */ /* 0x000fc40000000000 */
[----:B------:R-:W-:Y:S01]  /*2520*/  ISETP.GE.AND P1, PT, R12, RZ, PT ;  /* 0x000000ff0c00720c */ /* 0x000fe20003f26270 */
[----:B------:R0:W-:Y:S02]  /*2530*/  STL [R1+0x60], R5 ;  /* 0x0000600501007387 */ /* 0x0001e40000100800 */
[--C-:B------:R-:W-:Y:S01]  /*2540*/  @!P3 IMAD.IADD R13, R13, 0x1, -R0.reuse ;  /* 0x000000010d0db824 */ /* 0x100fe200078e0a00 */
[----:B------:R-:W-:Y:S01]  /*2550*/  ISETP.GE.AND P3, PT, R14, RZ, PT ;  /* 0x000000ff0e00720c */ /* 0x000fe20003f66270 */
[----:B------:R-:W-:Y:S01]  /*2560*/  IMAD.MOV.U32 R12, RZ, RZ, R15 ;  /* 0x000000ffff0c7224 */ /* 0x000fe200078e000f */
[----:B------:R-:W-:Y:S01]  /*2570*/  IADD3 R16, R4, 0x5a, RZ ;  /* 0x0000005a04107810 */ /* 0x000fe20007ffe0ff */
[--C-:B------:R-:W-:Y:S01]  /*2580*/  @!P0 IMAD.IADD R9, R9, 0x1, -R0.reuse ;  /* 0x0000000109098824 */ /* 0x100fe200078e0a00 */
[----:B------:R-:W-:Y:S01]  /*2590*/  ISETP.GE.AND P0, PT, R11, RZ, PT ;  /* 0x000000ff0b00720c */ /* 0x000fe20003f06270 */
[----:B------:R-:W-:Y:S01]  /*25a0*/  @!P6 IMAD.IADD R10, R10, 0x1, -R0 ;  /* 0x000000010a0ae824 */ /* 0x000fe200078e0a00 */
[----:B------:R-:W-:Y:S01]  /*25b0*/  ISETP.GT.U32.AND P6, PT, R0, R13, PT ;  /* 0x0000000d0000720c */ /* 0x000fe20003fc4070 */
[----:B0-----:R-:W-:Y:S01]  /*25c0*/  IMAD.MOV.U32 R5, RZ, RZ, R9 ;  /* 0x000000ffff057224 */ /* 0x001fe200078e0009 */
[----:B------:R-:W-:Y:S01]  /*25d0*/  IABS R11, R14 ;  /* 0x0000000e000b7213 */ /* 0x000fe20000000000 */
[----:B------:R-:W-:Y:S01]  /*25e0*/  IMAD.HI.U32 R9, R3, R12, RZ ;  /* 0x0000000c03097227 */ /* 0x000fe200078e00ff */
[----:B------:R-:W-:-:S02]  /*25f0*/  IADD3 R18, R4, 0x58, RZ ;  /* 0x0000005804127810 */ /* 0x000fc40007ffe0ff */
[----:B------:R-:W-:Y:S01]  /*2600*/  IADD3 R15, R4, 0x50, RZ ;  /* 0x00000050040f7810 */ /* 0x000fe20007ffe0ff */
[----:B------:R-:W-:Y:S02]  /*2610*/  IMAD.MOV R9, RZ, RZ, -R9 ;  /* 0x000000ffff097224 */ /* 0x000fe400078e0a09 */
[----:B------:R-:W-:Y:S01]  /*2620*/  @!P5 IMAD.MOV R5, RZ, RZ, -R5 ;  /* 0x000000ffff05d224 */ /* 0x000fe200078e0a05 */
[C---:B------:R-:W-:Y:S01]  /*2630*/  ISETP.GT.U32.AND P5, PT, R0.reuse, R10, PT ;  /* 0x0000000a0000720c */ /* 0x040fe20003fa4070 */
[C---:B------:R-:W-:Y:S02]  /*2640*/  IMAD R9, R0.reuse, R9, R12 ;  /* 0x0000000900097224 */ /* 0x040fe400078e020c */
[----:B------:R-:W-:Y:S01]  /*2650*/  IMAD.HI.U32 R14, R3, R11, RZ ;  /* 0x0000000b030e7227 */ /* 0x000fe200078e00ff */
[----:B------:R0:W-:Y:S03]  /*2660*/  STL [R1+0x64], R5 ;  /* 0x0000640501007387 */ /* 0x0001e60000100800 */
[----:B------:R-:W-:Y:S01]  /*2670*/  @!P6 IMAD.IADD R13, R13, 0x1, -R0 ;  /* 0x000000010d0de824 */ /* 0x000fe200078e0a00 */
[----:B------:R-:W-:-:S03]  /*2680*/  ISETP.GT.U32.AND P6, PT, R0, R9, PT ;  /* 0x000000090000720c */ /* 0x000fc60003fc4070 */
[----:B------:R-:W-:Y:S02]  /*2690*/  IMAD.MOV.U32 R6, RZ, RZ, R13 ;  /* 0x000000ffff067224 */ /* 0x000fe400078e000d */
[----:B------:R-:W-:Y:S01]  /*26a0*/  @!P5 IMAD.IADD R10, R10, 0x1, -R0 ;  /* 0x000000010a0ad824 */ /* 0x000fe200078e0a00 */
[----:B------:R-:W-:Y:S01]  /*26b0*/  ISETP.GE.AND P5, PT, R16, RZ, PT ;  /* 0x000000ff1000720c */ /* 0x000fe20003fa6270 */
[----:B0-----:R-:W-:Y:S01]  /*26c0*/  IMAD.MOV.U32 R5, RZ, RZ, R2 ;  /* 0x000000ffff057224 */ /* 0x001fe200078e0002 */
[----:B------:R-:W-:Y:S01]  /*26d0*/  IABS R16, R16 ;  /* 0x0000001000107213 */ /* 0x000fe20000000000 */
[----:B------:R-:W-:Y:S01]  /*26e0*/  IMAD.MOV R2, RZ, RZ, -R14 ;  /* 0x000000ffff027224 */ /* 0x000fe200078e0a0e */
[----:B------:R-:W-:Y:S01]  /*26f0*/  IADD3 R14, R4, 0x4e, RZ ;  /* 0x0000004e040e7810 */ /* 0x000fe20007ffe0ff */
[----:B------:R-:W-:Y:S02]  /*2700*/  @!P4 IMAD.MOV R6, RZ, RZ, -R6 ;  /* 0x000000ffff06c224 */ /* 0x000fe400078e0a06 */
[----:B------:R-:W-:Y:S01]  /*2710*/  IMAD R11, R0, R2, R11 ;  /* 0x00000002000b7224 */ /* 0x000fe200078e020b */
[----:B------:R-:W-:Y:S01]  /*2720*/  IADD3 R2, R4, 0x56, RZ ;  /* 0x0000005604027810 */ /* 0x000fe20007ffe0ff */
[----:B------:R-:W-:Y:S01]  /*2730*/  @!P2 IMAD.MOV R5, RZ, RZ, -R5 ;  /* 0x000000ffff05a224 */ /* 0x000fe200078e0a05 */
[----:B------:R-:W-:Y:S01]  /*2740*/  ISETP.GE.AND P2, PT, R19, RZ, PT ;  /* 0x000000ff1300720c */ /* 0x000fe20003f46270 */
[----:B------:R-:W-:Y:S01]  /*2750*/  @!P6 IMAD.IADD R9, R9, 0x1, -R0 ;  /* 0x000000010909e824 */ /* 0x000fe200078e0a00 */
[----:B------:R-:W-:-:S02]  /*2760*/  ISETP.GT.U32.AND P4, PT, R0, R11, PT ;  /* 0x0000000b0000720c */ /* 0x000fc40003f84070 */
[----:B------:R-:W-:Y:S01]  /*2770*/  IABS R19, R19 ;  /* 0x0000001300137213 */ /* 0x000fe20000000000 */
[----:B------:R0:W-:Y:S01]  /*2780*/  STL [R1+0x68], R5 ;  /* 0x0000680501007387 */ /* 0x0001e20000100800 */
[----:B------:R-:W-:Y:S02]  /*2790*/  ISETP.GT.U32.AND P6, PT, R0, R9, PT ;  /* 0x000000090000720c */ /* 0x000fe40003fc4070 */
[----:B------:R-:W-:Y:S01]  /*27a0*/  IABS R17, R2 ;  /* 0x0000000200117213 */ /* 0x000fe20000000000 */
[----:B------:R-:W-:Y:S01]  /*27b0*/  IMAD.HI.U32 R12, R3, R19, RZ ;  /* 0x00000013030c7227 */ /* 0x000fe200078e00ff */
[----:B------:R-:W-:Y:S03]  /*27c0*/  STL [R1+0x70], R6 ;  /* 0x0000700601007387 */ /* 0x000fe60000100800 */
[----:B------:R-:W-:Y:S02]  /*27d0*/  IMAD.MOV R12, RZ, RZ, -R12 ;  /* 0x000000ffff0c7224 */ /* 0x000fe400078e0a0c */
[----:B0-----:R-:W-:-:S02]  /*27e0*/  IMAD.MOV.U32 R5, RZ, RZ, R10 ;  /* 0x000000ffff057224 */ /* 0x001fc400078e000a */
[----:B------:R-:W-:Y:S02]  /*27f0*/  @!P4 IMAD.IADD R11, R11, 0x1, -R0 ;  /* 0x000000010b0bc824 */ /* 0x000fe400078e0a00 */
[----:B------:R-:W-:Y:S01]  /*2800*/  @!P0 IMAD.MOV R5, RZ, RZ, -R5 ;  /* 0x000000ffff058224 */ /* 0x000fe200078e0a05 */
[----:B------:R-:W-:Y:S01]  /*2810*/  ISETP.GE.AND P0, PT, R18, RZ, PT ;  /* 0x000000ff1200720c */ /* 0x000fe20003f06270 */
[C---:B------:R-:W-:Y:S01]  /*2820*/  IMAD.HI.U32 R10, R3.reuse, R16, RZ ;  /* 0x00000010030a7227 */ /* 0x040fe200078e00ff */
[----:B------:R-:W-:Y:S02]  /*2830*/  IABS R18, R18 ;  /* 0x0000001200127213 */ /* 0x000fe40000000000 */
[C---:B------:R-:W-:Y:S01]  /*2840*/  ISETP.GT.U32.AND P4, PT, R0.reuse, R11, PT ;  /* 0x0000000b0000720c */ /* 0x040fe20003f84070 */
[----:B------:R-:W-:Y:S01]  /*2850*/  IMAD R19, R0, R12, R19 ;  /* 0x0000000c00137224 */ /* 0x000fe200078e0213 */
[----:B------:R-:W-:Y:S01]  /*2860*/  IABS R12, R22 ;  /* 0x00000016000c7213 */ /* 0x000fe20000000000 */
[----:B------:R-:W-:Y:S01]  /*2870*/  IMAD.MOV R10, RZ, RZ, -R10 ;  /* 0x000000ffff0a7224 */ /* 0x000fe200078e0a0a */
[----:B------:R0:W-:Y:S01]  /*2880*/  STL [R1+0xf4], R5 ;  /* 0x0000f40501007387 */ /* 0x0001e20000100800 */
[----:B------:R-:W-:-:S04]  /*2890*/  IMAD.HI.U32 R13, R3, R18, RZ ;  /* 0x00000012030d7227 */ /* 0x000fc800078e00ff */
[----:B------:R-:W-:Y:S01]  /*28a0*/  @!P6 IMAD.IADD R9, R9, 0x1, -R0 ;  /* 0x000000010909e824 */ /* 0x000fe200078e0a00 */
[C---:B------:R-:W-:Y:S01]  /*28b0*/  ISETP.GT.U32.AND P6, PT, R0.reuse, R19, PT ;  /* 0x000000130000720c */ /* 0x040fe20003fc4070 */
[----:B------:R-:W-:Y:S02]  /*28c0*/  IMAD R16, R0, R10, R16 ;  /* 0x0000000a00107224 */ /* 0x000fe400078e0210 */
[----:B------:R-:W-:-:S04]  /*28d0*/  IMAD.HI.U32 R10, R3, R17, RZ ;  /* 0x00000011030a7227 */ /* 0x000fc800078e00ff */
[----:B------:R-:W-:Y:S02]  /*28e0*/  IMAD.MOV R13, RZ, RZ, -R13 ;  /* 0x000000ffff0d7224 */ /* 0x000fe400078e0a0d */
[----:B------:R-:W-:Y:S02]  /*28f0*/  IMAD.MOV R10, RZ, RZ, -R10 ;  /* 0x000000ffff0a7224 */ /* 0x000fe400078e0a0a */
[C---:B------:R-:W-:Y:S02]  /*2900*/  IMAD R18, R0.reuse, R13, R18 ;  /* 0x0000000d00127224 */ /* 0x040fe400078e0212 */
[C---:B------:R-:W-:Y:S01]  /*2910*/  IMAD R17, R0.reuse, R10, R17 ;  /* 0x0000000a00117224 */ /* 0x040fe200078e0211 */
[----:B------:R-:W-:Y:S01]  /*2920*/  IABS R10, R15 ;  /* 0x0000000f000a7213 */ /* 0x000fe20000000000 */
[--C-:B------:R-:W-:Y:S01]  /*2930*/  @!P4 IMAD.IADD R11, R11, 0x1, -R0.reuse ;  /* 0x000000010b0bc824 */ /* 0x100fe200078e0a00 */
[C---:B------:R-:W-:Y:S01]  /*2940*/  ISETP.GT.U32.AND P4, PT, R0.reuse, R18, PT ;  /* 0x000000120000720c */ /* 0x040fe20003f84070 */
[----:B------:R-:W-:Y:S01]  /*2950*/  @!P6 IMAD.IADD R19, R19, 0x1, -R0 ;  /* 0x000000011313e824 */ /* 0x000fe200078e0a00 */
[----:B------:R-:W-:Y:S01]  /*2960*/  ISETP.GT.U32.AND P6, PT, R0, R17, PT ;  /* 0x000000110000720c */ /* 0x000fe20003fc4070 */
[----:B0-----:R-:W-:-:S02]  /*2970*/  IMAD.MOV.U32 R5, RZ, RZ, R9 ;  /* 0x000000ffff057224 */ /* 0x001fc400078e0009 */
[----:B------:R-:W-:-:S04]  /*2980*/  IMAD.HI.U32 R9, R3, R12, RZ ;  /* 0x0000000c03097227 */ /* 0x000fc800078e00ff */
[----:B------:R-:W-:Y:S02]  /*2990*/  IMAD.MOV R9, RZ, RZ, -R9 ;  /* 0x000000ffff097224 */ /* 0x000fe400078e0a09 */
[----:B------:R-:W-:Y:S01]  /*29a0*/  @!P1 IMAD.MOV R5, RZ, RZ, -R5 ;  /* 0x000000ffff059224 */ /* 0x000fe200078e0a05 */
[C---:B------:R-:W-:Y:S01]  /*29b0*/  ISETP.GT.U32.AND P1, PT, R0.reuse, R16, PT ;  /* 0x000000100000720c */ /* 0x040fe20003f24070 */
[----:B------:R-:W-:Y:S01]  /*29c0*/  IMAD R12, R0, R9, R12 ;  /* 0x00000009000c7224 */ /* 0x000fe200078e020c */
[----:B------:R-:W-:Y:S01]  /*29d0*/  IABS R9, R21 ;  /* 0x0000001500097213 */ /* 0x000fe20000000000 */
[--C-:B------:R-:W-:Y:S01]  /*29e0*/  @!P4 IMAD.IADD R18, R18, 0x1, -R0.reuse ;  /* 0x000000011212c824 */ /* 0x100fe200078e0a00 */
[----:B------:R0:W-:Y:S01]  /*29f0*/  STL [R1+0xf0], R5 ;  /* 0x0000f00501007387 */ /* 0x0001e20000100800 */
[----:B------:R-:W-:Y:S02]  /*2a00*/  @!P6 IMAD.IADD R17, R17, 0x1, -R0 ;  /* 0x000000011111e824 */ /* 0x000fe400078e0a00 */
[----:B------:R-:W-:Y:S01]  /*2a10*/  IMAD.HI.U32 R13, R3, R9, RZ ;  /* 0x00000009030d7227 */ /* 0x000fe200078e00ff */
[----:B------:R-:W-:-:S03]  /*2a20*/  ISETP.GT.U32.AND P6, PT, R0, R18, PT ;  /* 0x000000120000720c */ /* 0x000fc60003fc4070 */
[----:B------:R-:W-:Y:S02]  /*2a30*/  IMAD.MOV R13, RZ, RZ, -R13 ;  /* 0x000000ffff0d7224 */ /* 0x000fe400078e0a0d */
[--C-:B------:R-:W-:Y:S01]  /*2a40*/  @!P1 IMAD.IADD R16, R16, 0x1, -R0.reuse ;  /* 0x0000000110109824 */ /* 0x100fe200078e0a00 */
[C---:B------:R-:W-:Y:S01]  /*2a50*/  ISETP.GT.U32.AND P1, PT, R0.reuse, R19, PT ;  /* 0x000000130000720c */ /* 0x040fe20003f24070 */
[----:B0-----:R-:W-:Y:S01]  /*2a60*/  IMAD.MOV.U32 R5, RZ, RZ, R11 ;  /* 0x000000ffff057224 */ /* 0x001fe200078e000b */
[----:B------:R-:W-:Y:S01]  /*2a70*/  IABS R11, R14 ;  /* 0x0000000e000b7213 */ /* 0x000fe20000000000 */
[C---:B------:R-:W-:Y:S01]  /*2a80*/  IMAD R9, R0.reuse, R13, R9 ;  /* 0x0000000d00097224 */ /* 0x040fe200078e0209 */
[C---:B------:R-:W-:Y:S01]  /*2a90*/  ISETP.GT.U32.AND P4, PT, R0.reuse, R16, PT ;  /* 0x000000100000720c */ /* 0x040fe20003f84070 */
[----:B------:R-:W-:Y:S01]  /*2aa0*/  @!P3 IMAD.MOV R5, RZ, RZ, -R5 ;  /* 0x000000ffff05b224 */ /* 0x000fe200078e0a05 */
[----:B------:R-:W-:Y:S01]  /*2ab0*/  ISETP.GT.U32.AND P3, PT, R0, R17, PT ;  /* 0x000000110000720c */ /* 0x000fe20003f64070 */
[--C-:B------:R-:W-:Y:S01]  /*2ac0*/  @!P6 IMAD.IADD R18, R18, 0x1, -R0.reuse ;  /* 0x000000011212e824 */ /* 0x100fe200078e0a00 */
[----:B------:R-:W-:Y:S01]  /*2ad0*/  ISETP.GT.U32.AND P6, PT, R0, R9, PT ;  /* 0x000000090000720c */ /* 0x000fe20003fc4070 */
[----:B------:R-:W-:Y:S01]  /*2ae0*/  IMAD.HI.U32 R20, R3, R10, RZ ;  /* 0x0000000a03147227 */ /* 0x000fe200078e00ff */
[----:B------:R-:W-:Y:S01]  /*2af0*/  IADD3 R13, R4, 0x4c, RZ ;  /* 0x0000004c040d7810 */ /* 0x000fe20007ffe0ff */
[----:B------:R0:W-:Y:S02]  /*2b00*/  STL [R1+0xec], R5 ;  /* 0x0000ec0501007387 */ /* 0x0001e40000100800 */
[----:B------:R-:W-:Y:S01]  /*2b10*/  @!P1 IMAD.IADD R19, R19, 0x1, -R0 ;  /* 0x0000000113139824 */ /* 0x000fe200078e0a00 */
[----:B------:R-:W-:Y:S01]  /*2b20*/  ISETP.GT.U32.AND P1, PT, R0, R12, PT ;  /* 0x0000000c0000720c */ /* 0x000fe20003f24070 */
[----:B------:R-:W-:-:S02]  /*2b30*/  IMAD.MOV R20, RZ, RZ, -R20 ;  /* 0x000000ffff147224 */ /* 0x000fc400078e0a14 */
[--C-:B------:R-:W-:Y:S01]  /*2b40*/  @!P4 IMAD.IADD R16, R16, 0x1, -R0.reuse ;  /* 0x000000011010c824 */ /* 0x100fe200078e0a00 */
[----:B------:R-:W-:Y:S01]  /*2b50*/  ISETP.GE.AND P4, PT, R2, RZ, PT ;  /* 0x000000ff0200720c */ /* 0x000fe20003f86270 */
[--C-:B------:R-:W-:Y:S01]  /*2b60*/  @!P3 IMAD.IADD R17, R17, 0x1, -R0.reuse ;  /* 0x000000011111b824 */ /* 0x100fe200078e0a00 */
[----:B------:R-:W-:Y:S01]  /*2b70*/  ISETP.GE.AND P3, PT, R22, RZ, PT ;  /* 0x000000ff1600720c */ /* 0x000fe20003f66270 */
[----:B------:R-:W-:Y:S01]  /*2b80*/  @!P6 IMAD.IADD R9, R9, 0x1, -R0 ;  /* 0x000000010909e824 */ /* 0x000fe200078e0a00 */
[----:B------:R-:W-:Y:S01]  /*2b90*/  IABS R22, R13 ;  /* 0x0000000d00167213 */ /* 0x000fe20000000000 */
[----:B------:R-:W-:Y:S02]  /*2ba0*/  IMAD.MOV.U32 R6, RZ, RZ, R19 ;  /* 0x000000ffff067224 */ /* 0x000fe400078e0013 */
[----:B0-----:R-:W-:Y:S01]  /*2bb0*/  IMAD.MOV.U32 R5, RZ, RZ, R16 ;  /* 0x000000ffff057224 */ /* 0x001fe200078e0010 */
[----:B------:R-:W-:Y:S01]  /*2bc0*/  ISETP.GT.U32.AND P6, PT, R0, R9, PT ;  /* 0x000000090000720c */ /* 0x000fe20003fc4070 */
[----:B------:R-:W-:-:S04]  /*2bd0*/  IMAD.HI.U32 R19, R3, R22, RZ ;  /* 0x0000001603137227 */ /* 0x000fc800078e00ff */
[----:B------:R-:W-:Y:S01]  /*2be0*/  @!P1 IMAD.IADD R12, R12, 0x1, -R0 ;  /* 0x000000010c0c9824 */ /* 0x000fe200078e0a00 */
[----:B------:R-:W-:Y:S01]  /*2bf0*/  ISETP.GE.AND P1, PT, R21, RZ, PT ;  /* 0x000000ff1500720c */ /* 0x000fe20003f26270 */
[----:B------:R-:W-:Y:S02]  /*2c00*/  IMAD.MOV R16, RZ, RZ, -R19 ;  /* 0x000000ffff107224 */ /* 0x000fe400078e0a13 */
[C---:B------:R-:W-:Y:S02]  /*2c10*/  IMAD R10, R0.reuse, R20, R10 ;  /* 0x00000014000a7224 */ /* 0x040fe400078e020a */
[----:B------:R-:W-:Y:S01]  /*2c20*/  @!P2 IMAD.MOV R6, RZ, RZ, -R6 ;  /* 0x000000ffff06a224 */ /* 0x000fe200078e0a06 */
[C---:B------:R-:W-:Y:S01]  /*2c30*/  ISETP.GT.U32.AND P2, PT, R0.reuse, R12, PT ;  /* 0x0000000c0000720c */ /* 0x040fe20003f44070 */
[C---:B------:R-:W-:Y:S02]  /*2c40*/  IMAD R22, R0.reuse, R16, R22 ;  /* 0x0000001000167224 */ /* 0x040fe400078e0216 */
[----:B------:R-:W-:Y:S01]  /*2c50*/  @!P5 IMAD.MOV R5, RZ, RZ, -R5 ;  /* 0x000000ffff05d224 */ /* 0x000fe200078e0a05 */
[C---:B------:R-:W-:Y:S01]  /*2c60*/  ISETP.GT.U32.AND P5, PT, R0.reuse, R10, PT ;  /* 0x0000000a0000720c */ /* 0x040fe20003fa4070 */
[----:B------:R-:W-:Y:S01]  /*2c70*/  @!P6 IMAD.IADD R9, R9, 0x1, -R0 ;  /* 0x000000010909e824 */ /* 0x000fe200078e0a00 */
[----:B------:R-:W-:Y:S01]  /*2c80*/  ISETP.GT.U32.AND P6, PT, R0, R22, PT ;  /* 0x000000160000720c */ /* 0x000fe20003fc4070 */
[----:B------:R-:W-:Y:S01]  /*2c90*/  IMAD.HI.U32 R2, R3, R11, RZ ;  /* 0x0000000b03027227 */ /* 0x000fe200078e00ff */
[----:B------:R0:W-:Y:S03]  /*2ca0*/  STL [R1+0x40], R6 ;  /* 0x0000400601007387 */ /* 0x0001e60000100800 */
[----:B------:R-:W-:Y:S01]  /*2cb0*/  IMAD.MOV R2, RZ, RZ, -R2 ;  /* 0x000000ffff027224 */ /* 0x000fe200078e0a02 */
[----:B------:R1:W-:Y:S01]  /*2cc0*/  STL [R1+0x44], R5 ;  /* 0x0000440501007387 */ /* 0x0003e20000100800 */
[--C-:B------:R-:W-:Y:S01]  /*2cd0*/  @!P2 IMAD.IADD R12, R12, 0x1, -R0.reuse ;  /* 0x000000010c0ca824 */ /* 0x100fe200078e0a00 */
[----:B------:R-:W-:Y:S01]  /*2ce0*/  ISETP.GE.AND P2, PT, R14, RZ, PT ;  /* 0x000000ff0e00720c */ /* 0x000fe20003f46270 */
[----:B------:R-:W-:Y:S01]  /*2cf0*/  IMAD R11, R0, R2, R11 ;  /* 0x00000002000b7224 */ /* 0x000fe200078e020b */
[----:B------:R-:W-:Y:S01]  /*2d00*/  IADD3 R14, R4, 0x48, RZ ;  /* 0x00000048040e7810 */ /* 0x000fe20007ffe0ff */
[----:B------:R-:W-:Y:S01]  /*2d10*/  @!P5 IMAD.IADD R10, R10, 0x1, -R0 ;  /* 0x000000010a0ad824 */ /* 0x000fe200078e0a00 */
[----:B------:R-:W-:Y:S01]  /*2d20*/  ISETP.GE.AND P5, PT, R13, RZ, PT ;  /* 0x000000ff0d00720c */ /* 0x000fe20003fa6270 */
[----:B0-----:R-:W-:Y:S01]  /*2d30*/  IMAD.MOV.U32 R6, RZ, RZ, R18 ;  /* 0x000000ffff067224 */ /* 0x001fe200078e0012 */
[----:B------:R-:W-:Y:S01]  /*2d40*/  IABS R13, R14 ;  /* 0x0000000e000d7213 */ /* 0x000fe20000000000 */
[----:B------:R-:W-:Y:S01]  /*2d50*/  @!P6 IMAD.IADD R22, R22, 0x1, -R0 ;  /* 0x000000011616e824 */ /* 0x000fe200078e0a00 */
[C---:B------:R-:W-:Y:S01]  /*2d60*/  IADD3 R2, R4.reuse, 0x4a, RZ ;  /* 0x0000004a04027810 */ /* 0x040fe20007ffe0ff */
[----:B-1----:R-:W-:Y:S01]  /*2d70*/  IMAD.MOV.U32 R5, RZ, RZ, R17 ;  /* 0x000000ffff057224 */ /* 0x002fe200078e0011 */
[----:B------:R-:W-:Y:S01]  /*2d80*/  IADD3 R17, R4, 0x46, RZ ;  /* 0x0000004604117810 */ /* 0x000fe20007ffe0ff */
[----:B------:R-:W-:Y:S01]  /*2d90*/  @!P0 IMAD.MOV R6, RZ, RZ, -R6 ;  /* 0x000000ffff068224 */ /* 0x000fe200078e0a06 */
[----:B------:R-:W-:Y:S01]  /*2da0*/  ISETP.GE.AND P0, PT, R15, RZ, PT ;  /* 0x000000ff0f00720c */ /* 0x000fe20003f06270 */
[----:B------:R-:W-:Y:S01]  /*2db0*/  @!P4 IMAD.MOV R5, RZ, RZ, -R5 ;  /* 0x000000ffff05c224 */ /* 0x000fe200078e0a05 */
[----:B------:R-:W-:Y:S01]  /*2dc0*/  ISETP.GT.U32.AND P6, PT, R0, R22, PT ;  /* 0x000000160000720c */ /* 0x000fe20003fc4070 */
[----:B------:R-:W-:Y:S01]  /*2dd0*/  IMAD.HI.U32 R15, R3, R13, RZ ;  /* 0x0000000d030f7227 */ /* 0x000fe200078e00ff */
[----:B------:R-:W-:Y:S01]  /*2de0*/  STL [R1+0x4c], R6 ;  /* 0x00004c0601007387 */ /* 0x000fe20000100800 */
[----:B------:R-:W-:-:S02]  /*2df0*/  IABS R19, R2 ;  /* 0x0000000200137213 */ /* 0x000fc40000000000 */
[----:B------:R-:W-:Y:S01]  /*2e00*/  ISETP.GT.U32.AND P4, PT, R0, R11, PT ;  /* 0x0000000b0000720c */ /* 0x000fe20003f84070 */
[----:B------:R0:W-:Y:S01]  /*2e10*/  STL [R1+0x50], R5 ;  /* 0x0000500501007387 */ /* 0x0001e20000100800 */
[----:B------:R-:W-:Y:S01]  /*2e20*/  IMAD.MOV R15, RZ, RZ, -R15 ;  /* 0x000000ffff0f7224 */ /* 0x000fe200078e0a0f */
[----:B------:R-:W-:Y:S01]  /*2e30*/  IABS R20, R17 ;  /* 0x0000001100147213 */ /* 0x000fe20000000000 */
[----:B------:R-:W-:-:S04]  /*2e40*/  IMAD.HI.U32 R16, R3, R19, RZ ;  /* 0x0000001303107227 */ /* 0x000fc800078e00ff */
[----:B------:R-:W-:Y:S01]  /*2e50*/  IMAD R13, R0, R15, R13 ;  /* 0x0000000f000d7224 */ /* 0x000fe200078e020d */
[----:B------:R-:W-:Y:S01]  /*2e60*/  IADD3 R15, R4, 0x42, RZ ;  /* 0x00000042040f7810 */ /* 0x000fe20007ffe0ff */
[----:B------:R-:W-:Y:S02]  /*2e70*/  IMAD.MOV R16, RZ, RZ, -R16 ;  /* 0x000000ffff107224 */ /* 0x000fe400078e0a10 */
[----:B0-----:R-:W-:Y:S01]  /*2e80*/  IMAD.MOV.U32 R5, RZ, RZ, R12 ;  /* 0x000000ffff057224 */ /* 0x001fe200078e000c */
[----:B------:R-:W-:Y:S01]  /*2e90*/  IABS R18, R15 ;  /* 0x0000000f00127213 */ /* 0x000fe20000000000 */
[--C-:B------:R-:W-:Y:S01]  /*2ea0*/  @!P6 IMAD.IADD R22, R22, 0x1, -R0.reuse ;  /* 0x000000011616e824 */ /* 0x100fe200078e0a00 */
[C---:B------:R-:W-:Y:S01]  /*2eb0*/  ISETP.GT.U32.AND P6, PT, R0.reuse, R13, PT ;  /* 0x0000000d0000720c */ /* 0x040fe20003fc4070 */
[----:B------:R-:W-:Y:S01]  /*2ec0*/  @!P3 IMAD.MOV R5, RZ, RZ, -R5 ;  /* 0x000000ffff05b224 */ /* 0x000fe200078e0a05 */
[C---:B------:R-:W-:Y:S01]  /*2ed0*/  ISETP.GT.U32.AND P3, PT, R0.reuse, R10, PT ;  /* 0x0000000a0000720c */ /* 0x040fe20003f64070 */
[----:B------:R-:W-:Y:S01]  /*2ee0*/  IMAD R19, R0, R16, R19 ;  /* 0x0000001000137224 */ /* 0x000fe200078e0213 */
[----:B------:R-:W-:Y:S01]  /*2ef0*/  IADD3 R12, R4, 0x44, RZ ;  /* 0x00000044040c7810 */ /* 0x000fe20007ffe0ff */
[----:B------:R-:W-:Y:S01]  /*2f00*/  @!P4 IMAD.IADD R11, R11, 0x1, -R0 ;  /* 0x000000010b0bc824 */ /* 0x000fe200078e0a00 */
[----:B------:R0:W-:Y:S01]  /*2f10*/  STL [R1+0xe8], R5 ;  /* 0x0000e80501007387 */ /* 0x0001e20000100800 */
[----:B------:R-:W-:Y:S01]  /*2f20*/  IMAD.HI.U32 R21, R3, R20, RZ ;  /* 0x0000001403157227 */ /* 0x000fe200078e00ff */
[----:B------:R-:W-:-:S02]  /*2f30*/  IABS R16, R12 ;  /* 0x0000000c00107213 */ /* 0x000fc40000000000 */
[----:B------:R-:W-:Y:S01]  /*2f40*/  ISETP.GT.U32.AND P4, PT, R0, R11, PT ;  /* 0x0000000b0000720c */ /* 0x000fe20003f84070 */
[----:B------:R-:W-:Y:S02]  /*2f50*/  IMAD.MOV R21, RZ, RZ, -R21 ;  /* 0x000000ffff157224 */ /* 0x000fe400078e0a15 */
[--C-:B------:R-:W-:Y:S02]  /*2f60*/  @!P6 IMAD.IADD R13, R13, 0x1, -R0.reuse ;  /* 0x000000010d0de824 */ /* 0x100fe400078e0a00 */
[----:B------:R-:W-:Y:S01]  /*2f70*/  @!P3 IMAD.IADD R10, R10, 0x1, -R0 ;  /* 0x000000010a0ab824 */ /* 0x000fe200078e0a00 */
[C---:B------:R-:W-:Y:S01]  /*2f80*/  ISETP.GT.U32.AND P3, PT, R0.reuse, R19, PT ;  /* 0x000000130000720c */ /* 0x040fe20003f64070 */
[C---:B------:R-:W-:Y:S01]  /*2f90*/  IMAD R20, R0.reuse, R21, R20 ;  /* 0x0000001500147224 */ /* 0x040fe200078e0214 */
[----:B------:R-:W-:Y:S01]  /*2fa0*/  ISETP.GT.U32.AND P6, PT, R0, R13, PT ;  /* 0x0000000d0000720c */ /* 0x000fe20003fc4070 */
[----:B------:R-:W-:-:S04]  /*2fb0*/  IMAD.HI.U32 R21, R3, R18, RZ ;  /* 0x0000001203157227 */ /* 0x000fc800078e00ff */
[--C-:B------:R-:W-:Y:S01]  /*2fc0*/  @!P4 IMAD.IADD R11, R11, 0x1, -R0.reuse ;  /* 0x000000010b0bc824 */ /* 0x100fe200078e0a00 */
[----:B------:R-:W-:Y:S01]  /*2fd0*/  ISETP.GE.AND P4, PT, R2, RZ, PT ;  /* 0x000000ff0200720c */ /* 0x000fe20003f86270 */
[----:B------:R-:W-:Y:S02]  /*2fe0*/  @!P1 IMAD.MOV R9, RZ, RZ, -R9 ;  /* 0x000000ffff099224 */ /* 0x000fe400078e0a09 */
[----:B------:R-:W-:Y:S02]  /*2ff0*/  IMAD.MOV R21, RZ, RZ, -R21 ;  /* 0x000000ffff157224 */ /* 0x000fe400078e0a15 */
[----:B------:R-:W-:Y:S01]  /*3000*/  @!P3 IMAD.IADD R19, R19, 0x1, -R0 ;  /* 0x000000011313b824 */ /* 0x000fe200078e0a00 */
[----:B------:R1:W-:Y:S01]  /*3010*/  STL [R1+0x1208], R9 ;  /* 0x0012080901007387 */ /* 0x0003e20000100800 */
[----:B------:R-:W-:Y:S01]  /*3020*/  @!P2 IMAD.MOV R11, RZ, RZ, -R11 ;  /* 0x000000ffff0ba224 */ /* 0x000fe200078e0a0b */
[----:B------:R-:W-:Y:S01]  /*3030*/  ISETP.GE.AND P2, PT, R17, RZ, PT ;  /* 0x000000ff1100720c */ /* 0x000fe20003f46270 */
[C---:B------:R-:W-:Y:S01]  /*3040*/  IMAD R17, R0.reuse, R21, R18 ;  /* 0x0000001500117224 */ /* 0x040fe200078e0212 */
[----:B------:R-:W-:Y:S01]  /*3050*/  ISETP.GT.U32.AND P1, PT, R0, R19, PT ;  /* 0x000000130000720c */ /* 0x000fe20003f24070 */
[----:B------:R-:W-:Y:S01]  /*3060*/  IMAD.HI.U32 R2, R3, R16, RZ ;  /* 0x0000001003027227 */ /* 0x000fe200078e00ff */
[----:B------:R-:W-:-:S02]  /*3070*/  ISETP.GE.AND P3, PT, R14, RZ, PT ;  /* 0x000000ff0e00720c */ /* 0x000fc40003f66270 */
[C---:B------:R-:W-:Y:S01]  /*3080*/  IADD3 R14, R4.reuse, 0x40, RZ ;  /* 0x00000040040e7810 */ /* 0x040fe20007ffe0ff */
[----:B0-----:R-:W-:Y:S01]  /*3090*/  IMAD.MOV.U32 R5, RZ, RZ, R22 ;  /* 0x000000ffff057224 */ /* 0x001fe200078e0016 */
[----:B-1----:R-:W-:Y:S01]  /*30a0*/  IADD3 R9, R4, 0x8, RZ ;  /* 0x0000000804097810 */ /* 0x002fe20007ffe0ff */
[----:B------:R-:W-:Y:S01]  /*30b0*/  @!P6 IMAD.IADD R13, R13, 0x1, -R0 ;  /* 0x000000010d0de824 */ /* 0x000fe200078e0a00 */
[C---:B------:R-:W-:Y:S01]  /*30c0*/  ISETP.GT.U32.AND P6, PT, R0.reuse, R17, PT ;  /* 0x000000110000720c */ /* 0x040fe20003fc4070 */
[----:B------:R-:W-:Y:S02]  /*30d0*/  IMAD.MOV R2, RZ, RZ, -R2 ;  /* 0x000000ffff027224 */ /* 0x000fe400078e0a02 */
[----:B------:R-:W-:Y:S01]  /*30e0*/  @!P0 IMAD.MOV R10, RZ, RZ, -R10 ;  /* 0x000000ffff0a8224 */ /* 0x000fe200078e0a0a */
[C---:B------:R-:W-:Y:S01]  /*30f0*/  ISETP.GT.U32.AND P0, PT, R0.reuse, R20, PT ;  /* 0x000000140000720c */ /* 0x040fe20003f04070 */
[----:B------:R-:W-:Y:S02]  /*3100*/  @!P5 IMAD.MOV R5, RZ, RZ, -R5 ;  /* 0x000000ffff05d224 */ /* 0x000fe400078e0a05 */
[----:B------:R-:W-:Y:S01]  /*3110*/  IMAD R16, R0, R2, R16 ;  /* 0x0000000200107224 */ /* 0x000fe200078e0210 */
[----:B------:R-:W-:Y:S01]  /*3120*/  STL [R1+0x120c], R10 ;  /* 0x00120c0a01007387 */ /* 0x000fe20000100800 */
[----:B------:R-:W-:Y:S01]  /*3130*/  @!P1 IMAD.IADD R19, R19, 0x1, -R0 ;  /* 0x0000000113139824 */ /* 0x000fe200078e0a00 */
[----:B------:R-:W-:-:S02]  /*3140*/  ISETP.GE.AND P1, PT, R12, RZ, PT ;  /* 0x000000ff0c00720c */ /* 0x000fc40003f26270 */
[----:B------:R0:W-:Y:S01]  /*3150*/  STL [R1+0x1210], R11 ;  /* 0x0012100b01007387 */ /* 0x0001e20000100800 */
[----:B------:R-:W-:Y:S01]  /*3160*/  ISETP.GT.U32.AND P5, PT, R0, R16, PT ;  /* 0x000000100000720c */ /* 0x000fe20003fa4070 */
[--C-:B------:R-:W-:Y:S01]  /*3170*/  @!P6 IMAD.IADD R17, R17, 0x1, -R0.reuse ;  /* 0x000000011111e824 */ /* 0x100fe200078e0a00 */
[----:B------:R-:W-:Y:S01]  /*3180*/  IADD3 R12, R4, 0x3e, RZ ;  /* 0x0000003e040c7810 */ /* 0x000fe20007ffe0ff */
[----:B------:R1:W-:Y:S01]  /*3190*/  STL [R1+0x3c], R5 ;  /* 0x00003c0501007387 */ /* 0x0003e20000100800 */
[----:B------:R-:W-:Y:S01]  /*31a0*/  @!P0 IMAD.IADD R20, R20, 0x1, -R0 ;  /* 0x0000000114148824 */ /* 0x000fe200078e0a00 */
[----:B------:R-:W-:Y:S02]  /*31b0*/  IABS R2, R14 ;  /* 0x0000000e00027213 */ /* 0x000fe40000000000 */
[----:B------:R-:W-:Y:S02]  /*31c0*/  ISETP.GT.U32.AND P6, PT, R0, R17, PT ;  /* 0x000000110000720c */ /* 0x000fe40003fc4070 */
[----:B------:R-:W-:Y:S01]  /*31d0*/  ISETP.GE.AND P0, PT, R15, RZ, PT ;  /* 0x000000ff0f00720c */ /* 0x000fe20003f06270 */
[----:B------:R-:W-:Y:S01]  /*31e0*/  IMAD.HI.U32 R18, R3, R2, RZ ;  /* 0x0000000203127227 */ /* 0x000fe200078e00ff */
[----:B------:R-:W-:-:S02]  /*31f0*/  IADD3 R15, R4, 0x3c, RZ ;  /* 0x0000003c040f7810 */ /* 0x000fc40007ffe0ff */
[----:B0-----:R-:W-:Y:S01]  /*3200*/  IADD3 R11, R4, 0xa, RZ ;  /* 0x0000000a040b7810 */ /* 0x001fe20007ffe0ff */
[----:B-1----:R-:W-:Y:S01]  /*3210*/  IMAD.MOV.U32 R5, RZ, RZ, R19 ;  /* 0x000000ffff057224 */ /* 0x002fe200078e0013 */
[----:B------:R-:W-:Y:S01]  /*3220*/  IABS R19, R12 ;  /* 0x0000000c00137213 */ /* 0x000fe20000000000 */
[----:B------:R-:W-:Y:S01]  /*3230*/  @!P5 IMAD.IADD R16, R16, 0x1, -R0 ;  /* 0x000000011010d824 */ /* 0x000fe200078e0a00 */
[----:B------:R-:W-:Y:S01]  /*3240*/  IADD3 R10, R4, 0x6, RZ ;  /* 0x00000006040a7810 */ /* 0x000fe20007ffe0ff */
[----:B------:R-:W-:Y:S01]  /*3250*/  @!P4 IMAD.MOV R5, RZ, RZ, -R5 ;  /* 0x000000ffff05c224 */ /* 0x000fe200078e0a05 */
[C---:B------:R-:W-:Y:S01]  /*3260*/  ISETP.GT.U32.AND P4, PT, R0.reuse, R20, PT ;  /* 0x000000140000720c */ /* 0x040fe20003f84070 */
[----:B------:R-:W-:Y:S01]  /*3270*/  IMAD.MOV R18, RZ, RZ, -R18 ;  /* 0x000000ffff127224 */ /* 0x000fe200078e0a12 */
[C---:B------:R-:W-:Y:S01]  /*3280*/  ISETP.GT.U32.AND P5, PT, R0.reuse, R16, PT ;  /* 0x000000100000720c */ /* 0x040fe20003fa4070 */
[----:B------:R-:W-:Y:S01]  /*3290*/  @!P6 IMAD.IADD R17, R17, 0x1, -R0 ;  /* 0x000000011111e824 */ /* 0x000fe200078e0a00 */
[----:B------:R0:W-:Y:S01]  /*32a0*/  STL [R1+0xdc], R5 ;  /* 0x0000dc0501007387 */ /* 0x0001e20000100800 */
[----:B------:R-:W-:Y:S01]  /*32b0*/  IMAD R2, R0, R18, R2 ;  /* 0x0000001200027224 */ /* 0x000fe200078e0202 */
[----:B------:R-:W-:-:S05]  /*32c0*/  IABS R18, R15 ;  /* 0x0000000f00127213 */ /* 0x000fca0000000000 */
[----:B------:R-:W-:-:S04]  /*32d0*/  IMAD.HI.U32 R22, R3, R18, RZ ;  /* 0x0000001203167227 */ /* 0x000fc800078e00ff */
[----:B0-----:R-:W-:Y:S02]  /*32e0*/  IMAD.MOV.U32 R5, RZ, RZ, R13 ;  /* 0x000000ffff057224 */ /* 0x001fe400078e000d */
[----:B------:R-:W-:-:S04]  /*32f0*/  IMAD.HI.U32 R13, R3, R19, RZ ;  /* 0x00000013030d7227 */ /* 0x000fc800078e00ff */
[----:B------:R-:W-:Y:S02]  /*3300*/  IMAD.MOV R13, RZ, RZ, -R13 ;  /* 0x000000ffff0d7224 */ /* 0x000fe400078e0a0d */
[--C-:B------:R-:W-:Y:S01]  /*3310*/  @!P4 IMAD.IADD R20, R20, 0x1, -R0.reuse ;  /* 0x000000011414c824 */ /* 0x100fe200078e0a00 */
[C---:B------:R-:W-:Y:S01]  /*3320*/  ISETP.GT.U32.AND P4, PT, R0.reuse, R2, PT ;  /* 0x000000020000720c */ /* 0x040fe20003f84070 */
[----:B------:R-:W-:Y:S01]  /*3330*/  IMAD R19, R0, R13, R19 ;  /* 0x0000000d00137224 */ /* 0x000fe200078e0213 */
[----:B------:R-:W-:Y:S01]  /*3340*/  IADD3 R13, R4, 0x38, RZ ;  /* 0x00000038040d7810 */ /* 0x000fe20007ffe0ff */
[----:B------:R-:W-:Y:S01]  /*3350*/  @!P3 IMAD.MOV R5, RZ, RZ, -R5 ;  /* 0x000000ffff05b224 */ /* 0x000fe200078e0a05 */
[----:B------:R-:W-:Y:S01]  /*3360*/  ISETP.GE.AND P3, PT, R14, RZ, PT ;  /* 0x000000ff0e00720c */ /* 0x000fe20003f66270 */
[----:B------:R-:W-:Y:S01]  /*3370*/  @!P5 IMAD.IADD R16, R16, 0x1, -R0 ;  /* 0x000000011010d824 */ /* 0x000fe200078e0a00 */
[----:B------:R-:W-:Y:S01]  /*3380*/  ISETP.GT.U32.AND P6, PT, R0, R19, PT ;  /* 0x000000130000720c */ /* 0x000fe20003fc4070 */
[----:B------:R-:W-:Y:S01]  /*3390*/  IMAD.MOV R22, RZ, RZ, -R22 ;  /* 0x000000ffff167224 */ /* 0x000fe200078e0a16 */
[----:B------:R-:W-:Y:S01]  /*33a0*/  ISETP.GE.AND P5, PT, R12, RZ, PT ;  /* 0x000000ff0c00720c */ /* 0x000fe20003fa6270 */
[----:B------:R0:W-:Y:S01]  /*33b0*/  STL [R1+0xe4], R5 ;  /* 0x0000e40501007387 */ /* 0x0001e20000100800 */
[----:B------:R-:W-:Y:S01]  /*33c0*/  IADD3 R12, R4, 0x3a, RZ ;  /* 0x0000003a040c7810 */ /* 0x000fe20007ffe0ff */
[----:B------:R-:W-:Y:S01]  /*33d0*/  IMAD R18, R0, R22, R18 ;  /* 0x0000001600127224 */ /* 0x000fe200078e0212 */
[----:B------:R-:W-:Y:S01]  /*33e0*/  IABS R21, R13 ;  /* 0x0000000d00157213 */ /* 0x000fe20000000000 */
[----:B------:R-:W-:Y:S01]  /*33f0*/  @!P4 IMAD.IADD R2, R2, 0x1, -R0 ;  /* 0x000000010202c824 */ /* 0x000fe200078e0a00 */
[----:B------:R-:W-:Y:S01]  /*3400*/  IABS R14, R12 ;  /* 0x0000000c000e7213 */ /* 0x000fe20000000000 */
[----:B------:R-:W-:-:S02]  /*3410*/  IMAD.MOV.U32 R6, RZ, RZ, R16 ;  /* 0x000000ffff067224 */ /* 0x000fc400078e0010 */
[----:B------:R-:W-:Y:S01]  /*3420*/  IMAD.HI.U32 R16, R3, R21, RZ ;  /* 0x0000001503107227 */ /* 0x000fe200078e00ff */
[----:B------:R-:W-:-:S03]  /*3430*/  ISETP.GT.U32.AND P4, PT, R0, R2, PT ;  /* 0x000000020000720c */ /* 0x000fc60003f84070 */
[----:B0-----:R-:W-:Y:S02]  /*3440*/  IMAD.MOV.U32 R5, RZ, RZ, R20 ;  /* 0x000000ffff057224 */ /* 0x001fe400078e0014 */
[----:B------:R-:W-:Y:S02]  /*3450*/  @!P6 IMAD.IADD R19, R19, 0x1, -R0 ;  /* 0x000000011313e824 */ /* 0x000fe400078e0a00 */
[----:B------:R-:W-:Y:S01]  /*3460*/  @!P2 IMAD.MOV R5, RZ, RZ, -R5 ;  /* 0x000000ffff05a224 */ /* 0x000fe200078e0a05 */
[----:B------:R-:W-:Y:S01]  /*3470*/  ISETP.GE.AND P2, PT, R15, RZ, PT ;  /* 0x000000ff0f00720c */ /* 0x000fe20003f46270 */
[----:B------:R-:W-:Y:S01]  /*3480*/  IMAD.HI.U32 R15, R3, R14, RZ ;  /* 0x0000000e030f7227 */ /* 0x000fe200078e00ff */
[C---:B------:R-:W-:Y:S02]  /*3490*/  ISETP.GT.U32.AND P6, PT, R0.reuse, R19, PT ;  /* 0x000000130000720c */ /* 0x040fe40003fc4070 */
[----:B------:R0:W-:Y:S01]  /*34a0*/  STL [R1+0xe0], R5 ;  /* 0x0000e00501007387 */ /* 0x0001e20000100800 */
[----:B------:R-:W-:Y:S01]  /*34b0*/  @!P1 IMAD.MOV R6, RZ, RZ, -R6 ;  /* 0x000000ffff069224 */ /* 0x000fe200078e0a06 */
[----:B------:R-:W-:Y:S01]  /*34c0*/  ISETP.GT.U32.AND P1, PT, R0, R18, PT ;  /* 0x000000120000720c */ /* 0x000fe20003f24070 */
[----:B------:R-:W-:-:S02]  /*34d0*/  IMAD.MOV R15, RZ, RZ, -R15 ;  /* 0x000000ffff0f7224 */ /* 0x000fc400078e0a0f */
[----:B------:R-:W-:Y:S01]  /*34e0*/  IMAD.MOV R16, RZ, RZ, -R16 ;  /* 0x000000ffff107224 */ /* 0x000fe200078e0a10 */
[----:B------:R1:W-:Y:S01]  /*34f0*/  STL [R1+0xc0], R6 ;  /* 0x0000c00601007387 */ /* 0x0003e20000100800 */
[----:B------:R-:W-:Y:S02]  /*3500*/  IMAD R14, R0, R15, R14 ;  /* 0x0000000f000e7224 */ /* 0x000fe400078e020e */
[--C-:B------:R-:W-:Y:S01]  /*3510*/  @!P4 IMAD.IADD R2, R2, 0x1, -R0.reuse ;  /* 0x000000010202c824 */ /* 0x100fe200078e0a00 */
[----:B------:R-:W-:Y:S01]  /*3520*/  ISETP.GE.AND P4, PT, R13, RZ, PT ;  /* 0x000000ff0d00720c */ /* 0x000fe20003f86270 */
[--C-:B------:R-:W-:Y:S01]  /*3530*/  @!P6 IMAD.IADD R19, R19, 0x1, -R0.reuse ;  /* 0x000000011313e824 */ /* 0x100fe200078e0a00 */
[----:B------:R-:W-:Y:S01]  /*3540*/  ISETP.GT.U32.AND P6, PT, R0, R14, PT ;  /* 0x0000000e0000720c */ /* 0x000fe20003fc4070 */
[----:B0-----:R-:W-:Y:S01]  /*3550*/  IMAD.MOV.U32 R5, RZ, RZ, R17 ;  /* 0x000000ffff057224 */ /* 0x001fe200078e0011 */
[----:B------:R-:W-:Y:S01]  /*3560*/  IADD3 R17, R4, 0x36, RZ ;  /* 0x0000003604117810 */ /* 0x000fe20007ffe0ff */
[----:B------:R-:W-:-:S02]  /*3570*/  @!P1 IMAD.IADD R18, R18, 0x1, -R0 ;  /* 0x0000000112129824 */ /* 0x000fc400078e0a00 */
[----:B------:R-:W-:Y:S01]  /*3580*/  IMAD R21, R0, R16, R21 ;  /* 0x0000001000157224 */ /* 0x000fe200078e0215 */
[----:B------:R-:W-:Y:S01]  /*3590*/  IADD3 R16, R4, 0x34, RZ ;  /* 0x0000003404107810 */ /* 0x000fe20007ffe0ff */
[----:B-1----:R-:W-:Y:S01]  /*35a0*/  IMAD.MOV.U32 R6, RZ, RZ, R2 ;  /* 0x000000ffff067224 */ /* 0x002fe200078e0002 */
[C---:B------:R-:W-:Y:S01]  /*35b0*/  ISETP.GT.U32.AND P1, PT, R0.reuse, R18, PT ;  /* 0x000000120000720c */ /* 0x040fe20003f24070 */
[----:B------:R-:W-:Y:S01]  /*35c0*/  @!P0 IMAD.MOV R5, RZ, RZ, -R5 ;  /* 0x000000ffff058224 */ /* 0x000fe200078e0a05 */
[----:B------:R-:W-:Y:S01]  /*35d0*/  IABS R13, R17 ;  /* 0x00000011000d7213 */ /* 0x000fe20000000000 */
[----:B------:R-:W-:Y:S01]  /*35e0*/  @!P3 IMAD.MOV R6, RZ, RZ, -R6 ;  /* 0x000000ffff06b224 */ /* 0x000fe200078e0a06 */
[----:B------:R-:W-:Y:S01]  /*35f0*/  ISETP.GT.U32.AND P3, PT, R0, R21, PT ;  /* 0x000000150000720c */ /* 0x000fe20003f64070 */
[----:B------:R-:W-:Y:S01]  /*3600*/  @!P6 IMAD.IADD R14, R14, 0x1, -R0 ;  /* 0x000000010e0ee824 */ /* 0x000fe200078e0a00 */
[----:B------:R0:W-:Y:S01]  /*3610*/  STL [R1+0xc4], R5 ;  /* 0x0000c40501007387 */ /* 0x0001e20000100800 */
[----:B------:R-:W-:-:S02]  /*3620*/  IABS R15, R16 ;  /* 0x00000010000f7213 */ /* 0x000fc40000000000 */
[----:B------:R-:W-:Y:S01]  /*3630*/  ISETP.GE.AND P0, PT, R12, RZ, PT ;  /* 0x000000ff0c00720c */ /* 0x000fe20003f06270 */
[----:B------:R-:W-:Y:S01]  /*3640*/  STL [R1+0xd8], R6 ;  /* 0x0000d80601007387 */ /* 0x000fe20000100800 */
[----:B------:R-:W-:Y:S02]  /*3650*/  ISETP.GT.U32.AND P6, PT, R0, R14, PT ;  /* 0x0000000e0000720c */ /* 0x000fe40003fc4070 */
[----:B------:R-:W-:Y:S01]  /*3660*/  @!P1 IMAD.IADD R18, R18, 0x1, -R0 ;  /* 0x0000000112129824 */ /* 0x000fe200078e0a00 */
[----:B------:R-:W-:Y:S01]  /*3670*/  ISETP.GE.AND P1, PT, R16, RZ, PT ;  /* 0x000000ff1000720c */ /* 0x000fe20003f26270 */
[----:B------:R-:W-:Y:S01]  /*3680*/  IMAD.HI.U32 R16, R3, R15, RZ ;  /* 0x0000000f03107227 */ /* 0x000fe200078e00ff */
[----:B------:R-:W-:-:S03]  /*3690*/  IADD3 R12, R4, 0x32, RZ ;  /* 0x00000032040c7810 */ /* 0x000fc60007ffe0ff */
[----:B0-----:R-:W-:Y:S01]  /*36a0*/  IMAD.MOV.U32 R5, RZ, RZ, R19 ;  /* 0x000000ffff057224 */ /* 0x001fe200078e0013 */
[----:B------:R-:W-:Y:S01]  /*36b0*/  IABS R2, R12 ;  /* 0x0000000c00027213 */ /* 0x000fe20000000000 */
[----:B------:R-:W-:Y:S02]  /*36c0*/  @!P3 IMAD.IADD R21, R21, 0x1, -R0 ;  /* 0x000000011515b824 */ /* 0x000fe400078e0a00 */
[----:B------:R-:W-:Y:S01]  /*36d0*/  @!P5 IMAD.MOV R5, RZ, RZ, -R5 ;  /* 0x000000ffff05d224 */ /* 0x000fe200078e0a05 */
[----:B------:R-:W-:Y:S01]  /*36e0*/  ISETP.GE.AND P5, PT, R17, RZ, PT ;  /* 0x000000ff1100720c */ /* 0x000fe20003fa6270 */
[----:B------:R-:W-:Y:S01]  /*36f0*/  IMAD.HI.U32 R19, R3, R13, RZ ;  /* 0x0000000d03137227 */ /* 0x000fe200078e00ff */
[----:B------:R-:W-:Y:S02]  /*3700*/  ISETP.GT.U32.AND P3, PT, R0, R21, PT ;  /* 0x000000150000720c */ /* 0x000fe40003f64070 */
[----:B------:R0:W-:Y:S01]  /*3710*/  STL [R1+0xd4], R5 ;  /* 0x0000d40501007387 */ /* 0x0001e20000100800 */
[----:B------:R-:W-:-:S02]  /*3720*/  IMAD.MOV R19, RZ, RZ, -R19 ;  /* 0x000000ffff137224 */ /* 0x000fc400078e0a13 */
[----:B------:R-:W-:Y:S02]  /*3730*/  IMAD.MOV R16, RZ, RZ, -R16 ;  /* 0x000000ffff107224 */ /* 0x000fe400078e0a10 */
[----:B------:R-:W-:Y:S02]  /*3740*/  @!P6 IMAD.IADD R14, R14, 0x1, -R0 ;  /* 0x000000010e0ee824 */ /* 0x000fe400078e0a00 */
[----:B------:R-:W-:Y:S02]  /*3750*/  IMAD R13, R0, R19, R13 ;  /* 0x00000013000d7224 */ /* 0x000fe400078e020d */
[----:B------:R-:W-:-:S03]  /*3760*/  IMAD.HI.U32 R17, R3, R2, RZ ;  /* 0x0000000203117227 */ /* 0x000fc600078e00ff */
[----:B------:R-:W-:Y:S01]  /*3770*/  ISETP.GT.U32.AND P6, PT, R0, R13, PT ;  /* 0x0000000d0000720c */ /* 0x000fe20003fc4070 */
[----:B0-----:R-:W-:Y:S02]  /*3780*/  IMAD.MOV.U32 R5, RZ, RZ, R18 ;  /* 0x000000ffff057224 */ /* 0x001fe400078e0012 */
[----:B------:R-:W-:Y:S02]  /*3790*/  IMAD.MOV R17, RZ, RZ, -R17 ;  /* 0x000000ffff117224 */ /* 0x000fe400078e0a11 */
[----:B------:R-:W-:Y:S01]  /*37a0*/  @!P2 IMAD.MOV R5, RZ, RZ, -R5 ;  /* 0x000000ffff05a224 */ /* 0x000fe200078e0a05 */
[----:B------:R-:W-:Y:S01]  /*37b0*/  ISETP.GE.AND P2, PT, R12, RZ, PT ;  /* 0x000000ff0c00720c */ /* 0x000fe20003f46270 */
[----:B------:R-:W-:Y:S01]  /*37c0*/  IMAD R12, R0, R16, R15 ;  /* 0x00000010000c7224 */ /* 0x000fe200078e020f */
[----:B------:R-:W-:Y:S01]  /*37d0*/  IADD3 R16, R4, 0x2a, RZ ;  /* 0x0000002a04107810 */ /* 0x000fe20007ffe0ff */
[----:B------:R-:W-:Y:S01]  /*37e0*/  @!P3 IMAD.IADD R21, R21, 0x1, -R0 ;  /* 0x000000011515b824 */ /* 0x000fe200078e0a00 */
[----:B------:R0:W-:Y:S01]  /*37f0*/  STL [R1+0xcc], R5 ;  /* 0x0000cc0501007387 */ /* 0x0001e20000100800 */
[----:B------:R-:W-:Y:S01]  /*3800*/  IMAD R2, R0, R17, R2 ;  /* 0x0000001100027224 */ /* 0x000fe200078e0202 */
[----:B------:R-:W-:Y:S01]  /*3810*/  IADD3 R17, R4, 0x30, RZ ;  /* 0x0000003004117810 */ /* 0x000fe20007ffe0ff */
[----:B------:R-:W-:Y:S01]  /*3820*/  @!P6 IMAD.IADD R13, R13, 0x1, -R0 ;  /* 0x000000010d0de824 */ /* 0x000fe200078e0a00 */
[----:B------:R-:W-:-:S02]  /*3830*/  IABS R20, R16 ;  /* 0x0000001000147213 */ /* 0x000fc40000000000 */
[----:B------:R-:W-:Y:S02]  /*3840*/  ISETP.GE.AND P3, PT, R17, RZ, PT ;  /* 0x000000ff1100720c */ /* 0x000fe40003f66270 */
[----:B------:R-:W-:Y:S01]  /*3850*/  ISETP.GT.U32.AND P6, PT, R0, R13, PT ;  /* 0x0000000d0000720c */ /* 0x000fe20003fc4070 */
[----:B0-----:R-:W-:Y:S01]  /*3860*/  IMAD.MOV.U32 R5, RZ, RZ, R14 ;  /* 0x000000ffff057224 */ /* 0x001fe200078e000e */
[----:B------:R-:W-:Y:S02]  /*3870*/  IABS R17, R17 ;  /* 0x0000001100117213 */ /* 0x000fe40000000000 */
[----:B------:R-:W-:Y:S01]  /*3880*/  IADD3 R14, R4, 0x2e, RZ ;  /* 0x0000002e040e7810 */ /* 0x000fe20007ffe0ff */
[----:B------:R-:W-:Y:S01]  /*3890*/  @!P0 IMAD.MOV R5, RZ, RZ, -R5 ;  /* 0x000000ffff058224 */ /* 0x000fe200078e0a05 */
[----:B------:R-:W-:Y:S02]  /*38a0*/  ISETP.GT.U32.AND P0, PT, R0, R12, PT ;  /* 0x0000000c0000720c */ /* 0x000fe40003f04070 */
[----:B------:R-:W-:-:S02]  /*38b0*/  IABS R18, R14 ;  /* 0x0000000e00127213 */ /* 0x000fc40000000000 */
[----:B------:R0:W-:Y:S01]  /*38c0*/  STL [R1+0xd0], R5 ;  /* 0x0000d00501007387 */ /* 0x0001e20000100800 */
[----:B------:R-:W-:Y:S02]  /*38d0*/  IADD3 R15, R4, 0x2c, RZ ;  /* 0x0000002c040f7810 */ /* 0x000fe40007ffe0ff */
[----:B------:R-:W-:Y:S01]  /*38e0*/  @!P6 IMAD.IADD R13, R13, 0x1, -R0 ;  /* 0x000000010d0de824 */ /* 0x000fe200078e0a00 */
[----:B------:R-:W-:Y:S01]  /*38f0*/  ISETP.GE.AND P6, PT, R14, RZ, PT ;  /* 0x000000ff0e00720c */ /* 0x000fe20003fc6270 */
[----:B------:R-:W-:Y:S01]  /*3900*/  IMAD.HI.U32 R22, R3, R18, RZ ;  /* 0x0000001203167227 */ /* 0x000fe200078e00ff */
[----:B------:R-:W-:-:S03]  /*3910*/  IABS R19, R15 ;  /* 0x0000000f00137213 */ /* 0x000fc60000000000 */
[----:B------:R-:W-:Y:S02]  /*3920*/  IMAD.MOV R22, RZ, RZ, -R22 ;  /* 0x000000ffff167224 */ /* 0x000fe400078e0a16 */
[----:B0-----:R-:W-:Y:S02]  /*3930*/  IMAD.MOV.U32 R5, RZ, RZ, R21 ;  /* 0x000000ffff057224 */ /* 0x001fe400078e0015 */
[----:B------:R-:W-:Y:S02]  /*3940*/  @!P0 IMAD.IADD R12, R12, 0x1, -R0 ;  /* 0x000000010c0c8824 */ /* 0x000fe400078e0a00 */
[----:B------:R-:W-:Y:S01]  /*3950*/  @!P4 IMAD.MOV R5, RZ, RZ, -R5 ;  /* 0x000000ffff05c224 */ /* 0x000fe200078e0a05 */
[C---:B------:R-:W-:Y:S01]  /*3960*/  ISETP.GT.U32.AND P4, PT, R0.reuse, R2, PT ;  /* 0x000000020000720c */ /* 0x040fe20003f84070 */
[----:B------:R-:W-:Y:S01]  /*3970*/  IMAD.HI.U32 R21, R3, R17, RZ ;  /* 0x0000001103157227 */ /* 0x000fe200078e00ff */
[----:B------:R-:W-:Y:S02]  /*3980*/  ISETP.GT.U32.AND P0, PT, R0, R12, PT ;  /* 0x0000000c0000720c */ /* 0x000fe40003f04070 */
[----:B------:R0:W-:Y:S01]  /*3990*/  STL [R1+0xc8], R5 ;  /* 0x0000c80501007387 */ /* 0x0001e20000100800 */
[----:B------:R-:W-:-:S02]  /*39a0*/  IMAD.MOV R21, RZ, RZ, -R21 ;  /* 0x000000ffff157224 */ /* 0x000fc400078e0a15 */
[----:B------:R-:W-:Y:S02]  /*39b0*/  IMAD.MOV.U32 R6, RZ, RZ, R13 ;  /* 0x000000ffff067224 */ /* 0x000fe400078e000d */
[----:B------:R-:W-:Y:S02]  /*39c0*/  IMAD R17, R0, R21, R17 ;  /* 0x0000001500117224 */ /* 0x000fe400078e0211 */
[----:B------:R-:W-:-:S04]  /*39d0*/  IMAD.HI.U32 R14, R3, R20, RZ ;  /* 0x00000014030e7227 */ /* 0x000fc800078e00ff */
[--C-:B------:R-:W-:Y:S02]  /*39e0*/  @!P4 IMAD.IADD R2, R2, 0x1, -R0.reuse ;  /* 0x000000010202c824 */ /* 0x100fe400078e0a00 */
[----:B------:R-:W-:Y:S01]  /*39f0*/  @!P0 IMAD.IADD R12, R12, 0x1, -R0 ;  /* 0x000000010c0c8824 */ /* 0x000fe200078e0a00 */
[C---:B------:R-:W-:Y:S01]  /*3a00*/  ISETP.GT.U32.AND P0, PT, R0.reuse, R17, PT ;  /* 0x000000110000720c */ /* 0x040fe20003f04070 */
[C---:B------:R-:W-:Y:S01]  /*3a10*/  IMAD R18, R0.reuse, R22, R18 ;  /* 0x0000001600127224 */ /* 0x040fe200078e0212 */
[----:B------:R-:W-:Y:S01]  /*3a20*/  ISETP.GT.U32.AND P4, PT, R0, R2, PT ;  /* 0x000000020000720c */ /* 0x000fe20003f84070 */
[----:B0-----:R-:W-:Y:S01]  /*3a30*/  IMAD.MOV.U32 R5, RZ, RZ, R12 ;  /* 0x000000ffff057224 */ /* 0x001fe200078e000c */
[----:B------:R-:W-:Y:S01]  /*3a40*/  IADD3 R12, R4, 0x28, RZ ;  /* 0x00000028040c7810 */ /* 0x000fe20007ffe0ff */
[----:B------:R-:W-:Y:S01]  /*3a50*/  @!P5 IMAD.MOV R6, RZ, RZ, -R6 ;  /* 0x000000ffff06d224 */ /* 0x000fe200078e0a06 */
[----:B------:R-:W-:Y:S01]  /*3a60*/  ISETP.GT.U32.AND P5, PT, R0, R18, PT ;  /* 0x000000120000720c */ /* 0x000fe20003fa4070 */
[----:B------:R-:W-:Y:S01]  /*3a70*/  @!P1 IMAD.MOV R5, RZ, RZ, -R5 ;  /* 0x000000ffff059224 */ /* 0x000fe200078e0a05 */
[----:B------:R-:W-:Y:S01]  /*3a80*/  IABS R21, R12 ;  /* 0x0000000c00157213 */ /* 0x000fe20000000000 */
[----:B------:R-:W-:Y:S01]  /*3a90*/  IMAD.MOV R13, RZ, RZ, -R14 ;  /* 0x000000ffff0d7224 */ /* 0x000fe200078e0a0e */
[----:B------:R-:W-:Y:S01]  /*3aa0*/  STL [R1+0xbc], R6 ;  /* 0x0000bc0601007387 */ /* 0x000fe20000100800 */
[----:B------:R-:W-:Y:S01]  /*3ab0*/  IMAD.HI.U32 R23, R3, R19, RZ ;  /* 0x0000001303177227 */ /* 0x000fe200078e00ff */
[----:B------:R-:W-:-:S02]  /*3ac0*/  IADD3 R14, R4, 0x26, RZ ;  /* 0x00000026040e7810 */ /* 0x000fc40007ffe0ff */
[----:B------:R0:W-:Y:S01]  /*3ad0*/  STL [R1+0xa8], R5 ;  /* 0x0000a80501007387 */ /* 0x0001e20000100800 */
[----:B------:R-:W-:Y:S01]  /*3ae0*/  @!P4 IMAD.IADD R2, R2, 0x1, -R0 ;  /* 0x000000010202c824 */ /* 0x000fe200078e0a00 */
[----:B------:R-:W-:Y:S01]  /*3af0*/  ISETP.GE.AND P1, PT, R15, RZ, PT ;  /* 0x000000ff0f00720c */ /* 0x000fe20003f26270 */
[----:B------:R-:W-:Y:S01]  /*3b00*/  IMAD R13, R0, R13, R20 ;  /* 0x0000000d000d7224 */ /* 0x000fe200078e0214 */
[----:B------:R-:W-:Y:S01]  /*3b10*/  IABS R20, R14 ;  /* 0x0000000e00147213 */ /* 0x000fe20000000000 */
[--C-:B------:R-:W-:Y:S01]  /*3b20*/  @!P0 IMAD.IADD R17, R17, 0x1, -R0.reuse ;  /* 0x0000000111118824 */ /* 0x100fe200078e0a00 */
[----:B------:R-:W-:Y:S01]  /*3b30*/  IADD3 R15, R4, 0x24, RZ ;  /* 0x00000024040f7810 */ /* 0x000fe20007ffe0ff */
[----:B------:R-:W-:Y:S02]  /*3b40*/  IMAD.MOV R23, RZ, RZ, -R23 ;  /* 0x000000ffff177224 */ /* 0x000fe400078e0a17 */
[----:B------:R-:W-:Y:S01]  /*3b50*/  @!P5 IMAD.IADD R18, R18, 0x1, -R0 ;  /* 0x000000011212d824 */ /* 0x000fe200078e0a00 */
[C---:B------:R-:W-:Y:S01]  /*3b60*/  ISETP.GT.U32.AND P0, PT, R0.reuse, R17, PT ;  /* 0x000000110000720c */ /* 0x040fe20003f04070 */
[----:B0-----:R-:W-:Y:S01]  /*3b70*/  IMAD.MOV.U32 R5, RZ, RZ, R2 ;  /* 0x000000ffff057224 */ /* 0x001fe200078e0002 */
[----:B------:R-:W-:Y:S01]  /*3b80*/  IABS R2, R15 ;  /* 0x0000000f00027213 */ /* 0x000fe20000000000 */
[C---:B------:R-:W-:Y:S01]  /*3b90*/  IMAD R19, R0.reuse, R23, R19 ;  /* 0x0000001700137224 */ /* 0x040fe200078e0213 */
[C---:B------:R-:W-:Y:S01]  /*3ba0*/  ISETP.GT.U32.AND P5, PT, R0.reuse, R18, PT ;  /* 0x000000120000720c */ /* 0x040fe20003fa4070 */
[----:B------:R-:W-:Y:S01]  /*3bb0*/  @!P2 IMAD.MOV R5, RZ, RZ, -R5 ;  /* 0x000000ffff05a224 */ /* 0x000fe200078e0a05 */
[C---:B------:R-:W-:Y:S01]  /*3bc0*/  ISETP.GT.U32.AND P2, PT, R0.reuse, R13, PT ;  /* 0x0000000d0000720c */ /* 0x040fe20003f44070 */
[----:B------:R-:W-:Y:S01]  /*3bd0*/  IMAD.HI.U32 R22, R3, R21, RZ ;  /* 0x0000001503167227 */ /* 0x000fe200078e00ff */
[----:B------:R-:W-:-:S02]  /*3be0*/  ISETP.GT.U32.AND P4, PT, R0, R19, PT ;  /* 0x000000130000720c */ /* 0x000fc40003f84070 */
[----:B------:R0:W-:Y:S01]  /*3bf0*/  STL [R1+0x9c], R5 ;  /* 0x00009c0501007387 */ /* 0x0001e20000100800 */
[----:B------:R-:W-:Y:S02]  /*3c00*/  IMAD.MOV R22, RZ, RZ, -R22 ;  /* 0x000000ffff167224 */ /* 0x000fe400078e0a16 */
[----:B------:R-:W-:Y:S01]  /*3c10*/  @!P0 IMAD.IADD R17, R17, 0x1, -R0 ;  /* 0x0000000111118824 */ /* 0x000fe200078e0a00 */
[----:B------:R-:W-:Y:S01]  /*3c20*/  ISETP.GE.AND P0, PT, R16, RZ, PT ;  /* 0x000000ff1000720c */ /* 0x000fe20003f06270 */
[----:B------:R-:W-:-:S04]  /*3c30*/  IMAD.HI.U32 R16, R3, R20, RZ ;  /* 0x0000001403107227 */ /* 0x000fc800078e00ff */
[----:B------:R-:W-:Y:S02]  /*3c40*/  @!P2 IMAD.IADD R13, R13, 0x1, -R0 ;  /* 0x000000010d0da824 */ /* 0x000fe400078e0a00 */
[C---:B------:R-:W-:Y:S01]  /*3c50*/  IMAD R21, R0.reuse, R22, R21 ;  /* 0x0000001600157224 */ /* 0x040fe200078e0215 */
[----:B------:R-:W-:Y:S01]  /*3c60*/  IABS R22, R28 ;  /* 0x0000001c00167213 */ /* 0x000fe20000000000 */
[----:B------:R-:W-:Y:S01]  /*3c70*/  IMAD.MOV R16, RZ, RZ, -R16 ;  /* 0x000000ffff107224 */ /* 0x000fe200078e0a10 */
[----:B------:R-:W-:Y:S01]  /*3c80*/  ISETP.GT.U32.AND P2, PT, R0, R13, PT ;  /* 0x0000000d0000720c */ /* 0x000fe20003f44070 */
[--C-:B------:R-:W-:Y:S02]  /*3c90*/  @!P4 IMAD.IADD R19, R19, 0x1, -R0.reuse ;  /* 0x000000011313c824 */ /* 0x100fe400078e0a00 */
[----:B------:R-:W-:Y:S01]  /*3ca0*/  @!P5 IMAD.IADD R18, R18, 0x1, -R0 ;  /* 0x000000011212d824 */ /* 0x000fe200078e0a00 */
[C---:B------:R-:W-:Y:S01]  /*3cb0*/  ISETP.GT.U32.AND P5, PT, R0.reuse, R21, PT ;  /* 0x000000150000720c */ /* 0x040fe20003fa4070 */
[C---:B------:R-:W-:Y:S01]  /*3cc0*/  IMAD R20, R0.reuse, R16, R20 ;  /* 0x0000001000147224 */ /* 0x040fe200078e0214 */
[----:B------:R-:W-:Y:S01]  /*3cd0*/  ISETP.GT.U32.AND P4, PT, R0, R19, PT ;  /* 0x000000130000720c */ /* 0x000fe20003f84070 */
[----:B------:R-:W-:-:S02]  /*3ce0*/  IMAD.MOV.U32 R6, RZ, RZ, R17 ;  /* 0x000000ffff067224 */ /* 0x000fc400078e0011 */
[----:B0-----:R-:W-:Y:S01]  /*3cf0*/  IMAD.MOV.U32 R5, RZ, RZ, R18 ;  /* 0x000000ffff057224 */ /* 0x001fe200078e0012 */
[----:B------:R-:W-:Y:S01]  /*3d00*/  IADD3 R18, R4, 0x1c, RZ ;  /* 0x0000001c04127810 */ /* 0x000fe20007ffe0ff */
[----:B------:R-:W-:-:S03]  /*3d10*/  IMAD.HI.U32 R17, R3, R2, RZ ;  /* 0x0000000203117227 */ /* 0x000fc600078e00ff */
[----:B------:R-:W-:Y:S01]  /*3d20*/  IABS R16, R18 ;  /* 0x0000001200107213 */ /* 0x000fe20000000000 */
[----:B------:R-:W-:Y:S01]  /*3d30*/  @!P2 IMAD.IADD R13, R13, 0x1, -R0 ;  /* 0x000000010d0da824 */ /* 0x000fe200078e0a00 */
[----:B------:R-:W-:Y:S01]  /*3d40*/  ISETP.GT.U32.AND P2, PT, R0, R20, PT ;  /* 0x000000140000720c */ /* 0x000fe20003f44070 */
[----:B------:R-:W-:Y:S01]  /*3d50*/  @!P3 IMAD.MOV R6, RZ, RZ, -R6 ;  /* 0x000000ffff06b224 */ /* 0x000fe200078e0a06 */
[----:B------:R-:W-:Y:S01]  /*3d60*/  ISETP.GE.AND P3, PT, R12, RZ, PT ;  /* 0x000000ff0c00720c */ /* 0x000fe20003f66270 */
[----:B------:R-:W-:Y:S01]  /*3d70*/  @!P6 IMAD.MOV R5, RZ, RZ, -R5 ;  /* 0x000000ffff05e224 */ /* 0x000fe200078e0a05 */
[----:B------:R-:W-:Y:S01]  /*3d80*/  ISETP.GE.AND P6, PT, R14, RZ, PT ;  /* 0x000000ff0e00720c */ /* 0x000fe20003fc6270 */
[----:B------:R-:W-:Y:S01]  /*3d90*/  IMAD.MOV R17, RZ, RZ, -R17 ;  /* 0x000000ffff117224 */ /* 0x000fe200078e0a11 */
[----:B------:R0:W-:Y:S01]  /*3da0*/  STL [R1+0x94], R6 ;  /* 0x0000940601007387 */ /* 0x0001e20000100800 */
[----:B------:R-:W-:Y:S01]  /*3db0*/  @!P5 IMAD.IADD R21, R21, 0x1, -R0 ;  /* 0x000000011515d824 */ /* 0x000fe200078e0a00 */
[----:B------:R-:W-:Y:S01]  /*3dc0*/  IADD3 R14, R4, 0x20, RZ ;  /* 0x00000020040e7810 */ /* 0x000fe20007ffe0ff */
[----:B------:R-:W-:Y:S01]  /*3dd0*/  IMAD R12, R0, R17, R2 ;  /* 0x00000011000c7224 */ /* 0x000fe200078e0202 */
[----:B------:R1:W-:Y:S01]  /*3de0*/  STL [R1+0x10], R5 ;  /* 0x0000100501007387 */ /* 0x0003e20000100800 */
[--C-:B------:R-:W-:Y:S01]  /*3df0*/  @!P4 IMAD.IADD R19, R19, 0x1, -R0.reuse ;  /* 0x000000011313c824 */ /* 0x100fe200078e0a00 */
[----:B------:R-:W-:Y:S01]  /*3e00*/  IADD3 R2, R4, 0x22, RZ ;  /* 0x0000002204027810 */ /* 0x000fe20007ffe0ff */
[----:B------:R-:W-:Y:S01]  /*3e10*/  @!P2 IMAD.IADD R20, R20, 0x1, -R0 ;  /* 0x000000011414a824 */ /* 0x000fe200078e0a00 */
[----:B------:R-:W-:Y:S01]  /*3e20*/  ISETP.GT.U32.AND P5, PT, R0, R21, PT ;  /* 0x000000150000720c */ /* 0x000fe20003fa4070 */
[----:B------:R-:W-:Y:S01]  /*3e30*/  IMAD.HI.U32 R23, R3, R22, RZ ;  /* 0x0000001603177227 */ /* 0x000fe200078e00ff */
[----:B------:R-:W-:-:S02]  /*3e40*/  ISETP.GE.AND P4, PT, R15, RZ, PT ;  /* 0x000000ff0f00720c */ /* 0x000fc40003f86270 */
[----:B------:R-:W-:Y:S01]  /*3e50*/  ISETP.GT.U32.AND P2, PT, R0, R20, PT ;  /* 0x000000140000720c */ /* 0x000fe20003f44070 */
[----:B0-----:R-:W-:Y:S01]  /*3e60*/  IMAD.MOV.U32 R6, RZ, RZ, R19 ;  /* 0x000000ffff067224 */ /* 0x001fe200078e0013 */
[----:B------:R-:W-:Y:S01]  /*3e70*/  IADD3 R15, R4, 0x1e, RZ ;  /* 0x0000001e040f7810 */ /* 0x000fe20007ffe0ff */
[----:B-1----:R-:W-:Y:S01]  /*3e80*/  IMAD.MOV.U32 R5, RZ, RZ, R13 ;  /* 0x000000ffff057224 */ /* 0x002fe200078e000d */
[----:B------:R-:W-:Y:S01]  /*3e90*/  IABS R13, R2 ;  /* 0x00000002000d7213 */ /* 0x000fe20000000000 */
[----:B------:R-:W-:Y:S01]  /*3ea0*/  @!P1 IMAD.MOV R6, RZ, RZ, -R6 ;  /* 0x000000ffff069224 */ /* 0x000fe200078e0a06 */
[----:B------:R-:W-:Y:S01]  /*3eb0*/  ISETP.GE.AND P1, PT, R2, RZ, PT ;  /* 0x000000ff0200720c */ /* 0x000fe20003f26270 */
[----:B------:R-:W-:Y:S01]  /*3ec0*/  @!P0 IMAD.MOV R5, RZ, RZ, -R5 ;  /* 0x000000ffff058224 */ /* 0x000fe200078e0a05 */
[----:B------:R-:W-:Y:S01]  /*3ed0*/  ISETP.GE.AND P0, PT, R14, RZ, PT ;  /* 0x000000ff0e00720c */ /* 0x000fe20003f06270 */
[----:B------:R-:W-:Y:S01]  /*3ee0*/  IMAD.HI.U32 R19, R3, R13, RZ ;  /* 0x0000000d03137227 */ /* 0x000fe200078e00ff */
[----:B------:R-:W-:Y:S01]  /*3ef0*/  IABS R14, R14 ;  /* 0x0000000e000e7213 */ /* 0x000fe20000000000 */
[----:B------:R0:W-:Y:S01]  /*3f00*/  STL [R1+0x6c], R6 ;  /* 0x00006c0601007387 */ /* 0x0001e20000100800 */
[----:B------:R-:W-:Y:S01]  /*3f10*/  IABS R17, R15 ;  /* 0x0000000f00117213 */ /* 0x000fe20000000000 */
[----:B------:R-:W-:-:S02]  /*3f20*/  IMAD.MOV R19, RZ, RZ, -R19 ;  /* 0x000000ffff137224 */ /* 0x000fc400078e0a13 */
[----:B------:R-:W-:Y:S01]  /*3f30*/  IMAD.HI.U32 R2, R3, R14, RZ ;  /* 0x0000000e03027227 */ /* 0x000fe200078e00ff */
[----:B------:R-:W-:Y:S03]  /*3f40*/  STL [R1+0x74], R5 ;  /* 0x0000740501007387 */ /* 0x000fe60000100800 */
[----:B------:R-:W-:Y:S01]  /*3f50*/  @!P5 IMAD.IADD R21, R21, 0x1, -R0 ;  /* 0x000000011515d824 */ /* 0x000fe200078e0a00 */
[C---:B------:R-:W-:Y:S01]  /*3f60*/  ISETP.GT.U32.AND P5, PT, R0.reuse, R12, PT ;  /* 0x0000000c0000720c */ /* 0x040fe20003fa4070 */
[----:B------:R-:W-:Y:S02]  /*3f70*/  IMAD.MOV R2, RZ, RZ, -R2 ;  /* 0x000000ffff027224 */ /* 0x000fe400078e0a02 */
[C---:B------:R-:W-:Y:S02]  /*3f80*/  IMAD R13, R0.reuse, R19, R13 ;  /* 0x00000013000d7224 */ /* 0x040fe400078e020d */
[----:B------:R-:W-:-:S02]  /*3f90*/  IMAD R14, R0, R2, R14 ;  /* 0x00000002000e7224 */ /* 0x000fc400078e020e */
[----:B0-----:R-:W-:Y:S01]  /*3fa0*/  IMAD.MOV.U32 R6, RZ, RZ, R21 ;  /* 0x000000ffff067224 */ /* 0x001fe200078e0015 */
[----:B------:R-:W-:Y:S01]  /*3fb0*/  IABS R21, R7 ;  /* 0x0000000700157213 */ /* 0x000fe20000000000 */
[----:B------:R-:W-:Y:S01]  /*3fc0*/  @!P2 IMAD.IADD R20, R20, 0x1, -R0 ;  /* 0x000000011414a824 */ /* 0x000fe200078e0a00 */
[C---:B------:R-:W-:Y:S01]  /*3fd0*/  ISETP.GT.U32.AND P2, PT, R0.reuse, R13, PT ;  /* 0x0000000d0000720c */ /* 0x040fe20003f44070 */
[----:B------:R-:W-:Y:S01]  /*3fe0*/  @!P3 IMAD.MOV R6, RZ, RZ, -R6 ;  /* 0x000000ffff06b224 */ /* 0x000fe200078e0a06 */
[----:B------:R-:W-:Y:S01]  /*3ff0*/  ISETP.GT.U32.AND P3, PT, R0, R14, PT ;  /* 0x0000000e0000720c */ /* 0x000fe20003f64070 */
[----:B------:R-:W-:Y:S02]  /*4000*/  @!P5 IMAD.IADD R12, R12, 0x1, -R0 ;  /* 0x000000010c0cd824 */ /* 0x000fe400078e0a00 */
[C---:B------:R-:W-:Y:S01]  /*4010*/  IMAD.HI.U32 R19, R3.reuse, R17, RZ ;  /* 0x0000001103137227 */ /* 0x040fe200078e00ff */
[----:B------:R0:W-:Y:S02]  /*4020*/  STL [R1+0x34], R6 ;  /* 0x0000340601007387 */ /* 0x0001e40000100800 */
[----:B------:R-:W-:Y:S01]  /*4030*/  ISETP.GT.U32.AND P5, PT, R0, R12, PT ;  /* 0x0000000c0000720c */ /* 0x000fe20003fa4070 */
[----:B------:R-:W-:-:S04]  /*4040*/  IMAD.HI.U32 R2, R3, R16, RZ ;  /* 0x0000001003027227 */ /* 0x000fc800078e00ff */
[--C-:B------:R-:W-:Y:S02]  /*4050*/  @!P2 IMAD.IADD R13, R13, 0x1, -R0.reuse ;  /* 0x000000010d0da824 */ /* 0x100fe400078e0a00 */
[----:B------:R-:W-:Y:S01]  /*4060*/  @!P3 IMAD.IADD R14, R14, 0x1, -R0 ;  /* 0x000000010e0eb824 */ /* 0x000fe200078e0a00 */
[----:B0-----:R-:W-:Y:S01]  /*4070*/  IADD3 R6, R4, 0x10, RZ ;  /* 0x0000001004067810 */ /* 0x001fe20007ffe0ff */
[----:B------:R-:W-:Y:S01]  /*4080*/  IMAD.MOV.U32 R5, RZ, RZ, R20 ;  /* 0x000000ffff057224 */ /* 0x000fe200078e0014 */
[C---:B------:R-:W-:Y:S01]  /*4090*/  ISETP.GT.U32.AND P2, PT, R0.reuse, R13, PT ;  /* 0x0000000d0000720c */ /* 0x040fe20003f44070 */
[----:B------:R-:W-:Y:S01]  /*40a0*/  IMAD.MOV R19, RZ, RZ, -R19 ;  /* 0x000000ffff137224 */ /* 0x000fe200078e0a13 */
[----:B------:R-:W-:Y:S01]  /*40b0*/  ISETP.GT.U32.AND P3, PT, R0, R14, PT ;  /* 0x0000000e0000720c */ /* 0x000fe20003f64070 */
[----:B------:R-:W-:Y:S01]  /*40c0*/  IMAD.MOV R2, RZ, RZ, -R2 ;  /* 0x000000ffff027224 */ /* 0x000fe200078e0a02 */
[----:B------:R-:W-:Y:S01]  /*40d0*/  IABS R20, R27 ;  /* 0x0000001b00147213 */ /* 0x000fe20000000000 */
[----:B------:R-:W-:Y:S01]  /*40e0*/  @!P6 IMAD.MOV R5, RZ, RZ, -R5 ;  /* 0x000000ffff05e224 */ /* 0x000fe200078e0a05 */
[----:B------:R-:W-:Y:S01]  /*40f0*/  ISETP.GE.AND P6, PT, R15, RZ, PT ;  /* 0x000000ff0f00720c */ /* 0x000fe20003fc6270 */
[----:B------:R-:W-:Y:S01]  /*4100*/  @!P5 IMAD.IADD R12, R12, 0x1, -R0 ;  /* 0x000000010c0cd824 */ /* 0x000fe200078e0a00 */
[----:B------:R-:W-:Y:S01]  /*4110*/  ISETP.GE.AND P5, PT, R18, RZ, PT ;  /* 0x000000ff1200720c */ /* 0x000fe20003fa6270 */
[C---:B------:R-:W-:Y:S01]  /*4120*/  IMAD R15, R0.reuse, R19, R17 ;  /* 0x00000013000f7224 */ /* 0x040fe200078e0211 */
[----:B------:R-:W-:Y:S01]  /*4130*/  IABS R17, R25 ;  /* 0x0000001900117213 */ /* 0x000fe20000000000 */
[C---:B------:R-:W-:Y:S01]  /*4140*/  IMAD R16, R0.reuse, R2, R16 ;  /* 0x0000000200107224 */ /* 0x040fe200078e0210 */
[----:B------:R-:W-:Y:S01]  /*4150*/  IABS R18, R26 ;  /* 0x0000001a00127213 */ /* 0x000fe20000000000 */
[--C-:B------:R-:W-:Y:S01]  /*4160*/  @!P2 IMAD.IADD R13, R13, 0x1, -R0.reuse ;  /* 0x000000010d0da824 */ /* 0x100fe200078e0a00 */
[----:B------:R-:W-:Y:S01]  /*4170*/  ISETP.GT.U32.AND P2, PT, R0, R15, PT ;  /* 0x0000000f0000720c */ /* 0x000fe20003f44070 */
[----:B------:R-:W-:Y:S01]  /*4180*/  @!P3 IMAD.IADD R14, R14, 0x1, -R0 ;  /* 0x000000010e0eb824 */ /* 0x000fe200078e0a00 */
[----:B------:R-:W-:Y:S01]  /*4190*/  ISETP.GT.U32.AND P3, PT, R0, R16, PT ;  /* 0x000000100000720c */ /* 0x000fe20003f64070 */
[C---:B------:R-:W-:Y:S01]  /*41a0*/  IMAD.HI.U32 R2, R3.reuse, R17, RZ ;  /* 0x0000001103027227 */ /* 0x040fe200078e00ff */
[----:B------:R0:W-:Y:S03]  /*41b0*/  STL [R1+0x38], R5 ;  /* 0x0000380501007387 */ /* 0x0001e60000100800 */
[----:B------:R-:W-:Y:S01]  /*41c0*/  IMAD.HI.U32 R24, R3, R18, RZ ;  /* 0x0000001203187227 */ /* 0x000fe200078e00ff */
[----:B------:R-:W-:Y:S03]  /*41d0*/  STL [R1+0x1224], R7 ;  /* 0x0012240701007387 */ /* 0x000fe60000100800 */
[----:B------:R-:W-:-:S02]  /*41e0*/  IMAD.MOV R2, RZ, RZ, -R2 ;  /* 0x000000ffff027224 */ /* 0x000fc400078e0a02 */
[----:B------:R-:W-:Y:S01]  /*41f0*/  IMAD.MOV R24, RZ, RZ, -R24 ;  /* 0x000000ffff187224 */ /* 0x000fe200078e0a18 */
[----:B0-----:R-:W-:Y:S01]  /*4200*/  IADD3 R5, R4, 0xe, RZ ;  /* 0x0000000e04057810 */ /* 0x001fe20007ffe0ff */
[C---:B------:R-:W-:Y:S02]  /*4210*/  IMAD R17, R0.reuse, R2, R17 ;  /* 0x0000000200117224 */ /* 0x040fe400078e0211 */
[C---:B------:R-:W-:Y:S02]  /*4220*/  IMAD R18, R0.reuse, R24, R18 ;  /* 0x0000001800127224 */ /* 0x040fe400078e0212 */
[--C-:B------:R-:W-:Y:S01]  /*4230*/  @!P2 IMAD.IADD R15, R15, 0x1, -R0.reuse ;  /* 0x000000010f0fa824 */ /* 0x100fe200078e0a00 */
[----:B------:R-:W-:Y:S01]  /*4240*/  ISETP.GT.U32.AND P2, PT, R0, R17, PT ;  /* 0x000000110000720c */ /* 0x000fe20003f44070 */
[----:B------:R-:W-:Y:S01]  /*4250*/  @!P3 IMAD.IADD R16, R16, 0x1, -R0 ;  /* 0x000000011010b824 */ /* 0x000fe200078e0a00 */
[----:B------:R-:W-:Y:S01]  /*4260*/  ISETP.GT.U32.AND P3, PT, R0, R18, PT ;  /* 0x000000120000720c */ /* 0x000fe20003f64070 */
[----:B------:R-:W-:-:S04]  /*4270*/  IMAD.HI.U32 R19, R3, R20, RZ ;  /* 0x0000001403137227 */ /* 0x000fc800078e00ff */
[----:B------:R-:W-:Y:S02]  /*4280*/  IMAD.MOV R23, RZ, RZ, -R23 ;  /* 0x000000ffff177224 */ /* 0x000fe400078e0a17 */
[----:B------:R-:W-:Y:S01]  /*4290*/  @!P4 IMAD.MOV R12, RZ, RZ, -R12 ;  /* 0x000000ffff0cc224 */ /* 0x000fe200078e0a0c */
[C---:B------:R-:W-:Y:S01]  /*42a0*/  ISETP.GT.U32.AND P4, PT, R0.reuse, R16, PT ;  /* 0x000000100000720c */ /* 0x040fe20003f84070 */
[----:B------:R-:W-:Y:S02]  /*42b0*/  IMAD.MOV R24, RZ, RZ, -R19 ;  /* 0x000000ffff187224 */ /* 0x000fe400078e0a13 */
[--C-:B------:R-:W-:Y:S01]  /*42c0*/  @!P2 IMAD.IADD R17, R17, 0x1, -R0.reuse ;  /* 0x000000011111a824 */ /* 0x100fe200078e0a00 */
[----:B------:R-:W-:Y:S01]  /*42d0*/  ISETP.GT.U32.AND P2, PT, R0, R15, PT ;  /* 0x0000000f0000720c */ /* 0x000fe20003f44070 */
[----:B------:R-:W-:Y:S01]  /*42e0*/  @!P3 IMAD.IADD R18, R18, 0x1, -R0 ;  /* 0x000000011212b824 */ /* 0x000fe200078e0a00 */
[----:B------:R0:W-:Y:S01]  /*42f0*/  STL [R1+0x11dc], R12 ;  /* 0x0011dc0c01007387 */ /* 0x0001e20000100800 */
[C---:B------:R-:W-:Y:S01]  /*4300*/  IMAD R19, R0.reuse, R23, R22 ;  /* 0x0000001700137224 */ /* 0x040fe200078e0216 */
[----:B------:R-:W-:Y:S01]  /*4310*/  IABS R22, R6 ;  /* 0x0000000600167213 */ /* 0x000fe20000000000 */
[C---:B------:R-:W-:Y:S01]  /*4320*/  IMAD R20, R0.reuse, R24, R20 ;  /* 0x0000001800147224 */ /* 0x040fe200078e0214 */
[C---:B------:R-:W-:Y:S01]  /*4330*/  ISETP.GT.U32.AND P3, PT, R0.reuse, R18, PT ;  /* 0x000000120000720c */ /* 0x040fe20003f64070 */
[----:B------:R-:W-:Y:S01]  /*4340*/  @!P1 IMAD.MOV R13, RZ, RZ, -R13 ;  /* 0x000000ffff0d9224 */ /* 0x000fe200078e0a0d */
[----:B------:R-:W-:Y:S01]  /*4350*/  ISETP.GT.U32.AND P1, PT, R0, R17, PT ;  /* 0x000000110000720c */ /* 0x000fe20003f24070 */
[----:B------:R-:W-:Y:S01]  /*4360*/  IMAD.HI.U32 R24, R3, R22, RZ ;  /* 0x0000001603187227 */ /* 0x000fe200078e00ff */
[----:B------:R-:W-:-:S02]  /*4370*/  IABS R23, R5 ;  /* 0x0000000500177213 */ /* 0x000fc40000000000 */
[----:B------:R1:W-:Y:S01]  /*4380*/  STL [R1+0x11e0], R13 ;  /* 0x0011e00d01007387 */ /* 0x0003e20000100800 */
[----:B------:R-:W-:Y:S01]  /*4390*/  @!P2 IMAD.IADD R15, R15, 0x1, -R0 ;  /* 0x000000010f0fa824 */ /* 0x000fe200078e0a00 */
[----:B------:R-:W-:Y:S01]  /*43a0*/  ISETP.GT.U32.AND P2, PT, R0, R20, PT ;  /* 0x000000140000720c */ /* 0x000fe20003f44070 */
[----:B------:R-:W-:Y:S01]  /*43b0*/  IMAD.MOV R24, RZ, RZ, -R24 ;  /* 0x000000ffff187224 */ /* 0x000fe200078e0a18 */
[----:B0-----:R-:W-:Y:S01]  /*43c0*/  IADD3 R12, R4, 0x4, RZ ;  /* 0x00000004040c7810 */ /* 0x001fe20007ffe0ff */
[----:B------:R-:W-:Y:S01]  /*43d0*/  @!P0 IMAD.MOV R14, RZ, RZ, -R14 ;  /* 0x000000ffff0e8224 */ /* 0x000fe200078e0a0e */
[----:B------:R-:W-:Y:S01]  /*43e0*/  ISETP.GT.U32.AND P0, PT, R0, R19, PT ;  /* 0x000000130000720c */ /* 0x000fe20003f04070 */
[--C-:B------:R-:W-:Y:S01]  /*43f0*/  @!P4 IMAD.IADD R16, R16, 0x1, -R0.reuse ;  /* 0x000000011010c824 */ /* 0x100fe200078e0a00 */
[----:B------:R-:W-:Y:S01]  /*4400*/  ISETP.GE.AND P4, PT, R25, RZ, PT ;  /* 0x000000ff1900720c */ /* 0x000fe20003f86270 */
[----:B------:R-:W-:Y:S01]  /*4410*/  @!P3 IMAD.IADD R18, R18, 0x1, -R0 ;  /* 0x000000011212b824 */ /* 0x000fe200078e0a00 */
[----:B------:R-:W-:Y:S01]  /*4420*/  ISETP.GE.AND P3, PT, R26, RZ, PT ;  /* 0x000000ff1a00720c */ /* 0x000fe20003f66270 */
[----:B------:R-:W-:Y:S01]  /*4430*/  IMAD R22, R0, R24, R22 ;  /* 0x0000001800167224 */ /* 0x000fe200078e0216 */
[----:B------:R-:W-:Y:S01]  /*4440*/  IABS R24, R11 ;  /* 0x0000000b00187213 */ /* 0x000fe20000000000 */
[--C-:B------:R-:W-:Y:S01]  /*4450*/  @!P1 IMAD.IADD R17, R17, 0x1, -R0.reuse ;  /* 0x0000000111119824 */ /* 0x100fe200078e0a00 */
[----:B------:R-:W-:Y:S01]  /*4460*/  IABS R25, R10 ;  /* 0x0000000a00197213 */ /* 0x000fe20000000000 */
[----:B------:R-:W-:Y:S01]  /*4470*/  @!P2 IMAD.IADD R20, R20, 0x1, -R0 ;  /* 0x000000011414a824 */ /* 0x000fe200078e0a00 */
[----:B------:R-:W-:Y:S01]  /*4480*/  ISETP.GE.AND P2, PT, R27, RZ, PT ;  /* 0x000000ff1b00720c */ /* 0x000fe20003f46270 */
[----:B------:R-:W-:Y:S01]  /*4490*/  IMAD.MOV.U32 R7, RZ, RZ, R24 ;  /* 0x000000ffff077224 */ /* 0x000fe200078e0018 */
[----:B------:R0:W-:Y:S01]  /*44a0*/  STL [R1+0x11e4], R14 ;  /* 0x0011e40e01007387 */ /* 0x0001e20000100800 */
[----:B-1----:R-:W-:Y:S01]  /*44b0*/  IMAD.MOV.U32 R13, RZ, RZ, R25 ;  /* 0x000000ffff0d7224 */ /* 0x002fe200078e0019 */
[----:B------:R-:W-:Y:S01]  /*44c0*/  IABS R29, R12 ;  /* 0x0000000c001d7213 */ /* 0x000fe20000000000 */
[----:B------:R-:W-:Y:S01]  /*44d0*/  IMAD.HI.U32 R27, R3, R7, RZ ;  /* 0x00000007031b7227 */ /* 0x000fe200078e00ff */
[----:B------:R-:W-:-:S03]  /*44e0*/  IABS R26, R9 ;  /* 0x00000009001a7213 */ /* 0x000fc60000000000 */
[----:B------:R-:W-:Y:S02]  /*44f0*/  @!P6 IMAD.MOV R15, RZ, RZ, -R15 ;  /* 0x000000ffff0fe224 */ /* 0x000fe400078e0a0f */
[----:B------:R-:W-:Y:S01]  /*4500*/  @!P5 IMAD.MOV R16, RZ, RZ, -R16 ;  /* 0x000000ffff10d224 */ /* 0x000fe200078e0a10 */
[----:B0-----:R-:W-:Y:S01]  /*4510*/  IADD3 R14, R4, 0xc, RZ ;  /* 0x0000000c040e7810 */ /* 0x001fe20007ffe0ff */
[----:B------:R-:W-:Y:S01]  /*4520*/  @!P0 IMAD.IADD R19, R19, 0x1, -R0 ;  /* 0x0000000113138824 */ /* 0x000fe200078e0a00 */
[----:B------:R-:W-:Y:S01]  /*4530*/  ISETP.GE.AND P0, PT, R28, RZ, PT ;  /* 0x000000ff1c00720c */ /* 0x000fe20003f06270 */
[----:B------:R-:W-:Y:S01]  /*4540*/  @!P4 IMAD.MOV R17, RZ, RZ, -R17 ;  /* 0x000000ffff11c224 */ /* 0x000fe200078e0a11 */
[----:B------:R-:W-:Y:S01]  /*4550*/  STL [R1+0x11e8], R15 ;  /* 0x0011e80f01007387 */ /* 0x000fe20000100800 */
[----:B------:R-:W-:Y:S01]  /*4560*/  IMAD.HI.U32 R25, R3, R13, RZ ;  /* 0x0000000d03197227 */ /* 0x000fe200078e00ff */
[----:B------:R-:W-:Y:S02]  /*4570*/  ISETP.GT.U32.AND P5, PT, R0, R20, PT ;  /* 0x000000140000720c */ /* 0x000fe40003fa4070 */
[----:B------:R0:W-:Y:S01]  /*4580*/  STL [R1+0x11ec], R16 ;  /* 0x0011ec1001007387 */ /* 0x0001e20000100800 */
[----:B------:R-:W-:-:S02]  /*4590*/  @!P3 IMAD.MOV R18, RZ, RZ, -R18 ;  /* 0x000000ffff12b224 */ /* 0x000fc400078e0a12 */
[----:B------:R-:W-:Y:S01]  /*45a0*/  IMAD.MOV R28, RZ, RZ, -R27 ;  /* 0x000000ffff1c7224 */ /* 0x000fe200078e0a1b */
[----:B------:R-:W-:Y:S01]  /*45b0*/  STL [R1+0x11f0], R17 ;  /* 0x0011f01101007387 */ /* 0x000fe20000100800 */
[----:B------:R-:W-:Y:S02]  /*45c0*/  IMAD.MOV R27, RZ, RZ, -R25 ;  /* 0x000000ffff1b7224 */ /* 0x000fe400078e0a19 */
[----:B------:R-:W-:Y:S01]  /*45d0*/  IMAD R25, R0, R28, R7 ;  /* 0x0000001c00197224 */ /* 0x000fe200078e0207 */
[----:B------:R-:W-:Y:S01]  /*45e0*/  STL [R1+0x11f4], R18 ;  /* 0x0011f41201007387 */ /* 0x000fe20000100800 */
[----:B------:R-:W-:-:S03]  /*45f0*/  IMAD.HI.U32 R2, R3, R21, RZ ;  /* 0x0000001503027227 */ /* 0x000fc600078e00ff */
[----:B------:R-:W2:Y:S01]  /*4600*/  LDL.LU R7, [R1+0x1224] ;  /* 0x0012240001077983 */ /* 0x000ea20000300800 */
[----:B------:R-:W-:Y:S02]  /*4610*/  IMAD.MOV R2, RZ, RZ, -R2 ;  /* 0x000000ffff027224 */ /* 0x000fe400078e0a02 */
[----:B------:R-:W-:Y:S02]  /*4620*/  IMAD.MOV.U32 R8, RZ, RZ, R26 ;  /* 0x000000ffff087224 */ /* 0x000fe400078e001a */
[----:B------:R-:W-:Y:S02]  /*4630*/  IMAD R21, R0, R2, R21 ;  /* 0x0000000200157224 */ /* 0x000fe400078e0215 */
[----:B------:R-:W-:-:S03]  /*4640*/  IMAD.HI.U32 R2, R3, R23, RZ ;  /* 0x0000001703027227 */ /* 0x000fc600078e00ff */
[C---:B------:R-:W-:Y:S01]  /*4650*/  ISETP.GT.U32.AND P1, PT, R0.reuse, R21, PT ;  /* 0x000000150000720c */ /* 0x040fe20003f24070 */
[----:B------:R-:W-:Y:S02]  /*4660*/  IMAD.MOV R2, RZ, RZ, -R2 ;  /* 0x000000ffff027224 */ /* 0x000fe400078e0a02 */
[C---:B------:R-:W-:Y:S02]  /*4670*/  IMAD R27, R0.reuse, R27, R13 ;  /* 0x0000001b001b7224 */ /* 0x040fe400078e020d */
[----:B------:R-:W-:Y:S01]  /*4680*/  IMAD R23, R0, R2, R23 ;  /* 0x0000000200177224 */ /* 0x000fe200078e0217 */
[----:B------:R-:W-:Y:S01]  /*4690*/  IABS R2, R14 ;  /* 0x0000000e00027213 */ /* 0x000fe20000000000 */
[----:B------:R-:W-:-:S04]  /*46a0*/  IMAD.HI.U32 R26, R3, R8, RZ ;  /* 0x00000008031a7227 */ /* 0x000fc800078e00ff */
[----:B------:R-:W-:-:S04]  /*46b0*/  IMAD.HI.U32 R24, R3, R2, RZ ;  /* 0x0000000203187227 */ /* 0x000fc800078e00ff */
[----:B------:R-:W-:Y:S01]  /*46c0*/  @!P1 IMAD.IADD R21, R21, 0x1, -R0 ;  /* 0x0000000115159824 */ /* 0x000fe200078e0a00 */
[----:B------:R-:W-:Y:S01]  /*46d0*/  ISETP.GT.U32.AND P1, PT, R0, R22, PT ;  /* 0x000000160000720c */ /* 0x000fe20003f24070 */
[----:B------:R-:W-:Y:S01]  /*46e0*/  IMAD.MOV R24, RZ, RZ, -R24 ;  /* 0x000000ffff187224 */ /* 0x000fe200078e0a18 */
[----:B------:R-:W-:Y:S01]  /*46f0*/  IADD3 R13, R4, 0x2, RZ ;  /* 0x00000002040d7810 */ /* 0x000fe20007ffe0ff */
[----:B------:R-:W-:Y:S01]  /*4700*/  @!P5 IMAD.IADD R20, R20, 0x1, -R0 ;  /* 0x000000011414d824 */ /* 0x000fe200078e0a00 */
[C---:B------:R-:W-:Y:S01]  /*4710*/  ISETP.GT.U32.AND P4, PT, R0.reuse, R21, PT ;  /* 0x000000150000720c */ /* 0x040fe20003f84070 */
[----:B------:R-:W-:Y:S02]  /*4720*/  IMAD R24, R0, R24, R2 ;  /* 0x0000001800187224 */ /* 0x000fe400078e0202 */
[----:B------:R-:W-:-:S04]  /*4730*/  IMAD.HI.U32 R2, R3, R29, RZ ;  /* 0x0000001d03027227 */ /* 0x000fc800078e00ff */
[----:B------:R-:W-:Y:S02]  /*4740*/  IMAD.MOV R26, RZ, RZ, -R26 ;  /* 0x000000ffff1a7224 */ /* 0x000fe400078e0a1a */
[----:B------:R-:W-:Y:S01]  /*4750*/  @!P1 IMAD.IADD R22, R22, 0x1, -R0 ;  /* 0x0000000116169824 */ /* 0x000fe200078e0a00 */
[----:B------:R-:W-:Y:S01]  /*4760*/  ISETP.GT.U32.AND P1, PT, R0, R23, PT ;  /* 0x000000170000720c */ /* 0x000fe20003f24070 */
[----:B------:R-:W-:-:S03]  /*4770*/  IMAD.MOV R2, RZ, RZ, -R2 ;  /* 0x000000ffff027224 */ /* 0x000fc600078e0a02 */
[----:B------:R-:W-:-:S09]  /*4780*/  ISETP.GT.U32.AND P6, PT, R0, R22, PT ;  /* 0x000000160000720c */ /* 0x000fd20003fc4070 */
[----:B------:R-:W-:Y:S01]  /*4790*/  @!P1 IMAD.IADD R23, R23, 0x1, -R0 ;  /* 0x0000000117179824 */ /* 0x000fe200078e0a00 */
[----:B------:R-:W-:Y:S02]  /*47a0*/  ISETP.GT.U32.AND P1, PT, R0, R19, PT ;  /* 0x000000130000720c */ /* 0x000fe40003f24070 */
[----:B------:R-:W-:-:S11]  /*47b0*/  IABS R28, R13 ;  /* 0x0000000d001c7213 */ /* 0x000fd60000000000 */
[--C-:B------:R-:W-:Y:S01]  /*47c0*/  @!P1 IMAD.IADD R19, R19, 0x1, -R0.reuse ;  /* 0x0000000113139824 */ /* 0x100fe200078e0a00 */
[C---:B------:R-:W-:Y:S01]  /*47d0*/  ISETP.GT.U32.AND P1, PT, R0.reuse, R24, PT ;  /* 0x000000180000720c */ /* 0x040fe20003f24070 */
[C---:B------:R-:W-:Y:S01]  /*47e0*/  IMAD R2, R0.reuse, R2, R29 ;  /* 0x0000000200027224 */ /* 0x040fe200078e021d */
[----:B------:R-:W-:Y:S01]  /*47f0*/  ISETP.GT.U32.AND P3, PT, R0, R23, PT ;  /* 0x000000170000720c */ /* 0x000fe20003f64070 */
[----:B------:R-:W-:Y:S01]  /*4800*/  @!P6 IMAD.IADD R22, R22, 0x1, -R0 ;  /* 0x000000011616e824 */ /* 0x000fe200078e0a00 */
[----:B------:R-:W-:Y:S02]  /*4810*/  ISETP.GE.AND P6, PT, R4, RZ, PT ;  /* 0x000000ff0400720c */ /* 0x000fe40003fc6270 */
[----:B------:R-:W-:Y:S01]  /*4820*/  IABS R29, R4 ;  /* 0x00000004001d7213 */ /* 0x000fe20000000000 */
[----:B------:R-:W-:Y:S02]  /*4830*/  IMAD.MOV.U32 R4, RZ, RZ, R28 ;  /* 0x000000ffff047224 */ /* 0x000fe400078e001c */
[----:B------:R-:W-:-:S04]  /*4840*/  @!P0 IMAD.MOV R19, RZ, RZ, -R19 ;  /* 0x000000ffff138224 */ /* 0x000fc800078e0a13 */
[----:B------:R-:W-:Y:S02]  /*4850*/  @!P1 IMAD.IADD R24, R24, 0x1, -R0 ;  /* 0x0000000118189824 */ /* 0x000fe400078e0a00 */
[----:B------:R-:W-:-:S03]  /*4860*/  IMAD.HI.U32 R28, R3, R4, RZ ;  /* 0x00000004031c7227 */ /* 0x000fc600078e00ff */
[C---:B------:R-:W-:Y:S01]  /*4870*/  ISETP.GT.U32.AND P0, PT, R0.reuse, R24, PT ;  /* 0x000000180000720c */ /* 0x040fe20003f04070 */
[----:B0-----:R-:W-:Y:S01]  /*4880*/  IMAD.HI.U32 R16, R3, R29, RZ ;  /* 0x0000001d03107227 */ /* 0x001fe200078e00ff */
[----:B------:R-:W-:-:S03]  /*4890*/  ISETP.GT.U32.AND P5, PT, R0, R25, PT ;  /* 0x000000190000720c */ /* 0x000fc60003fa4070 */
[----:B------:R-:W-:Y:S02]  /*48a0*/  IMAD.MOV R3, RZ, RZ, -R28 ;  /* 0x000000ffff037224 */ /* 0x000fe400078e0a1c */
[----:B------:R-:W-:Y:S01]  /*48b0*/  @!P3 IMAD.IADD R23, R23, 0x1, -R0 ;  /* 0x000000011717b824 */ /* 0x000fe200078e0a00 */
[C---:B------:R-:W-:Y:S01]  /*48c0*/  ISETP.GT.U32.AND P3, PT, R0.reuse, R27, PT ;  /* 0x0000001b0000720c */ /* 0x040fe20003f64070 */
[----:B------:R-:W-:-:S04]  /*48d0*/  IMAD R3, R0, R3, R4 ;  /* 0x0000000300037224 */ /* 0x000fc800078e0204 */
[--C-:B------:R-:W-:Y:S01]  /*48e0*/  @!P0 IMAD.IADD R24, R24, 0x1, -R0.reuse ;  /* 0x0000000118188824 */ /* 0x100fe200078e0a00 */
[C---:B------:R-:W-:Y:S01]  /*48f0*/  ISETP.GT.U32.AND P0, PT, R0.reuse, R3, PT ;  /* 0x000000030000720c */ /* 0x040fe20003f04070 */
[--C-:B------:R-:W-:Y:S02]  /*4900*/  @!P5 IMAD.IADD R25, R25, 0x1, -R0.reuse ;  /* 0x000000011919d824 */ /* 0x100fe400078e0a00 */
[----:B------:R-:W-:Y:S02]  /*4910*/  @!P4 IMAD.IADD R21, R21, 0x1, -R0 ;  /* 0x000000011515c824 */ /* 0x000fe400078e0a00 */
[C---:B------:R-:W-:Y:S02]  /*4920*/  IMAD R26, R0.reuse, R26, R8 ;  /* 0x0000001a001a7224 */ /* 0x040fe400078e0208 */
[----:B------:R-:W-:Y:S01]  /*4930*/  @!P3 IMAD.IADD R27, R27, 0x1, -R0 ;  /* 0x000000011b1bb824 */ /* 0x000fe200078e0a00 */
[C---:B------:R-:W-:Y:S01]  /*4940*/  ISETP.GT.U32.AND P3, PT, R0.reuse, R25, PT ;  /* 0x000000190000720c */ /* 0x040fe20003f64070 */
[----:B------:R-:W-:Y:S01]  /*4950*/  IMAD.MOV R4, RZ, RZ, -R16 ;  /* 0x000000ffff047224 */ /* 0x000fe200078e0a10 */
[----:B------:R-:W-:Y:S01]  /*4960*/  ISETP.GT.U32.AND P4, PT, R0, R26, PT ;  /* 0x0000001a0000720c */ /* 0x000fe20003f84070 */
[----:B------:R-:W-:-:S02]  /*4970*/  IMAD.MOV.U32 R15, RZ, RZ, c[0x0][0x180] ;  /* 0x00006000ff0f7624 */ /* 0x000fc400078e00ff */
[----:B------:R-:W-:Y:S01]  /*4980*/  @!P0 IMAD.IADD R3, R3, 0x1, -R0 ;  /* 0x0000000103038824 */ /* 0x000fe200078e0a00 */
[----:B------:R-:W-:Y:S01]  /*4990*/  ISETP.GE.AND P0, PT, R9, RZ, PT ;  /* 0x000000ff0900720c */ /* 0x000fe20003f06270 */
[----:B------:R-:W-:Y:S01]  /*49a0*/  @!P2 IMAD.MOV R20, RZ, RZ, -R20 ;  /* 0x000000ffff14a224 */ /* 0x000fe200078e0a14 */
[----:B------:R-:W0:Y:S01]  /*49b0*/  S2R R9, SR_TID.X ;  /* 0x0000000000097919 */ /* 0x000e220000002100 */
[C---:B------:R-:W-:Y:S01]  /*49c0*/  ISETP.GT.U32.AND P5, PT, R0.reuse, R2, PT ;  /* 0x000000020000720c */ /* 0x040fe20003fa4070 */
[----:B------:R-:W-:Y:S02]  /*49d0*/  IMAD R4, R0, R4, R29 ;  /* 0x0000000400047224 */ /* 0x000fe400078e021d */
[----:B------:R-:W3:Y:S01]  /*49e0*/  LDL.LU R8, [R1+0x1220] ;  /* 0x0012200001087983 */ /* 0x000ee20000300800 */
[--C-:B------:R-:W-:Y:S01]  /*49f0*/  @!P3 IMAD.IADD R25, R25, 0x1, -R0.reuse ;  /* 0x000000011919b824 */ /* 0x100fe200078e0a00 */
[----:B------:R-:W-:Y:S01]  /*4a00*/  ISETP.GE.AND P3, PT, R5, RZ, PT ;  /* 0x000000ff0500720c */ /* 0x000fe20003f66270 */
[----:B------:R-:W-:Y:S01]  /*4a10*/  @!P4 IMAD.IADD R26, R26, 0x1, -R0 ;  /* 0x000000011a1ac824 */ /* 0x000fe200078e0a00 */
[----:B------:R-:W-:-:S06]  /*4a20*/  ISETP.GE.AND P4, PT, R6, RZ, PT ;  /* 0x000000ff0600720c */ /* 0x000fcc0003f86270 */
[----:B------:R-:W-:Y:S01]  /*4a30*/  @!P5 IMAD.IADD R2, R2, 0x1, -R0 ;  /* 0x000000010202d824 */ /* 0x000fe200078e0a00 */
[----:B------:R-:W-:Y:S02]  /*4a40*/  IADD3 R15, R15, 0x1f, RZ ;  /* 0x0000001f0f0f7810 */ /* 0x000fe40007ffe0ff */
[C---:B------:R-:W-:Y:S02]  /*4a50*/  ISETP.GT.U32.AND P2, PT, R0.reuse, R26, PT ;  /* 0x0000001a0000720c */ /* 0x040fe40003f44070 */
[----:B------:R-:W-:Y:S01]  /*4a60*/  ISETP.GT.U32.AND P5, PT, R0, R2, PT ;  /* 0x000000020000720c */ /* 0x000fe20003fa4070 */
[----:B------:R-:W-:Y:S01]  /*4a70*/  @!P3 IMAD.MOV R23, RZ, RZ, -R23 ;  /* 0x000000ffff17b224 */ /* 0x000fe200078e0a17 */
[----:B------:R-:W-:Y:S02]  /*4a80*/  SHF.R.S32.HI R28, RZ, 0x1f, R15 ;  /* 0x0000001fff1c7819 */ /* 0x000fe4000001140f */
[----:B------:R-:W-:Y:S01]  /*4a90*/  ISETP.GE.AND P3, PT, R10, RZ, PT ;  /* 0x000000ff0a00720c */ /* 0x000fe20003f66270 */
[C---:B0-----:R-:W-:Y:S01]  /*4aa0*/  IMAD.SHL.U32 R10, R9.reuse, 0x8, RZ ;  /* 0x00000008090a7824 */ /* 0x041fe200078e00ff */
[----:B------:R-:W-:Y:S01]  /*4ab0*/  LEA.HI R15, R28, R15, RZ, 0x5 ;  /* 0x0000000f1c0f7211 */ /* 0x000fe200078f28ff */
[----:B------:R-:W-:Y:S01]  /*4ac0*/  @!P4 IMAD.MOV R22, RZ, RZ, -R22 ;  /* 0x000000ffff16c224 */ /* 0x000fe200078e0a16 */
[----:B------:R-:W-:-:S03]  /*4ad0*/  LOP3.LUT R28, R9, 0x7, RZ, 0xc0, !PT ;  /* 0x00000007091c7812 */ /* 0x000fc600078ec0ff */
[--C-:B------:R-:W-:Y:S02]  /*4ae0*/  @!P2 IMAD.IADD R26, R26, 0x1, -R0.reuse ;  /* 0x000000011a1aa824 */ /* 0x100fe400078e0a00 */
[----:B------:R-:W-:Y:S01]  /*4af0*/  @!P5 IMAD.IADD R2, R2, 0x1, -R0 ;  /* 0x000000010202d824 */ /* 0x000fe200078e0a00 */
[----:B------:R-:W-:Y:S01]  /*4b00*/  ISETP.GE.AND P5, PT, R11, RZ, PT ;  /* 0x000000ff0b00720c */ /* 0x000fe20003fa6270 */
[----:B------:R-:W-:Y:S01]  /*4b10*/  IMAD.SHL.U32 R11, R9, 0x2, RZ ;  /* 0x00000002090b7824 */ /* 0x000fe200078e00ff */
[----:B------:R-:W-:-:S04]  /*4b20*/  ISETP.GE.AND P2, PT, R14, RZ, PT ;  /* 0x000000ff0e00720c */ /* 0x000fc80003f46270 */
[----:B------:R-:W-:Y:S02]  /*4b30*/  LOP3.LUT R29, R11, 0x10, RZ, 0xc0, !PT ;  /* 0x000000100b1d7812 */ /* 0x000fe400078ec0ff */
[----:B------:R-:W-:Y:S02]  /*4b40*/  ISETP.GT.U32.AND P4, PT, R0, R3, PT ;  /* 0x000000030000720c */ /* 0x000fe40003f84070 */
[----:B------:R-:W-:-:S05]  /*4b50*/  LOP3.LUT R29, R29, 0x20, R9, 0xf8, !PT ;  /* 0x000000201d1d7812 */ /* 0x000fca00078ef809 */
[----:B------:R-:W-:Y:S02]  /*4b60*/  @!P2 IMAD.MOV R24, RZ, RZ, -R24 ;  /* 0x000000ffff18a224 */ /* 0x000fe400078e0a18 */
[----:B------:R-:W-:-:S04]  /*4b70*/  @!P5 IMAD.MOV R25, RZ, RZ, -R25 ;  /* 0x000000ffff19d224 */ /* 0x000fc800078e0a19 */
[----:B------:R-:W-:Y:S01]  /*4b80*/  @!P4 IMAD.IADD R3, R3, 0x1, -R0 ;  /* 0x000000010303c824 */ /* 0x000fe200078e0a00 */
[----:B--2---:R-:W-:Y:S02]  /*4b90*/  ISETP.GE.AND P1, PT, R7, RZ, PT ;  /* 0x000000ff0700720c */ /* 0x004fe40003f26270 */
[----:B------:R-:W2:Y:S04]  /*4ba0*/  LDL.LU R7, [R1+0x121c] ;  /* 0x00121c0001077983 */ /* 0x000ea80000300800 */
[----:B------:R-:W4:Y:S07]  /*4bb0*/  LDL.LU R6, [R1+0x1218] ;  /* 0x0012180001067983 */ /* 0x000f2e0000300800 */
[----:B------:R-:W-:Y:S01]  /*4bc0*/  @!P1 IMAD.MOV R21, RZ, RZ, -R21 ;  /* 0x000000ffff159224 */ /* 0x000fe200078e0a15 */
[----:B------:R-:W-:-:S13]  /*4bd0*/  ISETP.GT.U32.AND P1, PT, R0, R27, PT ;  /* 0x0000001b0000720c */ /* 0x000fda0003f24070 */
[--C-:B------:R-:W-:Y:S01]  /*4be0*/  @!P1 IMAD.IADD R27, R27, 0x1, -R0.reuse ;  /* 0x000000011b1b9824 */ /* 0x100fe200078e0a00 */
[----:B------:R-:W-:Y:S01]  /*4bf0*/  ISETP.GT.U32.AND P1, PT, R0, R4, PT ;  /* 0x000000040000720c */ /* 0x000fe20003f24070 */
[----:B------:R0:W-:Y:S04]  /*4c00*/  STL [R1+0x11f8], R19 ;  /* 0x0011f81301007387 */ /* 0x0001e80000100800 */
[----:B------:R-:W-:Y:S04]  /*4c10*/  STL [R1+0x11fc], R20 ;  /* 0x0011fc1401007387 */ /* 0x000fe80000100800 */
[----:B------:R-:W-:Y:S04]  /*4c20*/  STL [R1+0x1200], R21 ;  /* 0x0012001501007387 */ /* 0x000fe80000100800 */
[----:B------:R-:W-:Y:S01]  /*4c30*/  @!P1 IMAD.IADD R4, R4, 0x1, -R0 ;  /* 0x0000000104049824 */ /* 0x000fe200078e0a00 */
[----:B------:R-:W-:Y:S01]  /*4c40*/  ISETP.GE.AND P1, PT, R12, RZ, PT ;  /* 0x000000ff0c00720c */ /* 0x000fe20003f26270 */
[----:B------:R-:W2:Y:S01]  /*4c50*/  LDL.LU R5, [R1+0x1214] ;  /* 0x0012140001057983 */ /* 0x000ea20000300800 */
[----:B------:R-:W-:Y:S01]  /*4c60*/  LOP3.LUT R12, R10, 0x30, RZ, 0xc0, !PT ;  /* 0x000000300a0c7812 */ /* 0x000fe200078ec0ff */
[----:B------:R-:W-:-:S02]  /*4c70*/  IMAD R10, R28, 0x210, RZ ;  /* 0x000002101c0a7824 */ /* 0x000fc400078e02ff */
[----:B------:R-:W-:Y:S02]  /*4c80*/  STL [R1+0x1204], R22 ;  /* 0x0012041601007387 */ /* 0x000fe40000100800 */
[----:B------:R-:W-:Y:S02]  /*4c90*/  IMAD R28, R28, 0x40, R12 ;  /* 0x000000401c1c7824 */ /* 0x000fe400078e020c */
[----:B0-----:R-:W3:Y:S04]  /*4ca0*/  LDL.LU R19, [R1+0x14] ;  /* 0x0000140001137983 */ /* 0x001ee80000300800 */
[----:B------:R-:W4:Y:S01]  /*4cb0*/  LDL.LU R18, [R1+0xc] ;  /* 0x00000c0001127983 */ /* 0x000f220000300800 */
[----:B------:R-:W-:-:S03]  /*4cc0*/  LOP3.LUT R28, R28, 0x30, R11, 0x78, !PT ;  /* 0x000000301c1c7812 */ /* 0x000fc600078e780b */
[----:B------:R-:W4:Y:S01]  /*4cd0*/  LDL.LU R11, [R1+0x78] ;  /* 0x00007800010b7983 */ /* 0x000f220000300800 */
[----:B------:R-:W-:Y:S02]  /*4ce0*/  ISETP.GT.U32.AND P2, PT, R0, R4, PT ;  /* 0x000000040000720c */ /* 0x000fe40003f44070 */
[----:B------:R-:W-:Y:S01]  /*4cf0*/  LOP3.LUT R29, R10, R29, RZ, 0x3c, !PT ;  /* 0x0000001d0a1d7212 */ /* 0x000fe200078e3cff */
[C---:B------:R-:W-:Y:S01]  /*4d00*/  IMAD.SHL.U32 R10, R9.reuse, 0x100, RZ ;  /* 0x00000100090a7824 */ /* 0x040fe200078e00ff */
[----:B------:R-:W-:-:S05]  /*4d10*/  LOP3.LUT R9, R9, 0x1f, RZ, 0xc0, !PT ;  /* 0x0000001f09097812 */ /* 0x000fca00078ec0ff */
[----:B------:R-:W-:Y:S01]  /*4d20*/  IMAD R9, R9, c[0x0][0x18c], RZ ;  /* 0x0000630009097a24 */ /* 0x000fe200078e02ff */
[----:B------:R-:W-:Y:S03]  /*4d30*/  STL [R1+0x1100], R28 ;  /* 0x0011001c01007387 */ /* 0x000fe60000100800 */
[----:B------:R-:W-:Y:S01]  /*4d40*/  @!P2 IMAD.IADD R4, R4, 0x1, -R0 ;  /* 0x000000010404a824 */ /* 0x000fe200078e0a00 */
[----:B------:R-:W-:Y:S02]  /*4d50*/  LEA R0, P5, R9, c[0x0][0x168], 0x1 ;  /* 0x00005a0009007a11 */ /* 0x000fe400078a08ff */
[----:B------:R-:W4:Y:S01]  /*4d60*/  LDL.LU R9, [R1+0x54] ;  /* 0x0000540001097983 */ /* 0x000f220000300800 */
[----:B------:R-:W-:Y:S02]  /*4d70*/  LOP3.LUT R10, R29, 0x1000, R10, 0xf8, !PT ;  /* 0x000010001d0a7812 */ /* 0x000fe400078ef80a */
[----:B------:R-:W-:Y:S01]  /*4d80*/  ISETP.NE.AND P2, PT, RZ, c[0x0][0x17c], PT ;  /* 0x00005f00ff007a0c */ /* 0x000fe20003f45270 */
[----:B------:R-:W4:Y:S01]  /*4d90*/  LDL.LU R17, [R1+0x58] ;  /* 0x0000580001117983 */ /* 0x000f220000300800 */
[----:B------:R-:W-:-:S03]  /*4da0*/  LOP3.LUT R10, RZ, c[0x0][0x17c], RZ, 0x33, !PT ;  /* 0x00005f00ff0a7a12 */ /* 0x000fc600078e33ff */
[----:B------:R-:W4:Y:S01]  /*4db0*/  LDL.LU R16, [R1+0x5c] ;  /* 0x00005c0001107983 */ /* 0x000f220000300800 */
[----:B------:R-:W-:-:S03]  /*4dc0*/  ISETP.GE.AND P4, PT, R13, RZ, PT ;  /* 0x000000ff0d00720c */ /* 0x000fc60003f86270 */
[----:B------:R-:W4:Y:S04]  /*4dd0*/  LDL.LU R15, [R1+0x60] ;  /* 0x00006000010f7983 */ /* 0x000f280000300800 */
[----:B------:R-:W4:Y:S04]  /*4de0*/  LDL.LU R14, [R1+0x64] ;  /* 0x00006400010e7983 */ /* 0x000f280000300800 */
[----:B------:R-:W4:Y:S04]  /*4df0*/  LDL.LU R13, [R1+0x68] ;  /* 0x00006800010d7983 */ /* 0x000f280000300800 */
[----:B------:R-:W4:Y:S04]  /*4e00*/  LDL.LU R12, [R1+0x70] ;  /* 0x00007000010c7983 */ /* 0x000f280000300800 */
[----:B------:R2:W-:Y:S02]  /*4e10*/  STL [R1+0x1160], R0 ;  /* 0x0011600001007387 */ /* 0x0005e40000100800 */
[----:B--2---:R-:W-:-:S02]  /*4e20*/  SEL R0, R10, R5, !P2 ;  /* 0x000000050a007207 */ /* 0x004fc40005000000 */
[C---:B---3--:R-:W-:Y:S02]  /*4e30*/  SEL R19, R10.reuse, R19, !P2 ;  /* 0x000000130a137207 */ /* 0x048fe40005000000 */
[----:B----4-:R-:W-:-:S03]  /*4e40*/  SEL R18, R10, R18, !P2 ;  /* 0x000000120a127207 */ /* 0x010fc60005000000 */
[----:B------:R-:W-:Y:S01]  /*4e50*/  STL [R1+0xb4], R19 ;  /* 0x0000b41301007387 */ /* 0x000fe20000100800 */
[----:B------:R-:W-:-:S03]  /*4e60*/  SEL R5, R10, R11, !P2 ;  /* 0x0000000b0a057207 */ /* 0x000fc60005000000 */
[----:B------:R-:W-:Y:S04]  /*4e70*/  STL [R1+0xb0], R18 ;  /* 0x0000b01201007387 */ /* 0x000fe80000100800 */
[----:B------:R-:W2:Y:S04]  /*4e80*/  LDL.LU R29, [R1+0xf4] ;  /* 0x0000f400011d7983 */ /* 0x000ea80000300800 */
[----:B------:R0:W-:Y:S04]  /*4e90*/  STL [R1+0xac], R0 ;  /* 0x0000ac0001007387 */ /* 0x0001e80000100800 */
[----:B------:R-:W-:Y:S04]  /*4ea0*/  STL [R1+0xb8], R5 ;  /* 0x0000b80501007387 */ /* 0x000fe80000100800 */
[----:B------:R-:W3:Y:S01]  /*4eb0*/  LDL.LU R11, [R1+0xf0] ;  /* 0x0000f000010b7983 */ /* 0x000ee20000300800 */
[----:B0-----:R-:W-:-:S02]  /*4ec0*/  SEL R0, R10, R6, !P2 ;  /* 0x000000060a007207 */ /* 0x001fc40005000000 */
[----:B------:R-:W-:Y:S01]  /*4ed0*/  LOP3.LUT R6, RZ, c[0x0][0x17c], RZ, 0x33, !PT ;  /* 0x00005f00ff067a12 */ /* 0x000fe200078e33ff */
[----:B------:R-:W4:Y:S04]  /*4ee0*/  LDL.LU R10, [R1+0xec] ;  /* 0x0000ec00010a7983 */ /* 0x000f280000300800 */
[----:B------:R0:W-:Y:S02]  /*4ef0*/  STL [R1+0xa4], R0 ;  /* 0x0000a40001007387 */ /* 0x0001e40000100800 */
[C---:B0-----:R-:W-:Y:S02]  /*4f00*/  SEL R0, R6.reuse, R7, !P2 ;  /* 0x0000000706007207 */ /* 0x041fe40005000000 */
[----:B------:R-:W4:Y:S04]  /*4f10*/  LDL.LU R7, [R1+0x44] ;  /* 0x0000440001077983 */ /* 0x000f280000300800 */
[----:B------:R-:W4:Y:S04]  /*4f20*/  LDL.LU R5, [R1+0x4c] ;  /* 0x00004c0001057983 */ /* 0x000f280000300800 */
[----:B------:R0:W-:Y:S02]  /*4f30*/  STL [R1+0x98], R0 ;  /* 0x0000980001007387 */ /* 0x0001e40000100800 */
[----:B0-----:R-:W-:-:S02]  /*4f40*/  SEL R0, R6, R8, !P2 ;  /* 0x0000000806007207 */ /* 0x001fc40005000000 */
[----:B------:R-:W4:Y:S04]  /*4f50*/  LDL.LU R8, [R1+0x40] ;  /* 0x0000400001087983 */ /* 0x000f280000300800 */
[----:B------:R-:W4:Y:S04]  /*4f60*/  LDL.LU R28, [R1+0x50] ;  /* 0x00005000011c7983 */ /* 0x000f280000300800 */
[----:B------:R0:W-:Y:S02]  /*4f70*/  STL [R1+0x90], R0 ;  /* 0x0000900001007387 */ /* 0x0001e40000100800 */
[----:B0-----:R-:W-:-:S02]  /*4f80*/  SEL R0, R6, R9, !P2 ;  /* 0x0000000906007207 */ /* 0x001fc40005000000 */
[----:B------:R-:W4:Y:S01]  /*4f90*/  LDL.LU R9, [R1+0xe8] ;  /* 0x0000e80001097983 */ /* 0x000f220000300800 */
[C---:B------:R-:W-:Y:S02]  /*4fa0*/  SEL R17, R6.reuse, R17, !P2 ;  /* 0x0000001106117207 */ /* 0x040fe40005000000 */
[C---:B------:R-:W-:Y:S01]  /*4fb0*/  SEL R16, R6.reuse, R16, !P2 ;  /* 0x0000001006107207 */ /* 0x040fe20005000000 */
[----:B------:R0:W-:Y:S01]  /*4fc0*/  STL [R1+0x8c], R0 ;  /* 0x00008c0001007387 */ /* 0x0001e20000100800 */
[C---:B------:R-:W-:Y:S02]  /*4fd0*/  SEL R14, R6.reuse, R14, !P2 ;  /* 0x0000000e060e7207 */ /* 0x040fe40005000000 */
[C---:B------:R-:W-:Y:S01]  /*4fe0*/  SEL R13, R6.reuse, R13, !P2 ;  /* 0x0000000d060d7207 */ /* 0x040fe20005000000 */
[----:B------:R-:W-:Y:S01]  /*4ff0*/  STL [R1+0x88], R17 ;  /* 0x0000881101007387 */ /* 0x000fe20000100800 */
[----:B0-----:R-:W-:-:S03]  /*5000*/  SEL R0, R6, R15, !P2 ;  /* 0x0000000f06007207 */ /* 0x001fc60005000000 */
[----:B------:R-:W-:Y:S04]  /*5010*/  STL [R1+0x84], R16 ;  /* 0x0000841001007387 */ /* 0x000fe80000100800 */
[----:B------:R0:W-:Y:S04]  /*5020*/  STL [R1+0x80], R0 ;  /* 0x0000800001007387 */ /* 0x0001e80000100800 */
[----:B------:R1:W-:Y:S04]  /*5030*/  STL [R1+0x7c], R14 ;  /* 0x00007c0e01007387 */ /* 0x0003e80000100800 */
[----:B------:R-:W4:Y:S01]  /*5040*/  LDL.LU R22, [R1+0x3c] ;  /* 0x00003c0001167983 */ /* 0x000f220000300800 */
[----:B0-----:R-:W-:-:S03]  /*5050*/  SEL R0, R6, R12, !P2 ;  /* 0x0000000c06007207 */ /* 0x001fc60005000000 */
[----:B------:R0:W-:Y:S04]  /*5060*/  STL [R1+0x78], R13 ;  /* 0x0000780d01007387 */ /* 0x0001e80000100800 */
[----:B------:R-:W4:Y:S04]  /*5070*/  LDL.LU R21, [R1+0xdc] ;  /* 0x0000dc0001157983 */ /* 0x000f280000300800 */
[----:B------:R0:W-:Y:S04]  /*5080*/  STL [R1+0x70], R0 ;  /* 0x0000700001007387 */ /* 0x0001e80000100800 */
[----:B------:R-:W4:Y:S04]  /*5090*/  LDL.LU R20, [R1+0xe4] ;  /* 0x0000e40001147983 */ /* 0x000f280000300800 */
[----:B------:R-:W4:Y:S04]  /*50a0*/  LDL.LU R19, [R1+0xe0] ;  /* 0x0000e00001137983 */ /* 0x000f280000300800 */
[----:B------:R-:W4:Y:S04]  /*50b0*/  LDL.LU R18, [R1+0xc0] ;  /* 0x0000c00001127983 */ /* 0x000f280000300800 */
[----:B------:R-:W4:Y:S04]  /*50c0*/  LDL.LU R17, [R1+0xc4] ;  /* 0x0000c40001117983 */ /* 0x000f280000300800 */
[----:B------:R-:W4:Y:S04]  /*50d0*/  LDL.LU R16, [R1+0xd8] ;  /* 0x0000d80001107983 */ /* 0x000f280000300800 */
[----:B------:R-:W4:Y:S04]  /*50e0*/  LDL.LU R15, [R1+0xd4] ;  /* 0x0000d400010f7983 */ /* 0x000f280000300800 */
[----:B-1----:R-:W4:Y:S04]  /*50f0*/  LDL.LU R14, [R1+0xcc] ;  /* 0x0000cc00010e7983 */ /* 0x002f280000300800 */
[----:B0-----:R-:W4:Y:S04]  /*5100*/  LDL.LU R13, [R1+0xd0] ;  /* 0x0000d000010d7983 */ /* 0x001f280000300800 */
[----:B------:R-:W4:Y:S04]  /*5110*/  LDL.LU R12, [R1+0xc8] ;  /* 0x0000c800010c7983 */ /* 0x000f280000300800 */
[----:B------:R-:W4:Y:S01]  /*5120*/  LDL.LU R0, [R1+0xa8] ;  /* 0x0000a80001007983 */ /* 0x000f220000300800 */
[----:B--2---:R-:W-:-:S05]  /*5130*/  SEL R29, R6, R29, !P2 ;  /* 0x0000001d061d7207 */ /* 0x004fca0005000000 */
[----:B------:R0:W-:Y:S01]  /*5140*/  STL [R1+0x68], R29 ;  /* 0x0000681d01007387 */ /* 0x0001e20000100800 */
[----:B---3--:R-:W-:-:S03]  /*5150*/  SEL R11, R6, R11, !P2 ;  /* 0x0000000b060b7207 */ /* 0x008fc60005000000 */
[----:B0-----:R-:W2:Y:S01]  /*5160*/  LDL.LU R29, [R1+0x9c] ;  /* 0x00009c00011d7983 */ /* 0x001ea20000300800 */
[----:B----4-:R-:W-:-:S03]  /*5170*/  SEL R10, R6, R10, !P2 ;  /* 0x0000000a060a7207 */ /* 0x010fc60005000000 */
[----:B------:R0:W-:Y:S04]  /*5180*/  STL [R1+0x64], R11 ;  /* 0x0000640b01007387 */ /* 0x0001e80000100800 */
[----:B0-----:R-:W3:Y:S01]  /*5190*/  LDL.LU R11, [R1+0x1210] ;  /* 0x00121000010b7983 */ /* 0x001ee20000300800 */
[----:B------:R-:W-:-:S03]  /*51a0*/  SEL R7, R6, R7, !P2 ;  /* 0x0000000706077207 */ /* 0x000fc60005000000 */
[----:B------:R0:W-:Y:S01]  /*51b0*/  STL [R1+0x60], R10 ;  /* 0x0000600a01007387 */ /* 0x0001e20000100800 */
[----:B------:R-:W-:-:S03]  /*51c0*/  SEL R5, R6, R5, !P2 ;  /* 0x0000000506057207 */ /* 0x000fc60005000000 */
[----:B0-----:R-:W4:Y:S01]  /*51d0*/  LDL.LU R10, [R1+0x120c] ;  /* 0x00120c00010a7983 */ /* 0x001f220000300800 */
[C---:B------:R-:W-:Y:S02]  /*51e0*/  SEL R8, R6.reuse, R8, !P2 ;  /* 0x0000000806087207 */ /* 0x040fe40005000000 */
[----:B------:R-:W-:-:S03]  /*51f0*/  SEL R28, R6, R28, !P2 ;  /* 0x0000001c061c7207 */ /* 0x000fc60005000000 */
[----:B------:R0:W-:Y:S04]  /*5200*/  STL [R1+0x5c], R8 ;  /* 0x00005c0801007387 */ /* 0x0001e80000100800 */
[----:B0-----:R-:W2:Y:S04]  /*5210*/  LDL.LU R8, [R1+0x6c] ;  /* 0x00006c0001087983 */ /* 0x001ea80000300800 */
[----:B------:R0:W-:Y:S01]  /*5220*/  STL [R1+0x58], R7 ;  /* 0x0000580701007387 */ /* 0x0001e20000100800 */
[----:B------:R-:W-:-:S03]  /*5230*/  SEL R9, R6, R9, !P2 ;  /* 0x0000000906097207 */ /* 0x000fc60005000000 */
[----:B0-----:R-:W2:Y:S04]  /*5240*/  LDL.LU R7, [R1+0x74] ;  /* 0x0000740001077983 */ /* 0x001ea80000300800 */
[----:B------:R0:W-:Y:S04]  /*5250*/  STL [R1+0x54], R5 ;  /* 0x0000540501007387 */ /* 0x0001e80000100800 */
[----:B0-----:R-:W2:Y:S04]  /*5260*/  LDL.LU R5, [R1+0x34] ;  /* 0x0000340001057983 */ /* 0x001ea80000300800 */
[----:B------:R0:W-:Y:S04]  /*5270*/  STL [R1+0x50], R28 ;  /* 0x0000501c01007387 */ /* 0x0001e80000100800 */
[----:B0-----:R-:W2:Y:S04]  /*5280*/  LDL.LU R28, [R1+0x38] ;  /* 0x00003800011c7983 */ /* 0x001ea80000300800 */
[----:B------:R0:W-:Y:S04]  /*5290*/  STL [R1+0x4c], R9 ;  /* 0x00004c0901007387 */ /* 0x0001e80000100800 */
[----:B0-----:R-:W2:Y:S01]  /*52a0*/  LDL.LU R9, [R1+0x1208] ;  /* 0x0012080001097983 */ /* 0x001ea20000300800 */
[----:B------:R-:W-:-:S02]  /*52b0*/  SEL R22, R6, R22, !P2 ;  /* 0x0000001606167207 */ /* 0x000fc40005000000 */
[C---:B------:R-:W-:Y:S02]  /*52c0*/  SEL R21, R6.reuse, R21, !P2 ;  /* 0x0000001506157207 */ /* 0x040fe40005000000 */
[C---:B------:R-:W-:Y:S02]  /*52d0*/  SEL R20, R6.reuse, R20, !P2 ;  /* 0x0000001406147207 */ /* 0x040fe40005000000 */
[C---:B------:R-:W-:Y:S02]  /*52e0*/  SEL R19, R6.reuse, R19, !P2 ;  /* 0x0000001306137207 */ /* 0x040fe40005000000 */
[C---:B------:R-:W-:Y:S02]  /*52f0*/  SEL R18, R6.reuse, R18, !P2 ;  /* 0x0000001206127207 */ /* 0x040fe40005000000 */
[C---:B------:R-:W-:Y:S02]  /*5300*/  SEL R17, R6.reuse, R17, !P2 ;  /* 0x0000001106117207 */ /* 0x040fe40005000000 */
[----:B------:R-:W-:-:S02]  /*5310*/  SEL R16, R6, R16, !P2 ;  /* 0x0000001006107207 */ /* 0x000fc40005000000 */
[C---:B------:R-:W-:Y:S02]  /*5320*/  SEL R15, R6.reuse, R15, !P2 ;  /* 0x0000000f060f7207 */ /* 0x040fe40005000000 */
[C---:B------:R-:W-:Y:S02]  /*5330*/  SEL R14, R6.reuse, R14, !P2 ;  /* 0x0000000e060e7207 */ /* 0x040fe40005000000 */
[C---:B------:R-:W-:Y:S02]  /*5340*/  SEL R13, R6.reuse, R13, !P2 ;  /* 0x0000000d060d7207 */ /* 0x040fe40005000000 */
[C---:B------:R-:W-:Y:S02]  /*5350*/  SEL R12, R6.reuse, R12, !P2 ;  /* 0x0000000c060c7207 */ /* 0x040fe40005000000 */
[C---:B---3--:R-:W-:Y:S02]  /*5360*/  SEL R11, R6.reuse, R11, !P2 ;  /* 0x0000000b060b7207 */ /* 0x048fe40005000000 */
[----:B----4-:R-:W-:-:S02]  /*5370*/  SEL R10, R6, R10, !P2 ;  /* 0x0000000a060a7207 */ /* 0x010fc40005000000 */
[----:B--2---:R-:W-:-:S05]  /*5380*/  SEL R9, R6, R9, !P2 ;  /* 0x0000000906097207 */ /* 0x004fca0005000000 */
[----:B------:R0:W-:Y:S04]  /*5390*/  STL [R1+0x48], R9 ;  /* 0x0000480901007387 */ /* 0x0001e80000100800 */
[----:B0-----:R-:W2:Y:S04]  /*53a0*/  LDL.LU R9, [R1+0x10] ;  /* 0x0000100001097983 */ /* 0x001ea80000300800 */
[----:B------:R0:W-:Y:S04]  /*53b0*/  STL [R1+0x44], R10 ;  /* 0x0000440a01007387 */ /* 0x0001e80000100800 */
[----:B0-----:R-:W3:Y:S04]  /*53c0*/  LDL.LU R10, [R1+0x94] ;  /* 0x00009400010a7983 */ /* 0x001ee80000300800 */
[----:B------:R0:W-:Y:S04]  /*53d0*/  STL [R1+0x40], R11 ;  /* 0x0000400b01007387 */ /* 0x0001e80000100800 */
[----:B0-----:R-:W4:Y:S04]  /*53e0*/  LDL.LU R11, [R1+0xbc] ;  /* 0x0000bc00010b7983 */ /* 0x001f280000300800 */
[----:B------:R0:W-:Y:S04]  /*53f0*/  STL [R1+0x3c], R22 ;  /* 0x00003c1601007387 */ /* 0x0001e80000100800 */
[----:B0-----:R-:W2:Y:S04]  /*5400*/  LDL.LU R22, [R1+0x1204] ;  /* 0x0012040001167983 */ /* 0x001ea80000300800 */
        /* <DEDUP_REMOVED lines=21> */
[----:B------:R-:W-:-:S03]  /*5560*/  SEL R29, R6, R29, !P2 ;  /* 0x0000001d061d7207 */ /* 0x000fc60005000000 */
[----:B------:R-:W-:Y:S01]  /*5570*/  STL [R1+0x1164], R0 ;  /* 0x0011640001007387 */ /* 0x000fe20000100800 */
[----:B----4-:R-:W-:-:S05]  /*5580*/  SEL R11, R6, R11, !P2 ;  /* 0x0000000b060b7207 */ /* 0x010fca0005000000 */
[----:B------:R3:W-:Y:S04]  /*5590*/  STL [R1+0x4], R11 ;  /* 0x0000040b01007387 */ /* 0x0007e80000100800 */
[----:B------:R-:W-:Y:S01]  /*55a0*/  STL [R1+0x1168], R29 ;  /* 0x0011681d01007387 */ /* 0x000fe20000100800 */
[C---:B---3--:R-:W-:Y:S02]  /*55b0*/  SEL R11, R6.reuse, R10, !P2 ;  /* 0x0000000a060b7207 */ /* 0x048fe40005000000 */
[C---:B--2---:R-:W-:Y:S02]  /*55c0*/  SEL R10, R6.reuse, R9, !P2 ;  /* 0x00000009060a7207 */ /* 0x044fe40005000000 */
[C---:B------:R-:W-:Y:S02]  /*55d0*/  SEL R9, R6.reuse, R8, !P2 ;  /* 0x0000000806097207 */ /* 0x040fe40005000000 */
[C---:B------:R-:W-:Y:S01]  /*55e0*/  SEL R8, R6.reuse, R7, !P2 ;  /* 0x0000000706087207 */ /* 0x040fe20005000000 */
[----:B------:R-:W-:Y:S01]  /*55f0*/  STL [R1+0x116c], R11 ;  /* 0x00116c0b01007387 */ /* 0x000fe20000100800 */
[----:B------:R-:W-:-:S03]  /*5600*/  SEL R7, R6, R5, !P2 ;  /* 0x0000000506077207 */ /* 0x000fc60005000000 */
[----:B------:R-:W-:Y:S01]  /*5610*/  STL [R1+0x1170], R10 ;  /* 0x0011700a01007387 */ /* 0x000fe20000100800 */
[----:B------:R-:W-:-:S03]  /*5620*/  SEL R5, R6, R28, !P2 ;  /* 0x0000001c06057207 */ /* 0x000fc60005000000 */
[----:B------:R-:W-:Y:S04]  /*5630*/  STL [R1+0x1174], R9 ;  /* 0x0011740901007387 */ /* 0x000fe80000100800 */
[----:B------:R-:W-:Y:S04]  /*5640*/  STL [R1+0x1178], R8 ;  /* 0x0011780801007387 */ /* 0x000fe80000100800 */
[----:B------:R0:W-:Y:S04]  /*5650*/  STL [R1+0x117c], R7 ;  /* 0x00117c0701007387 */ /* 0x0001e80000100800 */
[----:B0-----:R-:W2:Y:S04]  /*5660*/  LDL.LU R7, [R1+0x100] ;  /* 0x0001000001077983 */ /* 0x001ea80000300800 */
[----:B------:R-:W3:Y:S04]  /*5670*/  LDL.LU R28, [R1+0x104] ;  /* 0x00010400011c7983 */ /* 0x000ee80000300800 */
[----:B------:R-:W4:Y:S04]  /*5680*/  LDL.LU R8, [R1+0xb4] ;  /* 0x0000b40001087983 */ /* 0x000f280000300800 */
[----:B------:R-:W4:Y:S04]  /*5690*/  LDL.LU R9, [R1+0xb0] ;  /* 0x0000b00001097983 */ /* 0x000f280000300800 */
[----:B------:R-:W4:Y:S04]  /*56a0*/  LDL.LU R10, [R1+0xac] ;  /* 0x0000ac00010a7983 */ /* 0x000f280000300800 */
[----:B------:R-:W4:Y:S04]  /*56b0*/  LDL.LU R11, [R1+0xb8] ;  /* 0x0000b800010b7983 */ /* 0x000f280000300800 */
[----:B------:R-:W4:Y:S04]  /*56c0*/  LDL.LU R29, [R1+0xa4] ;  /* 0x0000a400011d7983 */ /* 0x000f280000300800 */
[----:B------:R-:W4:Y:S04]  /*56d0*/  LDL.LU R0, [R1+0x98] ;  /* 0x0000980001007983 */ /* 0x000f280000300800 */
[----:B------:R0:W-:Y:S04]  /*56e0*/  STL [R1+0x1180], R5 ;  /* 0x0011800501007387 */ /* 0x0001e80000100800 */
[----:B0-----:R-:W4:Y:S01]  /*56f0*/  LDL.LU R5, [R1+0xfc] ;  /* 0x0000fc0001057983 */ /* 0x001f220000300800 */
[----:B------:R-:W-:-:S05]  /*5700*/  SEL R12, R6, R12, !P2 ;  /* 0x0000000c060c7207 */ /* 0x000fca0005000000 */
[----:B------:R0:W-:Y:S04]  /*5710*/  STL [R1+0x1184], R12 ;  /* 0x0011840c01007387 */ /* 0x0001e80000100800 */
[----:B0-----:R-:W4:Y:S01]  /*5720*/  LDL.LU R12, [R1+0xf8] ;  /* 0x0000f800010c7983 */ /* 0x001f220000300800 */
[----:B------:R-:W-:-:S05]  /*5730*/  SEL R13, R6, R13, !P2 ;  /* 0x0000000d060d7207 */ /* 0x000fca0005000000 */
[----:B------:R0:W-:Y:S01]  /*5740*/  STL [R1+0x1188], R13 ;  /* 0x0011880d01007387 */ /* 0x0001e20000100800 */
[----:B------:R-:W-:-:S03]  /*5750*/  SEL R14, R6, R14, !P2 ;  /* 0x0000000e060e7207 */ /* 0x000fc60005000000 */
[----:B0-----:R-:W0:Y:S04]  /*5760*/  S2R R13, SR_TID.X ;  /* 0x00000000000d7919 */ /* 0x001e280000002100 */
[----:B------:R1:W-:Y:S02]  /*5770*/  STL [R1+0x118c], R14 ;  /* 0x00118c0e01007387 */ /* 0x0003e40000100800 */
[----:B-1----:R-:W-:-:S04]  /*5780*/  LOP3.LUT R14, RZ, c[0x0][0x17c], RZ, 0x33, !PT ;  /* 0x00005f00ff0e7a12 */ /* 0x002fc800078e33ff */
[C---:B------:R-:W-:Y:S02]  /*5790*/  SEL R15, R14.reuse, R15, !P2 ;  /* 0x0000000f0e0f7207 */ /* 0x040fe40005000000 */
[C---:B------:R-:W-:Y:S02]  /*57a0*/  SEL R16, R14.reuse, R16, !P2 ;  /* 0x000000100e107207 */ /* 0x040fe40005000000 */
[C---:B------:R-:W-:Y:S02]  /*57b0*/  SEL R17, R14.reuse, R17, !P2 ;  /* 0x000000110e117207 */ /* 0x040fe40005000000 */
[C---:B------:R-:W-:Y:S01]  /*57c0*/  SEL R18, R14.reuse, R18, !P2 ;  /* 0x000000120e127207 */ /* 0x040fe20005000000 */
[----:B------:R-:W-:Y:S01]  /*57d0*/  STL [R1+0x1190], R15 ;  /* 0x0011900f01007387 */ /* 0x000fe20000100800 */
[C---:B------:R-:W-:Y:S01]  /*57e0*/  SEL R19, R14.reuse, R19, !P2 ;  /* 0x000000130e137207 */ /* 0x040fe20005000000 */
[----:B------:R-:W-:Y:S01]  /*57f0*/  @!P0 IMAD.MOV R26, RZ, RZ, -R26 ;  /* 0x000000ffff1a8224 */ /* 0x000fe200078e0a1a */
[C---:B------:R-:W-:Y:S01]  /*5800*/  SEL R20, R14.reuse, R20, !P2 ;  /* 0x000000140e147207 */ /* 0x040fe20005000000 */
[----:B------:R-:W-:Y:S01]  /*5810*/  STL [R1+0x1194], R16 ;  /* 0x0011941001007387 */ /* 0x000fe20000100800 */
[C---:B------:R-:W-:Y:S01]  /*5820*/  SEL R21, R14.reuse, R21, !P2 ;  /* 0x000000150e157207 */ /* 0x040fe20005000000 */
[----:B------:R-:W-:Y:S01]  /*5830*/  @!P3 IMAD.MOV R27, RZ, RZ, -R27 ;  /* 0x000000ffff1bb224 */ /* 0x000fe200078e0a1b */
[C---:B------:R-:W-:Y:S01]  /*5840*/  SEL R22, R14.reuse, R22, !P2 ;  /* 0x000000160e167207 */ /* 0x040fe20005000000 */
[----:B------:R-:W-:Y:S01]  /*5850*/  STL [R1+0x1198], R17 ;  /* 0x0011981101007387 */ /* 0x000fe20000100800 */
[----:B------:R-:W-:Y:S01]  /*5860*/  @!P1 IMAD.MOV R2, RZ, RZ, -R2 ;  /* 0x000000ffff029224 */ /* 0x000fe200078e0a02 */
[C---:B------:R-:W-:Y:S01]  /*5870*/  SEL R23, R14.reuse, R23, !P2 ;  /* 0x000000170e177207 */ /* 0x040fe20005000000 */
[----:B------:R-:W-:Y:S01]  /*5880*/  @!P4 IMAD.MOV R3, RZ, RZ, -R3 ;  /* 0x000000ffff03c224 */ /* 0x000fe200078e0a03 */
[----:B------:R-:W-:Y:S01]  /*5890*/  STL [R1+0x119c], R18 ;  /* 0x00119c1201007387 */ /* 0x000fe20000100800 */
[----:B0-----:R-:W-:Y:S01]  /*58a0*/  LOP3.LUT R13, R13, 0x1f, RZ, 0xc0, !PT ;  /* 0x0000001f0d0d7812 */ /* 0x001fe200078ec0ff */
[----:B------:R-:W-:Y:S01]  /*58b0*/  @!P6 IMAD.MOV R4, RZ, RZ, -R4 ;  /* 0x000000ffff04e224 */ /* 0x000fe200078e0a04 */
[C---:B------:R-:W-:Y:S01]  /*58c0*/  SEL R24, R14.reuse, R24, !P2 ;  /* 0x000000180e187207 */ /* 0x040fe20005000000 */
[----:B------:R-:W-:Y:S01]  /*58d0*/  STL [R1+0x11a0], R19 ;  /* 0x0011a01301007387 */ /* 0x000fe20000100800 */
[----:B------:R-:W-:-:S02]  /*58e0*/  SEL R25, R14, R25, !P2 ;  /* 0x000000190e197207 */ /* 0x000fc40005000000 */
[C---:B------:R-:W-:Y:S01]  /*58f0*/  SEL R26, R14.reuse, R26, !P2 ;  /* 0x0000001a0e1a7207 */ /* 0x040fe20005000000 */
[----:B------:R-:W-:Y:S01]  /*5900*/  STL [R1+0x11a4], R20 ;  /* 0x0011a41401007387 */ /* 0x000fe20000100800 */
[C---:B------:R-:W-:Y:S01]  /*5910*/  SEL R27, R14.reuse, R27, !P2 ;  /* 0x0000001b0e1b7207 */ /* 0x040fe20005000000 */
[----:B------:R-:W-:Y:S02]  /*5920*/  IMAD R13, R13, c[0x0][0x18c], RZ ;  /* 0x000063000d0d7a24 */ /* 0x000fe400078e02ff */
[----:B------:R-:W-:Y:S01]  /*5930*/  STL [R1+0x11a8], R21 ;  /* 0x0011a81501007387 */ /* 0x000fe20000100800 */
[----:B------:R-:W-:-:S03]  /*5940*/  SEL R6, R14, R2, !P2 ;  /* 0x000000020e067207 */ /* 0x000fc60005000000 */
[----:B------:R-:W-:Y:S01]  /*5950*/  STL [R1+0x11ac], R22 ;  /* 0x0011ac1601007387 */ /* 0x000fe20000100800 */
[----:B------:R-:W-:-:S03]  /*5960*/  SEL R3, R14, R3, !P2 ;  /* 0x000000030e037207 */ /* 0x000fc60005000000 */
[----:B------:R-:W-:Y:S01]  /*5970*/  STL [R1+0x11b0], R23 ;  /* 0x0011b01701007387 */ /* 0x000fe20000100800 */
[----:B------:R-:W-:-:S03]  /*5980*/  SEL R4, R14, R4, !P2 ;  /* 0x000000040e047207 */ /* 0x000fc60005000000 */
[----:B------:R-:W-:Y:S01]  /*5990*/  STL [R1+0x11b4], R24 ;  /* 0x0011b41801007387 */ /* 0x000fe20000100800 */
[----:B------:R-:W-:-:S03]  /*59a0*/  LEA.HI.X.SX32 R2, R13, c[0x0][0x16c], 0x1, P5 ;  /* 0x00005b000d027a11 */ /* 0x000fc600028f0eff */
[----:B------:R-:W-:Y:S04]  /*59b0*/  STL [R1+0x11b8], R25 ;  /* 0x0011b81901007387 */ /* 0x000fe80000100800 */
[----:B------:R-:W-:Y:S04]  /*59c0*/  STL [R1+0x11bc], R26 ;  /* 0x0011bc1a01007387 */ /* 0x000fe80000100800 */
[----:B------:R-:W-:Y:S04]  /*59d0*/  STL [R1+0x11c0], R27 ;  /* 0x0011c01b01007387 */ /* 0x000fe80000100800 */
[----:B------:R-:W-:Y:S04]  /*59e0*/  STL [R1+0x11c4], R6 ;  /* 0x0011c40601007387 */ /* 0x000fe80000100800 */
[----:B------:R-:W-:Y:S04]  /*59f0*/  STL [R1+0x11c8], R3 ;  /* 0x0011c80301007387 */ /* 0x000fe80000100800 */
[----:B------:R-:W-:Y:S04]  /*5a00*/  STL [R1+0x11cc], R4 ;  /* 0x0011cc0401007387 */ /* 0x000fe80000100800 */
[----:B------:R2:W-:Y:S02]  /*5a10*/  STL [R1+0x11d0], R2 ;  /* 0x0011d00201007387 */ /* 0x0005e40000100800 */
[----:B--2---:R-:W-:-:S02]  /*5a20*/  IMAD R2, R7, c[0x0][0x184], RZ ;  /* 0x0000610007027a24 */ /* 0x004fc400078e02ff */
[----:B---3--:R-:W-:Y:S02]  /*5a30*/  IMAD R28, R28, c[0x0][0x184], RZ ;  /* 0x000061001c1c7a24 */ /* 0x008fe400078e02ff */
[----:B----4-:R-:W-:Y:S02]  /*5a40*/  IMAD R3, R5, c[0x0][0x184], RZ ;  /* 0x0000610005037a24 */ /* 0x010fe400078e02ff */
[----:B------:R-:W-:-:S05]  /*5a50*/  IMAD R4, R12, c[0x0][0x184], RZ ;  /* 0x000061000c047a24 */ /* 0x000fca00078e02ff */
[----:B------:R0:W-:Y:S04]  /*5a60*/  STL [R1+0x9c], R4 ;  /* 0x00009c0401007387 */ /* 0x0001e80000100800 */
[----:B------:R1:W-:Y:S04]  /*5a70*/  STL [R1+0xa0], R3 ;  /* 0x0000a00301007387 */ /* 0x0003e80000100800 */
[----:B------:R-:W-:Y:S04]  /*5a80*/  STL [R1+0x1104], R28 ;  /* 0x0011041c01007387 */ /* 0x000fe80000100800 */
[----:B------:R2:W-:Y:S01]  /*5a90*/  STL [R1+0xbc], R2 ;  /* 0x0000bc0201007387 */ /* 0x0005e20000100800 */
[----:B0-----:R-:W-:-:S02]  /*5aa0*/  IMAD R4, R10, c[0x0][0x190], RZ ;  /* 0x000064000a047a24 */ /* 0x001fc400078e02ff */
[----:B-1----:R-:W-:Y:S02]  /*5ab0*/  IMAD R3, R9, c[0x0][0x190], RZ ;  /* 0x0000640009037a24 */ /* 0x002fe400078e02ff */
[----:B--2---:R-:W-:-:S05]  /*5ac0*/  IMAD R2, R8, c[0x0][0x190], RZ ;  /* 0x0000640008027a24 */ /* 0x004fca00078e02ff */
[----:B------:R0:W-:Y:S04]  /*5ad0*/  STL [R1+0x10], R2 ;  /* 0x0000100201007387 */ /* 0x0001e80000100800 */
[----:B------:R-:W-:Y:S01]  /*5ae0*/  STL [R1+0x34], R3 ;  /* 0x0000340301007387 */ /* 0x000fe20000100800 */
[----:B0-----:R-:W-:-:S03]  /*5af0*/  IMAD R2, R11, c[0x0][0x190], RZ ;  /* 0x000064000b027a24 */ /* 0x001fc600078e02ff */
[----:B------:R-:W-:Y:S04]  /*5b00*/  STL [R1+0x38], R4 ;  /* 0x0000380401007387 */ /* 0x000fe80000100800 */
[----:B------:R0:W-:Y:S04]  /*5b10*/  STL [R1+0x6c], R2 ;  /* 0x00006c0201007387 */ /* 0x0001e80000100800 */
[----:B0-----:R-:W2:Y:S01]  /*5b20*/  LDL.LU R2, [R1+0x88] ;  /* 0x0000880001027983 */ /* 0x001ea20000300800 */
[----:B------:R-:W-:Y:S02]  /*5b30*/  IMAD R3, R29, c[0x0][0x190], RZ ;  /* 0x000064001d037a24 */ /* 0x000fe400078e02ff */
[----:B------:R-:W-:-:S03]  /*5b40*/  IMAD R0, R0, c[0x0][0x190], RZ ;  /* 0x0000640000007a24 */ /* 0x000fc600078e02ff */
[----:B------:R-:W-:Y:S04]  /*5b50*/  STL [R1+0x74], R3 ;  /* 0x0000740301007387 */ /* 0x000fe80000100800 */
[----:B--2---:R0:W-:Y:S04]  /*5b60*/  STL [R1+0x11d4], R2 ;  /* 0x0011d40201007387 */ /* 0x0041e80000100800 */
[----:B------:R-:W-:Y:S04]  /*5b70*/  STL [R1+0x94], R0 ;  /* 0x0000940001007387 */ /* 0x000fe80000100800 */
[----:B0-----:R-:W2:Y:S04]  /*5b80*/  LDL.LU R2, [R1+0x8c] ;  /* 0x00008c0001027983 */ /* 0x001ea80000300800 */
[----:B--2---:R0:W-:Y:S04]  /*5b90*/  STL [R1+0x11d8], R2 ;  /* 0x0011d80201007387 */ /* 0x0041e80000100800 */
[----:B0-----:R-:W2:Y:S04]  /*5ba0*/  LDL.LU R2, [R1+0x90] ;  /* 0x0000900001027983 */ /* 0x001ea80000300800 */
[----:B------:R-:W3:Y:S04]  /*5bb0*/  LDL.LU R4, [R1+0x84] ;  /* 0x0000840001047983 */ /* 0x000ee80000300800 */
[----:B------:R-:W4:Y:S04]  /*5bc0*/  LDL.LU R3, [R1+0x80] ;  /* 0x0000800001037983 */ /* 0x000f280000300800 */
[----:B------:R-:W3:Y:S04]  /*5bd0*/  LDL.LU R6, [R1+0x7c] ;  /* 0x00007c0001067983 */ /* 0x000ee80000300800 */
        /* <DEDUP_REMOVED lines=24> */
[----:B------:R-:W3:Y:S01]  /*5d60*/  LDL.LU R28, [R1+0x4] ;  /* 0x00000400011c7983 */ /* 0x000ee20000300800 */
[----:B--2---:R-:W-:-:S05]  /*5d70*/  IMAD R2, R2, c[0x0][0x190], RZ ;  /* 0x0000640002027a24 */ /* 0x004fca00078e02ff */
[----:B------:R0:W-:Y:S04]  /*5d80*/  STL [R1+0x90], R2 ;  /* 0x0000900201007387 */ /* 0x0001e80000100800 */
[----:B0-----:R-:W2:Y:S02]  /*5d90*/  LDL.LU R2, [R1+0x11d8] ;  /* 0x0011d80001027983 */ /* 0x001ea40000300800 */
[----:B--2---:R-:W-:-:S05]  /*5da0*/  IMAD R2, R2, c[0x0][0x190], RZ ;  /* 0x0000640002027a24 */ /* 0x004fca00078e02ff */
[----:B------:R0:W-:Y:S04]  /*5db0*/  STL [R1+0x8c], R2 ;  /* 0x00008c0201007387 */ /* 0x0001e80000100800 */
[----:B0-----:R-:W2:Y:S01]  /*5dc0*/  LDL.LU R2, [R1+0x11d4] ;  /* 0x0011d40001027983 */ /* 0x001ea20000300800 */
[----:B---3--:R-:W-:Y:S02]  /*5dd0*/  IMAD R4, R4, c[0x0][0x190], RZ ;  /* 0x0000640004047a24 */ /* 0x008fe400078e02ff */
[----:B----4-:R-:W-:Y:S02]  /*5de0*/  IMAD R3, R3, c[0x0][0x190], RZ ;  /* 0x0000640003037a24 */ /* 0x010fe400078e02ff */
[----:B------:R-:W-:Y:S02]  /*5df0*/  IMAD R6, R6, c[0x0][0x190], RZ ;  /* 0x0000640006067a24 */ /* 0x000fe400078e02ff */
[----:B------:R-:W-:-:S02]  /*5e00*/  IMAD R27, R27, c[0x0][0x190], RZ ;  /* 0x000064001b1b7a24 */ /* 0x000fc400078e02ff */
[----:B------:R-:W-:Y:S02]  /*5e10*/  IMAD R26, R26, c[0x0][0x190], RZ ;  /* 0x000064001a1a7a24 */ /* 0x000fe400078e02ff */
[----:B------:R-:W-:Y:S02]  /*5e20*/  IMAD R25, R25, c[0x0][0x190], RZ ;  /* 0x0000640019197a24 */ /* 0x000fe400078e02ff */
[----:B------:R-:W-:Y:S02]  /*5e30*/  IMAD R24, R24, c[0x0][0x190], RZ ;  /* 0x0000640018187a24 */ /* 0x000fe400078e02ff */
[----:B------:R-:W-:Y:S02]  /*5e40*/  IMAD R23, R23, c[0x0][0x190], RZ ;  /* 0x0000640017177a24 */ /* 0x000fe400078e02ff */
        /* <DEDUP_REMOVED lines=19> */
[----:B--2---:R-:W-:-:S05]  /*5f80*/  IMAD R2, R2, c[0x0][0x190], RZ ;  /* 0x0000640002027a24 */ /* 0x004fca00078e02ff */
        /* <DEDUP_REMOVED lines=31> */
[----:B0-----:R-:W3:Y:S04]  /*6180*/  LDL.LU R16, [R1+0x1194] ;  /* 0x0011940001107983 */ /* 0x001ee80000300800 */
[----:B------:R0:W-:Y:S04]  /*6190*/  STL [R1+0x40], R15 ;  /* 0x0000400f01007387 */ /* 0x0001e80000100800 */
[----:B0-----:R-:W4:Y:S04]  /*61a0*/  LDL.LU R15, [R1+0x1190] ;  /* 0x00119000010f7983 */ /* 0x001f280000300800 */
        /* <DEDUP_REMOVED lines=21> */
[----:B0-----:R-:W4:Y:S01]  /*6300*/  LDL.LU R0, [R1+0x1164] ;  /* 0x0011640001007983 */ /* 0x001f220000300800 */
[----:B------:R-:W-:-:S05]  /*6310*/  IMAD R28, R28, c[0x0][0x190], RZ ;  /* 0x000064001c1c7a24 */ /* 0x000fca00078e02ff */
[----:B------:R0:W-:Y:S01]  /*6320*/  STL [R1+0x4], R28 ;  /* 0x0000041c01007387 */ /* 0x0001e20000100800 */
[----:B--2---:R-:W-:Y:S02]  /*6330*/  IMAD R17, R17, c[0x0][0x190], RZ ;  /* 0x0000640011117a24 */ /* 0x004fe400078e02ff */
[----:B---3--:R-:W-:Y:S02]  /*6340*/  IMAD R16, R16, c[0x0][0x190], RZ ;  /* 0x0000640010107a24 */ /* 0x008fe400078e02ff */
[----:B----4-:R-:W-:Y:S02]  /*6350*/  IMAD R15, R15, c[0x0][0x190], RZ ;  /* 0x000064000f0f7a24 */ /* 0x010fe400078e02ff */
        /* <DEDUP_REMOVED lines=10> */
[----:B0-----:R-:W-:Y:S02]  /*6400*/  IMAD R28, R0, c[0x0][0x190], RZ ;  /* 0x00006400001c7a24 */ /* 0x001fe400078e02ff */
[----:B------:R-:W2:Y:S04]  /*6410*/  LDL.LU R0, [R1+0x1160] ;  /* 0x0011600001007983 */ /* 0x000ea80000300800 */
        /* <DEDUP_REMOVED lines=27> */
[----:B0-----:R-:W4:Y:S01]  /*65d0*/  LDL.LU R17, [R1+0x10] ;  /* 0x0000100001117983 */ /* 0x001f220000300800 */
[----:B------:R-:W-:-:S02]  /*65e0*/  IMAD R18, R18, c[0x0][0x190], RZ ;  /* 0x0000640012127a24 */ /* 0x000fc400078e02ff */
[----:B------:R-:W-:Y:S02]  /*65f0*/  IMAD R19, R19, c[0x0][0x190], RZ ;  /* 0x0000640013137a24 */ /* 0x000fe400078e02ff */
[----:B------:R-:W-:Y:S02]  /*6600*/  IMAD R20, R20, c[0x0][0x190], RZ ;  /* 0x0000640014147a24 */ /* 0x000fe400078e02ff */
[----:B------:R-:W-:Y:S01]  /*6610*/  IMAD R21, R21, c[0x0][0x190], RZ ;  /* 0x0000640015157a24 */ /* 0x000fe200078e02ff */
[----:B------:R-:W-:Y:S01]  /*6620*/  STL [R1+0x1140], R18 ;  /* 0x0011401201007387 */ /* 0x000fe20000100800 */
[----:B------:R-:W-:Y:S02]  /*6630*/  IMAD R22, R22, c[0x0][0x190], RZ ;  /* 0x0000640016167a24 */ /* 0x000fe400078e02ff */
[----:B------:R-:W-:Y:S01]  /*6640*/  IMAD R23, R23, c[0x0][0x190], RZ ;  /* 0x0000640017177a24 */ /* 0x000fe200078e02ff */
[----:B------:R-:W-:Y:S01]  /*6650*/  STL [R1+0x1144], R19 ;  /* 0x0011441301007387 */ /* 0x000fe20000100800 */
[----:B------:R-:W-:-:S02]  /*6660*/  IMAD R24, R24, c[0x0][0x190], RZ ;  /* 0x0000640018187a24 */ /* 0x000fc400078e02ff */
[----:B------:R-:W-:Y:S01]  /*6670*/  IMAD R25, R25, c[0x0][0x190], RZ ;  /* 0x0000640019197a24 */ /* 0x000fe200078e02ff */
[----:B------:R-:W-:Y:S04]  /*6680*/  STL [R1+0x1148], R20 ;  /* 0x0011481401007387 */ /* 0x000fe80000100800 */
[----:B------:R-:W-:Y:S04]  /*6690*/  STL [R1+0x114c], R21 ;  /* 0x00114c1501007387 */ /* 0x000fe80000100800 */
[----:B------:R-:W-:Y:S04]  /*66a0*/  STL [R1+0x1150], R22 ;  /* 0x0011501601007387 */ /* 0x000fe80000100800 */
[----:B------:R-:W-:Y:S04]  /*66b0*/  STL [R1+0x1154], R23 ;  /* 0x0011541701007387 */ /* 0x000fe80000100800 */
[----:B------:R-:W-:Y:S04]  /*66c0*/  STL [R1+0x1158], R24 ;  /* 0x0011581801007387 */ /* 0x000fe80000100800 */
[----:B------:R0:W-:Y:S01]  /*66d0*/  STL [R1+0x115c], R25 ;  /* 0x00115c1901007387 */ /* 0x0001e20000100800 */
[----:B------:R-:W-:-:S03]  /*66e0*/  IMAD R4, R4, c[0x0][0x190], RZ ;  /* 0x0000640004047a24 */ /* 0x000fc600078e02ff */
[----:B0-----:R-:W4:Y:S04]  /*66f0*/  LDL.LU R25, [R1+0x68] ;  /* 0x0000680001197983 */ /* 0x001f280000300800 */
[----:B------:R2:W-:Y:S02]  /*6700*/  STL [R1+0x98], R4 ;  /* 0x0000980401007387 */ /* 0x0005e40000100800 */
[-C--:B--2---:R-:W-:Y:S02]  /*6710*/  LEA R4, P0, R15, R0.reuse, 0x1 ;  /* 0x000000000f047211 */ /* 0x084fe400078008ff */
[-C--:B---3--:R-:W-:Y:S02]  /*6720*/  LEA R18, P6, R16, R0.reuse, 0x1 ;  /* 0x0000000010127211 */ /* 0x088fe400078c08ff */
[----:B----4-:R-:W-:-:S05]  /*6730*/  LEA R19, P5, R17, R0, 0x1 ;  /* 0x0000000011137211 */ /* 0x010fca00078a08ff */
[----:B------:R0:W-:Y:S04]  /*6740*/  STL [R1+0xefc], R19 ;  /* 0x000efc1301007387 */ /* 0x0001e80000100800 */
[----:B------:R-:W2:Y:S01]  /*6750*/  LDL.LU R24, [R1+0x64] ;  /* 0x0000640001187983 */ /* 0x000ea20000300800 */
[----:B0-----:R-:W-:-:S03]  /*6760*/  LEA R19, P1, R14, R0, 0x1 ;  /* 0x000000000e137211 */ /* 0x001fc600078208ff */
[----:B------:R0:W-:Y:S04]  /*6770*/  STL [R1+0xf04], R18 ;  /* 0x000f041201007387 */ /* 0x0001e80000100800 */
[----:B------:R1:W-:Y:S04]  /*6780*/  STL [R1+0xf0c], R4 ;  /* 0x000f0c0401007387 */ /* 0x0003e80000100800 */
[----:B------:R-:W-:Y:S04]  /*6790*/  STL [R1+0xf14], R19 ;  /* 0x000f141301007387 */ /* 0x000fe80000100800 */
[----:B------:R-:W3:Y:S01]  /*67a0*/  LDL.LU R23, [R1+0x60] ;  /* 0x0000600001177983 */ /* 0x000ee20000300800 */
[----:B0-----:R-:W-:-:S02]  /*67b0*/  LEA R18, P2, R13, R0, 0x1 ;  /* 0x000000000d127211 */ /* 0x001fc400078408ff */
[----:B-1----:R-:W-:-:S03]  /*67c0*/  LEA R4, P3, R12, R0, 0x1 ;  /* 0x000000000c047211 */ /* 0x002fc600078608ff */
[----:B------:R0:W-:Y:S04]  /*67d0*/  STL [R1+0xf1c], R18 ;  /* 0x000f1c1201007387 */ /* 0x0001e80000100800 */
[----:B------:R1:W-:Y:S01]  /*67e0*/  STL [R1+0xf24], R4 ;  /* 0x000f240401007387 */ /* 0x0003e20000100800 */
[----:B0-----:R-:W-:-:S05]  /*67f0*/  LEA R18, P4, R5, R0, 0x1 ;  /* 0x0000000005127211 */ /* 0x001fca00078808ff */
[----:B------:R-:W-:Y:S04]  /*6800*/  STL [R1+0xf2c], R18 ;  /* 0x000f2c1201007387 */ /* 0x000fe80000100800 */
[----:B------:R-:W4:Y:S01]  /*6810*/  LDL.LU R22, [R1+0x5c] ;  /* 0x00005c0001167983 */ /* 0x000f220000300800 */
[----:B------:R-:W-:Y:S02]  /*6820*/  LEA.HI.X.SX32 R17, R17, R2, 0x1, P5 ;  /* 0x0000000211117211 */ /* 0x000fe400028f0eff */
[----:B-1----:R-:W-:-:S03]  /*6830*/  LEA R4, P5, R7, R0, 0x1 ;  /* 0x0000000007047211 */ /* 0x002fc600078a08ff */
[----:B------:R0:W-:Y:S04]  /*6840*/  STL [R1+0xef8], R17 ;  /* 0x000ef81101007387 */ /* 0x0001e80000100800 */
[----:B------:R1:W-:Y:S01]  /*6850*/  STL [R1+0xf34], R4 ;  /* 0x000f340401007387 */ /* 0x0003e20000100800 */
[----:B0-----:R-:W-:-:S05]  /*6860*/  LEA.HI.X.SX32 R17, R16, R2, 0x1, P6 ;  /* 0x0000000210117211 */ /* 0x001fca00030f0eff */
[----:B------:R-:W-:Y:S04]  /*6870*/  STL [R1+0xf00], R17 ;  /* 0x000f001101007387 */ /* 0x000fe80000100800 */
[----:B------:R-:W4:Y:S01]  /*6880*/  LDL.LU R21, [R1+0x58] ;  /* 0x0000580001157983 */ /* 0x000f220000300800 */
[----:B------:R-:W-:Y:S02]  /*6890*/  LEA R16, P6, R9, R0, 0x1 ;  /* 0x0000000009107211 */ /* 0x000fe400078c08ff */
[----:B-1----:R-:W-:Y:S02]  /*68a0*/  LEA.HI.X.SX32 R4, R15, R2, 0x1, P0 ;  /* 0x000000020f047211 */ /* 0x002fe400000f0eff */
[----:B------:R-:W-:Y:S01]  /*68b0*/  LEA R15, P0, R11, R0, 0x1 ;  /* 0x000000000b0f7211 */ /* 0x000fe200078008ff */
[----:B------:R-:W-:Y:S04]  /*68c0*/  STL [R1+0xf3c], R16 ;  /* 0x000f3c1001007387 */ /* 0x000fe80000100800 */
[----:B------:R0:W-:Y:S04]  /*68d0*/  STL [R1+0xf08], R4 ;  /* 0x000f080401007387 */ /* 0x0001e80000100800 */
[----:B------:R-:W-:Y:S04]  /*68e0*/  STL [R1+0xf44], R15 ;  /* 0x000f440f01007387 */ /* 0x000fe80000100800 */
[----:B------:R-:W4:Y:S01]  /*68f0*/  LDL.LU R20, [R1+0x54] ;  /* 0x0000540001147983 */ /* 0x000f220000300800 */
[----:B------:R-:W-:-:S02]  /*6900*/  LEA.HI.X.SX32 R14, R14, R2, 0x1, P1 ;  /* 0x000000020e0e7211 */ /* 0x000fc400008f0eff */
[----:B0-----:R-:W-:-:S03]  /*6910*/  LEA R4, P1, R28, R0, 0x1 ;  /* 0x000000001c047211 */ /* 0x001fc600078208ff */
        /* <DEDUP_REMOVED lines=8> */
[----:B------:R-:W-:Y:S01]  /*69a0*/  STL [R1+0xf54], R13 ;  /* 0x000f540d01007387 */ /* 0x000fe20000100800 */
[----:B------:R-:W-:-:S03]  /*69b0*/  LEA.HI.X.SX32 R5, R5, R2, 0x1, P4 ;  /* 0x0000000205057211 */ /* 0x000fc600020f0eff */
[----:B------:R0:W-:Y:S04]  /*69c0*/  STL [R1+0xf20], R4 ;  /* 0x000f200401007387 */ /* 0x0001e80000100800 */
[----:B------:R-:W-:Y:S04]  /*69d0*/  STL [R1+0xf5c], R12 ;  /* 0x000f5c0c01007387 */ /* 0x000fe80000100800 */
[----:B------:R-:W4:Y:S01]  /*69e0*/  LDL.LU R18, [R1+0x4c] ;  /* 0x00004c0001127983 */ /* 0x000f220000300800 */
[----:B0-----:R-:W-:-:S03]  /*69f0*/  LEA R4, P4, R8, R0, 0x1 ;  /* 0x0000000008047211 */ /* 0x001fc600078808ff */
[----:B------:R0:W-:Y:S04]  /*6a00*/  STL [R1+0xf28], R5 ;  /* 0x000f280501007387 */ /* 0x0001e80000100800 */
[----:B------:R1:W-:Y:S04]  /*6a10*/  STL [R1+0xf64], R4 ;  /* 0x000f640401007387 */ /* 0x0003e80000100800 */
[----:B------:R-:W4:Y:S01]  /*6a20*/  LDL.LU R17, [R1+0x48] ;  /* 0x0000480001117983 */ /* 0x000f220000300800 */
[----:B0-----:R-:W-:-:S05]  /*6a30*/  LEA.HI.X.SX32 R5, R7, R2, 0x1, P5 ;  /* 0x0000000207057211 */ /* 0x001fca00028f0eff */
[----:B------:R0:W-:Y:S01]  /*6a40*/  STL [R1+0xf30], R5 ;  /* 0x000f300501007387 */ /* 0x0001e20000100800 */
[----:B-1----:R-:W-:-:S03]  /*6a50*/  LEA R4, P5, R25, R0, 0x1 ;  /* 0x0000000019047211 */ /* 0x002fc600078a08ff */
[----:B------:R-:W4:Y:S04]  /*6a60*/  LDL.LU R16, [R1+0x44] ;  /* 0x0000440001107983 */ /* 0x000f280000300800 */
[----:B------:R-:W-:Y:S01]  /*6a70*/  STL [R1+0xf6c], R4 ;  /* 0x000f6c0401007387 */ /* 0x000fe20000100800 */
[----:B0-----:R-:W-:-:S03]  /*6a80*/  LEA.HI.X.SX32 R5, R9, R2, 0x1, P6 ;  /* 0x0000000209057211 */ /* 0x001fc600030f0eff */
[----:B------:R-:W4:Y:S04]  /*6a90*/  LDL.LU R15, [R1+0x40] ;  /* 0x00004000010f7983 */ /* 0x000f280000300800 */
[----:B------:R0:W-:Y:S04]  /*6aa0*/  STL [R1+0xf38], R5 ;  /* 0x000f380501007387 */ /* 0x0001e80000100800 */
[----:B------:R-:W4:Y:S01]  /*6ab0*/  LDL.LU R14, [R1+0x3c] ;  /* 0x00003c00010e7983 */ /* 0x000f220000300800 */
[-C--:B0-----:R-:W-:Y:S02]  /*6ac0*/  LEA.HI.X.SX32 R5, R11, R2.reuse, 0x1, P0 ;  /* 0x000000020b057211 */ /* 0x081fe400000f0eff */
[----:B------:R-:W-:-:S02]  /*6ad0*/  LEA.HI.X.SX32 R7, R28, R2, 0x1, P1 ;  /* 0x000000021c077211 */ /* 0x000fc400008f0eff */
[----:B--2---:R-:W-:-:S05]  /*6ae0*/  LEA R4, P6, R24, R0, 0x1 ;  /* 0x0000000018047211 */ /* 0x004fca00078c08ff */
[----:B------:R3:W-:Y:S04]  /*6af0*/  STL [R1+0xf74], R4 ;  /* 0x000f740401007387 */ /* 0x0007e80000100800 */
[----:B------:R-:W2:Y:S04]  /*6b00*/  LDL.LU R13, [R1+0x30] ;  /* 0x00003000010d7983 */ /* 0x000ea80000300800 */
[----:B------:R0:W-:Y:S04]  /*6b10*/  STL [R1+0xf40], R5 ;  /* 0x000f400501007387 */ /* 0x0001e80000100800 */
[----:B------:R-:W2:Y:S01]  /*6b20*/  LDL.LU R12, [R1+0x2c] ;  /* 0x00002c00010c7983 */ /* 0x000ea20000300800 */
[----:B---3--:R-:W-:-:S05]  /*6b30*/  LEA R4, P0, R23, R0, 0x1 ;  /* 0x0000000017047211 */ /* 0x008fca00078008ff */
[----:B------:R4:W-:Y:S04]  /*6b40*/  STL [R1+0xf7c], R4 ;  /* 0x000f7c0401007387 */ /* 0x0009e80000100800 */
[----:B0-----:R-:W3:Y:S04]  /*6b50*/  LDL.LU R5, [R1+0x28] ;  /* 0x0000280001057983 */ /* 0x001ee80000300800 */
[----:B------:R0:W-:Y:S04]  /*6b60*/  STL [R1+0xf48], R7 ;  /* 0x000f480701007387 */ /* 0x0001e80000100800 */
[----:B------:R-:W3:Y:S01]  /*6b70*/  LDL.LU R28, [R1+0x24] ;  /* 0x00002400011c7983 */ /* 0x000ee20000300800 */
[----:B----4-:R-:W-:-:S02]  /*6b80*/  LEA R4, P1, R22, R0, 0x1 ;  /* 0x0000000016047211 */ /* 0x010fc400078208ff */
[----:B0-----:R-:W-:-:S03]  /*6b90*/  LEA.HI.X.SX32 R7, R29, R2, 0x1, P2 ;  /* 0x000000021d077211 */ /* 0x001fc600010f0eff */
[----:B------:R0:W-:Y:S04]  /*6ba0*/  STL [R1+0xf84], R4 ;  /* 0x000f840401007387 */ /* 0x0001e80000100800 */
[----:B------:R-:W4:Y:S04]  /*6bb0*/  LDL.LU R29, [R1+0x20] ;  /* 0x00002000011d7983 */ /* 0x000f280000300800 */
[----:B------:R1:W-:Y:S04]  /*6bc0*/  STL [R1+0xf50], R7 ;  /* 0x000f500701007387 */ /* 0x0003e80000100800 */
[----:B------:R-:W3:Y:S01]  /*6bd0*/  LDL.LU R11, [R1+0x1c] ;  /* 0x00001c00010b7983 */ /* 0x000ee20000300800 */
[----:B0-----:R-:W-:-:S02]  /*6be0*/  LEA R4, P2, R21, R0, 0x1 ;  /* 0x0000000015047211 */ /* 0x001fc400078408ff */
[----:B-1----:R-:W-:-:S03]  /*6bf0*/  LEA.HI.X.SX32 R7, R10, R2, 0x1, P3 ;  /* 0x000000020a077211 */ /* 0x002fc600018f0eff */
[----:B------:R0:W-:Y:S04]  /*6c00*/  STL [R1+0xf8c], R4 ;  /* 0x000f8c0401007387 */ /* 0x0001e80000100800 */
[----:B------:R-:W4:Y:S04]  /*6c10*/  LDL.LU R10, [R1+0x18] ;  /* 0x00001800010a7983 */ /* 0x000f280000300800 */
[----:B------:R1:W-:Y:S04]  /*6c20*/  STL [R1+0xf58], R7 ;  /* 0x000f580701007387 */ /* 0x0003e80000100800 */
[----:B------:R-:W4:Y:S01]  /*6c30*/  LDL.LU R9, [R1+0x14] ;  /* 0x0000140001097983 */ /* 0x000f220000300800 */
[----:B0-----:R-:W-:-:S02]  /*6c40*/  LEA R4, P3, R20, R0, 0x1 ;  /* 0x0000000014047211 */ /* 0x001fc400078608ff */
[----:B-1----:R-:W-:-:S03]  /*6c50*/  LEA.HI.X.SX32 R7, R8, R2, 0x1, P4 ;  /* 0x0000000208077211 */ /* 0x002fc600020f0eff */
[----:B------:R-:W-:Y:S04]  /*6c60*/  STL [R1+0xf94], R4 ;  /* 0x000f940401007387 */ /* 0x000fe80000100800 */
[----:B------:R-:W4:Y:S04]  /*6c70*/  LDL.LU R8, [R1+0xc] ;  /* 0x00000c0001087983 */ /* 0x000f280000300800 */
[----:B------:R0:W-:Y:S04]  /*6c80*/  STL [R1+0xf60], R7 ;  /* 0x000f600701007387 */ /* 0x0001e80000100800 */
[----:B0-----:R-:W4:Y:S01]  /*6c90*/  LDL.LU R7, [R1+0x8] ;  /* 0x0000080001077983 */ /* 0x001f220000300800 */
[----:B------:R-:W-:-:S05]  /*6ca0*/  LEA R4, P4, R19, R0, 0x1 ;  /* 0x0000000013047211 */ /* 0x000fca00078808ff */
[----:B------:R0:W-:Y:S04]  /*6cb0*/  STL [R1+0xf9c], R4 ;  /* 0x000f9c0401007387 */ /* 0x0001e80000100800 */
[----:B0-----:R-:W4:Y:S01]  /*6cc0*/  LDL.LU R4, [R1+0x4] ;  /* 0x0000040001047983 */ /* 0x001f220000300800 */
[-C--:B------:R-:W-:Y:S02]  /*6cd0*/  LEA.HI.X.SX32 R25, R25, R2.reuse, 0x1, P5 ;  /* 0x0000000219197211 */ /* 0x080fe400028f0eff */
[----:B------:R-:W-:-:S03]  /*6ce0*/  LEA.HI.X.SX32 R24, R24, R2, 0x1, P6 ;  /* 0x0000000218187211 */ /* 0x000fc600030f0eff */
[----:B------:R0:W-:Y:S02]  /*6cf0*/  STL [R1+0xf68], R25 ;  /* 0x000f681901007387 */ /* 0x0001e40000100800 */
[----:B0-----:R-:W-:-:S05]  /*6d00*/  LEA R25, P5, R18, R0, 0x1 ;  /* 0x0000000012197211 */ /* 0x001fca00078a08ff */
[----:B------:R0:W-:Y:S01]  /*6d10*/  STL [R1+0xfa4], R25 ;  /* 0x000fa41901007387 */ /* 0x0001e20000100800 */
[----:B------:R-:W-:-:S03]  /*6d20*/  LEA.HI.X.SX32 R23, R23, R2, 0x1, P0 ;  /* 0x0000000217177211 */ /* 0x000fc600000f0eff */
[----:B0-----:R-:W4:Y:S04]  /*6d30*/  LDL.LU R25, [R1+0x115c] ;  /* 0x00115c0001197983 */ /* 0x001f280000300800 */
        /* <DEDUP_REMOVED lines=20> */
[----:B------:R2:W-:Y:S01]  /*6e80*/  STL [R1+0xf90], R20 ;  /* 0x000f901401007387 */ /* 0x0005e20000100800 */
[-C--:B------:R-:W-:Y:S02]  /*6e90*/  LEA.HI.X.SX32 R18, R18, R2.reuse, 0x1, P5 ;  /* 0x0000000212127211 */ /* 0x080fe400028f0eff */
[-C--:B------:R-:W-:Y:S02]  /*6ea0*/  LEA.HI.X.SX32 R17, R17, R2.reuse, 0x1, P6 ;  /* 0x0000000211117211 */ /* 0x080fe400030f0eff */
[----:B------:R-:W-:Y:S02]  /*6eb0*/  LEA.HI.X.SX32 R16, R16, R2, 0x1, P0 ;  /* 0x0000000210107211 */ /* 0x000fe400000f0eff */
[----:B--2---:R-:W-:-:S05]  /*6ec0*/  LEA R20, P3, R13, R0, 0x1 ;  /* 0x000000000d147211 */ /* 0x004fca00078608ff */
[----:B------:R0:W-:Y:S04]  /*6ed0*/  STL [R1+0xfcc], R20 ;  /* 0x000fcc1401007387 */ /* 0x0001e80000100800 */
[----:B0-----:R-:W2:Y:S04]  /*6ee0*/  LDL.LU R20, [R1+0x1148] ;  /* 0x0011480001147983 */ /* 0x001ea80000300800 */
[----:B------:R0:W-:Y:S02]  /*6ef0*/  STL [R1+0xf98], R19 ;  /* 0x000f981301007387 */ /* 0x0001e40000100800 */
[----:B0-----:R-:W-:-:S05]  /*6f00*/  LEA R19, P4, R12, R0, 0x1 ;  /* 0x000000000c137211 */ /* 0x001fca00078808ff */
[----:B------:R0:W-:Y:S04]  /*6f10*/  STL [R1+0xfd4], R19 ;  /* 0x000fd41301007387 */ /* 0x0001e80000100800 */
[----:B0-----:R-:W2:Y:S04]  /*6f20*/  LDL.LU R19, [R1+0x1144] ;  /* 0x0011440001137983 */ /* 0x001ea80000300800 */
[----:B------:R3:W-:Y:S02]  /*6f30*/  STL [R1+0xfa0], R18 ;  /* 0x000fa01201007387 */ /* 0x0007e40000100800 */
[----:B---3--:R-:W-:-:S05]  /*6f40*/  LEA R18, P5, R5, R0, 0x1 ;  /* 0x0000000005127211 */ /* 0x008fca00078a08ff */
[----:B------:R0:W-:Y:S04]  /*6f50*/  STL [R1+0xfdc], R18 ;  /* 0x000fdc1201007387 */ /* 0x0001e80000100800 */
[----:B0-----:R-:W3:Y:S04]  /*6f60*/  LDL.LU R18, [R1+0x1140] ;  /* 0x0011400001127983 */ /* 0x001ee80000300800 */
[----:B------:R0:W-:Y:S02]  /*6f70*/  STL [R1+0xfa8], R17 ;  /* 0x000fa81101007387 */ /* 0x0001e40000100800 */
[----:B0-----:R-:W-:-:S05]  /*6f80*/  LEA R17, P6, R28, R0, 0x1 ;  /* 0x000000001c117211 */ /* 0x001fca00078c08ff */
[----:B------:R0:W-:Y:S01]  /*6f90*/  STL [R1+0xfe4], R17 ;  /* 0x000fe41101007387 */ /* 0x0001e20000100800 */
[----:B------:R-:W-:-:S03]  /*6fa0*/  LEA.HI.X.SX32 R15, R15, R2, 0x1, P1 ;  /* 0x000000020f0f7211 */ /* 0x000fc600008f0eff */
[----:B0-----:R-:W2:Y:S04]  /*6fb0*/  LDL.LU R17, [R1+0x113c] ;  /* 0x00113c0001117983 */ /* 0x001ea80000300800 */
[----:B------:R4:W-:Y:S02]  /*6fc0*/  STL [R1+0xfb0], R16 ;  /* 0x000fb01001007387 */ /* 0x0009e40000100800 */
[----:B----4-:R-:W-:-:S05]  /*6fd0*/  LEA R16, P0, R29, R0, 0x1 ;  /* 0x000000001d107211 */ /* 0x010fca00078008ff */
[----:B------:R0:W-:Y:S01]  /*6fe0*/  STL [R1+0xfec], R16 ;  /* 0x000fec1001007387 */ /* 0x0001e20000100800 */
[----:B------:R-:W-:-:S03]  /*6ff0*/  LEA.HI.X.SX32 R14, R14, R2, 0x1, P2 ;  /* 0x000000020e0e7211 */ /* 0x000fc600010f0eff */
[----:B0-----:R-:W4:Y:S04]  /*7000*/  LDL.LU R16, [R1+0x1138] ;  /* 0x0011380001107983 */ /* 0x001f280000300800 */
[----:B------:R0:W-:Y:S02]  /*7010*/  STL [R1+0xfb8], R15 ;  /* 0x000fb80f01007387 */ /* 0x0001e40000100800 */
[----:B0-----:R-:W-:-:S05]  /*7020*/  LEA R15, P1, R11, R0, 0x1 ;  /* 0x000000000b0f7211 */ /* 0x001fca00078208ff */
[----:B------:R0:W-:Y:S01]  /*7030*/  STL [R1+0xff4], R15 ;  /* 0x000ff40f01007387 */ /* 0x0001e20000100800 */
[----:B------:R-:W-:-:S03]  /*7040*/  LEA.HI.X.SX32 R13, R13, R2, 0x1, P3 ;  /* 0x000000020d0d7211 */ /* 0x000fc600018f0eff */
[----:B0-----:R-:W2:Y:S04]  /*7050*/  LDL.LU R15, [R1+0x1134] ;  /* 0x00113400010f7983 */ /* 0x001ea80000300800 */
        /* <DEDUP_REMOVED lines=17> */
[----:B------:R0:W-:Y:S04]  /*7170*/  STL [R1+0x1014], R5 ;  /* 0x0010140501007387 */ /* 0x0001e80000100800 */
[----:B0-----:R-:W2:Y:S04]  /*7180*/  LDL.LU R5, [R1+0x1124] ;  /* 0x0011240001057983 */ /* 0x001ea80000300800 */
[----:B------:R0:W-:Y:S02]  /*7190*/  STL [R1+0xfe0], R28 ;  /* 0x000fe01c01007387 */ /* 0x0001e40000100800 */
[----:B0-----:R-:W-:-:S05]  /*71a0*/  LEA R28, P6, R4, R0, 0x1 ;  /* 0x00000000041c7211 */ /* 0x001fca00078c08ff */
[----:B------:R0:W-:Y:S04]  /*71b0*/  STL [R1+0x101c], R28 ;  /* 0x00101c1c01007387 */ /* 0x0001e80000100800 */
[----:B0-----:R-:W2:Y:S01]  /*71c0*/  LDL.LU R28, [R1+0x1120] ;  /* 0x00112000011c7983 */ /* 0x001ea20000300800 */
[----:B------:R-:W-:-:S05]  /*71d0*/  LEA.HI.X.SX32 R29, R29, R2, 0x1, P0 ;  /* 0x000000021d1d7211 */ /* 0x000fca00000f0eff */
[----:B------:R2:W-:Y:S02]  /*71e0*/  STL [R1+0xfe8], R29 ;  /* 0x000fe81d01007387 */ /* 0x0005e40000100800 */
[----:B--2---:R-:W-:-:S05]  /*71f0*/  LEA R29, P0, R28, R0, 0x1 ;  /* 0x000000001c1d7211 */ /* 0x004fca00078008ff */
        /* <DEDUP_REMOVED lines=28> */
[----:B------:R2:W-:Y:S01]  /*73c0*/  STL [R1+0x1018], R4 ;  /* 0x0010180401007387 */ /* 0x0005e20000100800 */
[-C--:B------:R-:W-:Y:S02]  /*73d0*/  LEA.HI.X.SX32 R29, R29, R2.reuse, 0x1, P1 ;  /* 0x000000021d1d7211 */ /* 0x080fe400008f0eff */
[----:B------:R-:W-:Y:S02]  /*73e0*/  LEA.HI.X.SX32 R8, R8, R2, 0x1, P5 ;  /* 0x0000000208087211 */ /* 0x000fe400028f0eff */
[----:B--2---:R-:W-:-:S05]  /*73f0*/  LEA R4, P6, R7, R0, 0x1 ;  /* 0x0000000007047211 */ /* 0x004fca00078c08ff */
[----:B------:R0:W-:Y:S02]  /*7400*/  STL [R1+0x1054], R4 ;  /* 0x0010540401007387 */ /* 0x0001e40000100800 */
[----:B0-----:R-:W-:Y:S02]  /*7410*/  LEA.HI.X.SX32 R4, R28, R2, 0x1, P0 ;  /* 0x000000021c047211 */ /* 0x001fe400000f0eff */
[----:B------:R-:W2:Y:S04]  /*7420*/  LDL.LU R28, [R1+0x1104] ;  /* 0x00110400011c7983 */ /* 0x000ea80000300800 */
[----:B------:R0:W-:Y:S02]  /*7430*/  STL [R1+0x1020], R4 ;  /* 0x0010200401007387 */ /* 0x0001e40000100800 */
[----:B0-----:R-:W-:-:S05]  /*7440*/  LEA R4, P0, R5, R0, 0x1 ;  /* 0x0000000005047211 */ /* 0x001fca00078008ff */
[----:B------:R0:W-:Y:S04]  /*7450*/  STL [R1+0x105c], R4 ;  /* 0x00105c0401007387 */ /* 0x0001e80000100800 */
[----:B------:R1:W-:Y:S01]  /*7460*/  STL [R1+0x1028], R29 ;  /* 0x0010281d01007387 */ /* 0x0003e20000100800 */
[----:B0-----:R-:W-:Y:S02]  /*7470*/  LEA R4, P1, R12, R0, 0x1 ;  /* 0x000000000c047211 */ /* 0x001fe400078208ff */
[----:B-1----:R-:W-:-:S03]  /*7480*/  LEA.HI.X.SX32 R29, R11, R2, 0x1, P2 ;  /* 0x000000020b1d7211 */ /* 0x002fc600010f0eff */
[----:B------:R0:W-:Y:S01]  /*7490*/  STL [R1+0x1064], R4 ;  /* 0x0010640401007387 */ /* 0x0001e20000100800 */
[----:B------:R-:W-:Y:S02]  /*74a0*/  LEA.HI.X.SX32 R11, R10, R2, 0x1, P3 ;  /* 0x000000020a0b7211 */ /* 0x000fe400018f0eff */
[-C--:B------:R-:W-:Y:S01]  /*74b0*/  LEA R10, P3, R14, R0.reuse, 0x1 ;  /* 0x000000000e0a7211 */ /* 0x080fe200078608ff */
[----:B------:R-:W-:Y:S01]  /*74c0*/  STL [R1+0x1030], R29 ;  /* 0x0010301d01007387 */ /* 0x000fe20000100800 */
[----:B0-----:R-:W-:-:S05]  /*74d0*/  LEA R4, P2, R13, R0, 0x1 ;  /* 0x000000000d047211 */ /* 0x001fca00078408ff */
[----:B------:R0:W-:Y:S04]  /*74e0*/  STL [R1+0x106c], R4 ;  /* 0x00106c0401007387 */ /* 0x0001e80000100800 */
[----:B------:R1:W-:Y:S01]  /*74f0*/  STL [R1+0x1038], R11 ;  /* 0x0010380b01007387 */ /* 0x0003e20000100800 */
[----:B0-----:R-:W-:-:S03]  /*7500*/  LEA.HI.X.SX32 R4, R9, R2, 0x1, P4 ;  /* 0x0000000209047211 */ /* 0x001fc600020f0eff */
[----:B------:R-:W-:Y:S01]  /*7510*/  STL [R1+0x1074], R10 ;  /* 0x0010740a01007387 */ /* 0x000fe20000100800 */
[----:B------:R-:W-:-:S03]  /*7520*/  LEA R9, P4, R15, R0, 0x1 ;  /* 0x000000000f097211 */ /* 0x000fc600078808ff */
[----:B------:R4:W-:Y:S01]  /*7530*/  STL [R1+0x1040], R4 ;  /* 0x0010400401007387 */ /* 0x0009e20000100800 */
[----:B------:R-:W-:-:S03]  /*7540*/  LEA.HI.X.SX32 R7, R7, R2, 0x1, P6 ;  /* 0x0000000207077211 */ /* 0x000fc600030f0eff */
[----:B------:R0:W-:Y:S04]  /*7550*/  STL [R1+0x107c], R9 ;  /* 0x00107c0901007387 */ /* 0x0001e80000100800 */
[----:B-1----:R-:W2:Y:S01]  /*7560*/  LDL.LU R11, [R1+0x9c] ;  /* 0x00009c00010b7983 */ /* 0x002ea20000300800 */
[----:B----4-:R-:W-:-:S03]  /*7570*/  LEA R4, P5, R16, R0, 0x1 ;  /* 0x0000000010047211 */ /* 0x010fc600078a08ff */
[----:B------:R-:W-:Y:S04]  /*7580*/  STL [R1+0x1048], R8 ;  /* 0x0010480801007387 */ /* 0x000fe80000100800 */
[----:B------:R1:W-:Y:S04]  /*7590*/  STL [R1+0x1084], R4 ;  /* 0x0010840401007387 */ /* 0x0003e80000100800 */
[----:B0-----:R-:W4:Y:S04]  /*75a0*/  LDL.LU R9, [R1+0x98] ;  /* 0x0000980001097983 */ /* 0x001f280000300800 */
[----:B------:R0:W-:Y:S01]  /*75b0*/  STL [R1+0x1050], R7 ;  /* 0x0010500701007387 */ /* 0x0001e20000100800 */
[----:B-1----:R-:W-:-:S03]  /*75c0*/  LEA R4, P6, R17, R0, 0x1 ;  /* 0x0000000011047211 */ /* 0x002fc600078c08ff */
[----:B------:R-:W4:Y:S01]  /*75d0*/  LDL.LU R29, [R1+0xa0] ;  /* 0x0000a000011d7983 */ /* 0x000f220000300800 */
[----:B0-----:R-:W-:-:S03]  /*75e0*/  LEA.HI.X.SX32 R7, R5, R2, 0x1, P0 ;  /* 0x0000000205077211 */ /* 0x001fc600000f0eff */
[----:B------:R3:W-:Y:S01]  /*75f0*/  STL [R1+0x108c], R4 ;  /* 0x00108c0401007387 */ /* 0x0007e20000100800 */
[----:B------:R-:W-:-:S03]  /*7600*/  LEA.HI.X.SX32 R5, R12, R2, 0x1, P1 ;  /* 0x000000020c057211 */ /* 0x000fc600008f0eff */
[----:B------:R0:W-:Y:S01]  /*7610*/  STL [R1+0x1058], R7 ;  /* 0x0010580701007387 */ /* 0x0001e20000100800 */
[-C--:B---3--:R-:W-:Y:S02]  /*7620*/  LEA R4, P0, R18, R0.reuse, 0x1 ;  /* 0x0000000012047211 */ /* 0x088fe400078008ff */
[----:B0-----:R-:W-:-:S03]  /*7630*/  LEA R7, P1, R19, R0, 0x1 ;  /* 0x0000000013077211 */ /* 0x001fc600078208ff */
[----:B------:R0:W-:Y:S04]  /*7640*/  STL [R1+0x1094], R4 ;  /* 0x0010940401007387 */ /* 0x0001e80000100800 */
[----:B------:R1:W-:Y:S04]  /*7650*/  STL [R1+0x1060], R5 ;  /* 0x0010600501007387 */ /* 0x0003e80000100800 */
[----:B------:R3:W-:Y:S01]  /*7660*/  STL [R1+0x109c], R7 ;  /* 0x00109c0701007387 */ /* 0x0007e20000100800 */
[----:B0-----:R-:W-:Y:S02]  /*7670*/  LEA.HI.X.SX32 R4, R13, R2, 0x1, P2 ;  /* 0x000000020d047211 */ /* 0x001fe400010f0eff */
[----:B-1----:R-:W-:-:S03]  /*7680*/  LEA R5, P2, R20, R0, 0x1 ;  /* 0x0000000014057211 */ /* 0x002fc600078408ff */
[----:B------:R0:W-:Y:S01]  /*7690*/  STL [R1+0x1068], R4 ;  /* 0x0010680401007387 */ /* 0x0001e20000100800 */
[----:B---3--:R-:W-:-:S03]  /*76a0*/  LEA.HI.X.SX32 R7, R14, R2, 0x1, P3 ;  /* 0x000000020e077211 */ /* 0x008fc600018f0eff */
[----:B------:R1:W-:Y:S04]  /*76b0*/  STL [R1+0x10a4], R5 ;  /* 0x0010a40501007387 */ /* 0x0003e80000100800 */
[----:B------:R3:W-:Y:S04]  /*76c0*/  STL [R1+0x1070], R7 ;  /* 0x0010700701007387 */ /* 0x0007e80000100800 */
[----:B------:R-:W4:Y:S01]  /*76d0*/  LDL.LU R10, [R1+0xbc] ;  /* 0x0000bc00010a7983 */ /* 0x000f220000300800 */
[----:B0-----:R-:W-:Y:S02]  /*76e0*/  LEA R4, P3, R21, R0, 0x1 ;  /* 0x0000000015047211 */ /* 0x001fe400078608ff */
[----:B-1----:R-:W-:-:S03]  /*76f0*/  LEA.HI.X.SX32 R5, R15, R2, 0x1, P4 ;  /* 0x000000020f057211 */ /* 0x002fc600020f0eff */
[----:B------:R0:W-:Y:S01]  /*7700*/  STL [R1+0x10ac], R4 ;  /* 0x0010ac0401007387 */ /* 0x0001e20000100800 */
[----:B---3--:R-:W-:-:S03]  /*7710*/  LEA.HI.X.SX32 R7, R16, R2, 0x1, P5 ;  /* 0x0000000210077211 */ /* 0x008fc600028f0eff */
[----:B------:R1:W-:Y:S01]  /*7720*/  STL [R1+0x1078], R5 ;  /* 0x0010780501007387 */ /* 0x0003e20000100800 */
[-C--:B0-----:R-:W-:Y:S02]  /*7730*/  LEA R4, P4, R22, R0.reuse, 0x1 ;  /* 0x0000000016047211 */ /* 0x081fe400078808ff */
[----:B-1----:R-:W-:-:S03]  /*7740*/  LEA R5, P5, R23, R0, 0x1 ;  /* 0x0000000017057211 */ /* 0x002fc600078a08ff */
[----:B------:R0:W-:Y:S01]  /*7750*/  STL [R1+0x10b4], R4 ;  /* 0x0010b40401007387 */ /* 0x0001e20000100800 */
[----:B------:R-:W-:-:S03]  /*7760*/  IMAD R26, R26, c[0x0][0x190], RZ ;  /* 0x000064001a1a7a24 */ /* 0x000fc600078e02ff */
[----:B------:R1:W-:Y:S01]  /*7770*/  STL [R1+0x1080], R7 ;  /* 0x0010800701007387 */ /* 0x0003e20000100800 */
[----:B0-----:R-:W-:-:S03]  /*7780*/  LEA.HI.X.SX32 R4, R17, R2, 0x1, P6 ;  /* 0x0000000211047211 */ /* 0x001fc600030f0eff */
[----:B------:R0:W-:Y:S01]  /*7790*/  STL [R1+0x10bc], R5 ;  /* 0x0010bc0501007387 */ /* 0x0001e20000100800 */
[----:B-1----:R-:W-:-:S03]  /*77a0*/  LEA R7, P6, R24, R0, 0x1 ;  /* 0x0000000018077211 */ /* 0x002fc600078c08ff */
[----:B------:R1:W-:Y:S01]  /*77b0*/  STL [R1+0x1088], R4 ;  /* 0x0010880401007387 */ /* 0x0003e20000100800 */
[----:B0-----:R-:W-:-:S03]  /*77c0*/  LEA.HI.X.SX32 R5, R18, R2, 0x1, P0 ;  /* 0x0000000212057211 */ /* 0x001fc600000f0eff */
[----:B------:R0:W-:Y:S01]  /*77d0*/  STL [R1+0x10c4], R7 ;  /* 0x0010c40701007387 */ /* 0x0001e20000100800 */
[----:B-1----:R-:W-:-:S03]  /*77e0*/  LEA R4, P0, R25, R0, 0x1 ;  /* 0x0000000019047211 */ /* 0x002fc600078008ff */
[----:B------:R1:W-:Y:S01]  /*77f0*/  STL [R1+0x1090], R5 ;  /* 0x0010900501007387 */ /* 0x0003e20000100800 */
[----:B------:R-:W-:-:S03]  /*7800*/  IMAD R27, R27, c[0x0][0x190], RZ ;  /* 0x000064001b1b7a24 */ /* 0x000fc600078e02ff */
[----:B------:R3:W-:Y:S01]  /*7810*/  STL [R1+0x10c8], R4 ;  /* 0x0010c80401007387 */ /* 0x0007e20000100800 */
[----:B0-----:R-:W-:Y:S01]  /*7820*/  LEA.HI.X.SX32 R7, R19, R2, 0x1, P1 ;  /* 0x0000000213077211 */ /* 0x001fe200008f0eff */
[----:B------:R-:W-:Y:S01]  /*7830*/  IMAD R6, R6, c[0x0][0x190], RZ ;  /* 0x0000640006067a24 */ /* 0x000fe200078e02ff */
[----:B-1----:R-:W-:-:S03]  /*7840*/  LEA R5, P1, R26, R0, 0x1 ;  /* 0x000000001a057211 */ /* 0x002fc600078208ff */
[----:B------:R0:W-:Y:S01]  /*7850*/  STL [R1+0x1098], R7 ;  /* 0x0010980701007387 */ /* 0x0001e20000100800 */
[----:B---3--:R-:W-:-:S03]  /*7860*/  LEA.HI.X.SX32 R4, R20, R2, 0x1, P2 ;  /* 0x0000000214047211 */ /* 0x008fc600010f0eff */
[----:B------:R1:W-:Y:S01]  /*7870*/  STL [R1+0x10cc], R5 ;  /* 0x0010cc0501007387 */ /* 0x0003e20000100800 */
[----:B------:R-:W-:-:S03]  /*7880*/  IMAD R3, R3, c[0x0][0x190], RZ ;  /* 0x0000640003037a24 */ /* 0x000fc600078e02ff */
[----:B------:R3:W-:Y:S01]  /*7890*/  STL [R1+0x10a0], R4 ;  /* 0x0010a00401007387 */ /* 0x0007e20000100800 */
[----:B0-----:R-:W-:Y:S02]  /*78a0*/  LEA R7, P2, R27, R0, 0x1 ;  /* 0x000000001b077211 */ /* 0x001fe400078408ff */
[----:B-1----:R-:W-:-:S03]  /*78b0*/  LEA.HI.X.SX32 R5, R21, R2, 0x1, P3 ;  /* 0x0000000215057211 */ /* 0x002fc600018f0eff */
[----:B------:R0:W-:Y:S01]  /*78c0*/  STL [R1+0x10d0], R7 ;  /* 0x0010d00701007387 */ /* 0x0001e20000100800 */
[----:B---3--:R-:W-:-:S03]  /*78d0*/  LEA R4, P3, R6, R0, 0x1 ;  /* 0x0000000006047211 */ /* 0x008fc600078608ff */
[----:B------:R1:W-:Y:S04]  /*78e0*/  STL [R1+0x10a8], R5 ;  /* 0x0010a80501007387 */ /* 0x0003e80000100800 */
[----:B------:R3:W-:Y:S01]  /*78f0*/  STL [R1+0x10d4], R4 ;  /* 0x0010d40401007387 */ /* 0x0007e20000100800 */
[----:B0-----:R-:W-:Y:S02]  /*7900*/  LEA.HI.X.SX32 R7, R22, R2, 0x1, P4 ;  /* 0x0000000216077211 */ /* 0x001fe400020f0eff */
[----:B-1----:R-:W-:-:S03]  /*7910*/  LEA R5, P4, R3, R0, 0x1 ;  /* 0x0000000003057211 */ /* 0x002fc600078808ff */
[----:B------:R-:W-:Y:S01]  /*7920*/  STL [R1+0x10b0], R7 ;  /* 0x0010b00701007387 */ /* 0x000fe20000100800 */
[----:B---3--:R-:W-:-:S03]  /*7930*/  LEA.HI.X.SX32 R4, R23, R2, 0x1, P5 ;  /* 0x0000000217047211 */ /* 0x008fc600028f0eff */
[----:B------:R0:W-:Y:S04]  /*7940*/  STL [R1+0x10d8], R5 ;  /* 0x0010d80501007387 */ /* 0x0001e80000100800 */
[----:B------:R-:W-:Y:S01]  /*7950*/  STL [R1+0x10b8], R4 ;  /* 0x0010b80401007387 */ /* 0x000fe20000100800 */
[----:B0-----:R-:W-:-:S05]  /*7960*/  LEA.HI.X.SX32 R5, R24, R2, 0x1, P6 ;  /* 0x0000000218057211 */ /* 0x001fca00030f0eff */
[----:B------:R0:W-:Y:S01]  /*7970*/  STL [R1+0x10c0], R5 ;  /* 0x0010c00501007387 */ /* 0x0001e20000100800 */
[-C--:B------:R-:W-:Y:S02]  /*7980*/  LEA.HI.X.SX32 R3, R3, R2.reuse, 0x1, P4 ;  /* 0x0000000203037211 */ /* 0x080fe400020f0eff */
[----:B0-----:R-:W-:Y:S02]  /*7990*/  LEA.HI.X.SX32 R5, R27, R2, 0x1, P2 ;  /* 0x000000021b057211 */ /* 0x001fe400010f0eff */
[----:B--2---:R-:W-:Y:S02]  /*79a0*/  LEA R16, P5, R11, c[0x0][0x160], 0x1 ;  /* 0x000058000b107a11 */ /* 0x004fe400078a08ff */
[----:B----4-:R-:W-:Y:S02]  /*79b0*/  LEA R4, P6, R9, R0, 0x1 ;  /* 0x0000000009047211 */ /* 0x010fe400078c08ff */
[----:B------:R-:W-:-:S03]  /*79c0*/  LEA.HI.X.SX32 R0, R25, R2, 0x1, P0 ;  /* 0x0000000219007211 */ /* 0x000fc600000f0eff */
[----:B------:R-:W-:Y:S04]  /*79d0*/  STL [R1+0xef4], R4 ;  /* 0x000ef40401007387 */ /* 0x000fe80000100800 */
[----:B------:R0:W-:Y:S01]  /*79e0*/  STL [R1+0xee0], R0 ;  /* 0x000ee00001007387 */ /* 0x0001e20000100800 */
[----:B------:R-:W-:Y:S02]  /*79f0*/  LEA.HI.X.SX32 R17, R11, c[0x0][0x164], 0x1, P5 ;  /* 0x000059000b117a11 */ /* 0x000fe400028f0eff */
[----:B0-----:R-:W-:Y:S01]  /*7a00*/  LEA.HI.X.SX32 R0, R26, R2, 0x1, P1 ;  /* 0x000000021a007211 */ /* 0x001fe200008f0eff */
[----:B------:R-:W-:-:S04]  /*7a10*/  IMAD.MOV.U32 R4, RZ, RZ, c[0x0][0x188] ;  /* 0x00006200ff047624 */ /* 0x000fc800078e00ff */
[----:B------:R0:W-:Y:S01]  /*7a20*/  STL [R1+0xee4], R0 ;  /* 0x000ee40001007387 */ /* 0x0001e20000100800 */
[----:B------:R-:W-:-:S03]  /*7a30*/  IMAD R11, R4, 0x1f, RZ ;  /* 0x0000001f040b7824 */ /* 0x000fc600078e02ff */
[----:B------:R1:W-:Y:S01]  /*7a40*/  STL [R1+0xee8], R5 ;  /* 0x000ee80501007387 */ /* 0x0003e20000100800 */
[----:B0-----:R-:W-:-:S03]  /*7a50*/  LEA.HI.X.SX32 R0, R6, R2, 0x1, P3 ;  /* 0x0000000206007211 */ /* 0x001fc600018f0eff */
[----:B------:R-:W-:Y:S01]  /*7a60*/  STL.64 [R1+0xac0], R16 ;  /* 0x000ac01001007387 */ /* 0x000fe20000100a00 */
[----:B------:R-:W-:-:S03]  /*7a70*/  LEA R14, P0, R29, c[0x0][0x160], 0x1 ;  /* 0x000058001d0e7a11 */ /* 0x000fc600078008ff */
[----:B------:R0:W-:Y:S01]  /*7a80*/  STL [R1+0xeec], R0 ;  /* 0x000eec0001007387 */ /* 0x0001e20000100800 */
[----:B-1----:R-:W-:Y:S01]  /*7a90*/  IMAD.WIDE R4, R11, 0x2, R16 ;  /* 0x000000020b047825 */ /* 0x002fe200078e0210 */
[----:B------:R-:W-:Y:S02]  /*7aa0*/  LEA R6, P2, R28, c[0x0][0x160], 0x1 ;  /* 0x000058001c067a11 */ /* 0x000fe400078408ff */
[----:B------:R-:W-:Y:S01]  /*7ab0*/  STL [R1+0xef0], R3 ;  /* 0x000ef00301007387 */ /* 0x000fe20000100800 */
[----:B------:R-:W-:Y:S02]  /*7ac0*/  LEA.HI.X.SX32 R15, R29, c[0x0][0x164], 0x1, P0 ;  /* 0x000059001d0f7a11 */ /* 0x000fe400000f0eff */
[----:B0-----:R-:W-:-:S05]  /*7ad0*/  LEA.HI.X.SX32 R0, R9, R2, 0x1, P6 ;  /* 0x0000000209007211 */ /* 0x001fca00030f0eff */
[----:B------:R-:W-:Y:S01]  /*7ae0*/  STL [R1+0xafc], R0 ;  /* 0x000afc0001007387 */ /* 0x000fe20000100800 */
[----:B------:R-:W-:-:S03]  /*7af0*/  LEA R12, P1, R10, c[0x0][0x160], 0x1 ;  /* 0x000058000a0c7a11 */ /* 0x000fc600078208ff */
[----:B------:R0:W-:Y:S01]  /*7b00*/  STL [R1+0xb04], R4 ;  /* 0x000b040401007387 */ /* 0x0001e20000100800 */
[----:B------:R-:W-:-:S03]  /*7b10*/  LEA.HI.X.SX32 R13, R10, c[0x0][0x164], 0x1, P1 ;  /* 0x000059000a0d7a11 */ /* 0x000fc600008f0eff */
[----:B------:R-:W-:Y:S01]  /*7b20*/  STL [R1+0xaf8], R6 ;  /* 0x000af80601007387 */ /* 0x000fe20000100800 */
[----:B------:R-:W-:-:S03]  /*7b30*/  IMAD.MOV.U32 R29, RZ, RZ, c[0x0][0x188] ;  /* 0x00006200ff1d7624 */ /* 0x000fc600078e00ff */
[----:B------:R-:W-:Y:S01]  /*7b40*/  STL [R1+0xb00], R5 ;  /* 0x000b000501007387 */ /* 0x000fe20000100800 */
[----:B0-----:R-:W-:-:S03]  /*7b50*/  LEA.HI.X.SX32 R4, R28, c[0x0][0x164], 0x1, P2 ;  /* 0x000059001c047a11 */ /* 0x001fc600010f0eff */
[----:B------:R-:W-:Y:S01]  /*7b60*/  STL.64 [R1+0xad0], R14 ;  /* 0x000ad00e01007387 */ /* 0x000fe20000100a00 */
[----:B------:R-:W-:-:S03]  /*7b70*/  IMAD.WIDE R2, R11, 0x2, R14 ;  /* 0x000000020b027825 */ /* 0x000fc600078e020e */
[----:B------:R0:W5:Y:S01]  /*7b80*/  LDL.LU R28, [R1+0x1100] ;  /* 0x00110000011c7983 */ /* 0x0001620000300800 */
[----:B------:R-:W-:-:S03]  /*7b90*/  IMAD.MOV.U32 R7, RZ, RZ, R4 ;  /* 0x000000ffff077224 */ /* 0x000fc600078e0004 */
[----:B------:R-:W-:Y:S01]  /*7ba0*/  STL.64 [R1+0xac8], R12 ;  /* 0x000ac80c01007387 */ /* 0x000fe20000100a00 */
[----:B------:R-:W-:-:S03]  /*7bb0*/  IMAD R0, R29, 0x1e, RZ ;  /* 0x0000001e1d007824 */ /* 0x000fc600078e02ff */
[----:B------:R1:W-:Y:S01]  /*7bc0*/  STL [R1+0xaf4], R4 ;  /* 0x000af40401007387 */ /* 0x0003e20000100800 */
[----:B------:R-:W-:-:S03]  /*7bd0*/  IMAD.WIDE R8, R11, 0x2, R6 ;  /* 0x000000020b087825 */ /* 0x000fc600078e0206 */
[----:B------:R-:W-:Y:S01]  /*7be0*/  STL [R1+0xb0c], R2 ;  /* 0x000b0c0201007387 */ /* 0x000fe20000100800 */
[----:B-1----:R-:W-:-:S03]  /*7bf0*/  IMAD.WIDE R4, R11, 0x2, R12 ;  /* 0x000000020b047825 */ /* 0x002fc600078e020c */
[----:B------:R1:W-:Y:S04]  /*7c00*/  STL [R1+0xb08], R3 ;  /* 0x000b080301007387 */ /* 0x0003e80000100800 */
[----:B------:R-:W-:Y:S04]  /*7c10*/  STL [R1+0xb14], R4 ;  /* 0x000b140401007387 */ /* 0x000fe80000100800 */
[----:B------:R2:W-:Y:S01]  /*7c20*/  STL [R1+0xb10], R5 ;  /* 0x000b100501007387 */ /* 0x0005e20000100800 */
[----:B-1----:R-:W-:-:S03]  /*7c30*/  IMAD.WIDE R2, R0, 0x2, R16 ;  /* 0x0000000200027825 */ /* 0x002fc600078e0210 */
[----:B------:R-:W-:Y:S04]  /*7c40*/  STL [R1+0xb1c], R8 ;  /* 0x000b1c0801007387 */ /* 0x000fe80000100800 */
[----:B------:R1:W-:Y:S01]  /*7c50*/  STL [R1+0xb18], R9 ;  /* 0x000b180901007387 */ /* 0x0003e20000100800 */
[----:B--2---:R-:W-:-:S03]  /*7c60*/  IMAD.WIDE R4, R0, 0x2, R14 ;  /* 0x0000000200047825 */ /* 0x004fc600078e020e */
[----:B------:R-:W-:Y:S01]  /*7c70*/  STL [R1+0xb24], R2 ;  /* 0x000b240201007387 */ /* 0x000fe20000100800 */
[----:B------:R-:W-:-:S03]  /*7c80*/  IMAD R10, R29, 0x1d, RZ ;  /* 0x0000001d1d0a7824 */ /* 0x000fc600078e02ff */
[----:B------:R2:W-:Y:S01]  /*7c90*/  STL [R1+0xb20], R3 ;  /* 0x000b200301007387 */ /* 0x0005e20000100800 */
[----:B-1----:R-:W-:-:S03]  /*7ca0*/  IMAD.WIDE R8, R0, 0x2, R6 ;  /* 0x0000000200087825 */ /* 0x002fc600078e0206 */
[----:B------:R-:W-:Y:S01]  /*7cb0*/  STL [R1+0xb2c], R4 ;  /* 0x000b2c0401007387 */ /* 0x000fe20000100800 */
[----:B--2---:R-:W-:-:S03]  /*7cc0*/  IMAD.WIDE R2, R0, 0x2, R12 ;  /* 0x0000000200027825 */ /* 0x004fc600078e020c */
        /* <DEDUP_REMOVED lines=164> */
[----:B------:R-:W-:-:S03]  /*8710*/  IMAD.SHL.U32 R0, R29, 0x10, RZ ;  /* 0x000000101d007824 */ /* 0x000fc600078e00ff */
        /* <DEDUP_REMOVED lines=193> */
[----:B------:R-:W-:Y:S04]  /*9330*/  STL [R1+0xea4], R2 ;  /* 0x000ea40201007387 */ /* 0x000fe80000100800 */
[----:B------:R2:W-:Y:S01]  /*9340*/  STL [R1+0xea0], R3 ;  /* 0x000ea00301007387 */ /* 0x0005e20000100800 */
[----:B-1----:R-:W-:-:S03]  /*9350*/  IMAD.WIDE R8, R11, 0x2, R12 ;  /* 0x000000020b087825 */ /* 0x002fc600078e020c */
[----:B------:R-:W-:Y:S01]  /*9360*/  STL [R1+0xeac], R4 ;  /* 0x000eac0401007387 */ /* 0x000fe20000100800 */
[----:B------:R-:W-:-:S03]  /*9370*/  IMAD.WIDE R10, R11, 0x2, R6 ;  /* 0x000000020b0a7825 */ /* 0x000fc600078e0206 */
[----:B------:R1:W-:Y:S01]  /*9380*/  STL [R1+0xea8], R5 ;  /* 0x000ea80501007387 */ /* 0x0003e20000100800 */
[----:B--2---:R-:W-:-:S03]  /*9390*/  IMAD.WIDE R2, R29, 0x2, R16 ;  /* 0x000000021d027825 */ /* 0x004fc600078e0210 */
[----:B------:R-:W-:Y:S04]  /*93a0*/  STL [R1+0xeb4], R8 ;  /* 0x000eb40801007387 */ /* 0x000fe80000100800 */
[----:B------:R2:W-:Y:S01]  /*93b0*/  STL [R1+0xeb0], R9 ;  /* 0x000eb00901007387 */ /* 0x0005e20000100800 */
[----:B-1----:R-:W-:-:S03]  /*93c0*/  IMAD.WIDE R4, R29, 0x2, R14 ;  /* 0x000000021d047825 */ /* 0x002fc600078e020e */
[----:B------:R-:W-:Y:S04]  /*93d0*/  STL [R1+0xebc], R10 ;  /* 0x000ebc0a01007387 */ /* 0x000fe80000100800 */
[----:B------:R-:W-:Y:S01]  /*93e0*/  STL [R1+0xeb8], R11 ;  /* 0x000eb80b01007387 */ /* 0x000fe20000100800 */
[----:B--2---:R-:W-:-:S03]  /*93f0*/  IMAD.WIDE R8, R29, 0x2, R12 ;  /* 0x000000021d087825 */ /* 0x004fc600078e020c */
[----:B------:R-:W-:Y:S04]  /*9400*/  STL [R1+0xec4], R2 ;  /* 0x000ec40201007387 */ /* 0x000fe80000100800 */
[----:B------:R1:W-:Y:S04]  /*9410*/  STL [R1+0xec0], R3 ;  /* 0x000ec00301007387 */ /* 0x0003e80000100800 */
[----:B------:R-:W-:Y:S04]  /*9420*/  STL [R1+0xecc], R4 ;  /* 0x000ecc0401007387 */ /* 0x000fe80000100800 */
[----:B------:R-:W-:Y:S01]  /*9430*/  STL [R1+0xec8], R5 ;  /* 0x000ec80501007387 */ /* 0x000fe20000100800 */
[----:B-1----:R-:W-:-:S03]  /*9440*/  IMAD.WIDE R2, R29, 0x2, R6 ;  /* 0x000000021d027825 */ /* 0x002fc600078e0206 */
[----:B------:R-:W-:Y:S04]  /*9450*/  STL [R1+0xed4], R8 ;  /* 0x000ed40801007387 */ /* 0x000fe80000100800 */
[----:B------:R-:W-:Y:S04]  /*9460*/  STL [R1+0xed0], R9 ;  /* 0x000ed00901007387 */ /* 0x000fe80000100800 */
[----:B------:R1:W-:Y:S04]  /*9470*/  STL [R1+0xedc], R2 ;  /* 0x000edc0201007387 */ /* 0x0003e80000100800 */
        /* <DEDUP_REMOVED lines=420> */
[----:B------:R-:W3:Y:S04]  /*aec0*/  S2R R12, SR_TID.X ;  /* 0x00000000000c7919 */ /* 0x000ee80000002100 */
        /* <DEDUP_REMOVED lines=17> */
[----:B------:R0:W-:Y:S01]  /*afe0*/  STL [R1+0x7ac], RZ ;  /* 0x0007acff01007387 */ /* 0x0001e20000100800 */
[----:B------:R-:W-:-:S03]  /*aff0*/  IMAD.MOV.U32 R13, RZ, RZ, c[0x0][0x180] ;  /* 0x00006000ff0d7624 */ /* 0x000fc600078e00ff */
[----:B------:R0:W-:Y:S04]  /*b000*/  STL [R1+0x790], RZ ;  /* 0x000790ff01007387 */ /* 0x0001e80000100800 */
[----:B------:R0:W-:Y:S04]  /*b010*/  STL [R1+0x794], RZ ;  /* 0x000794ff01007387 */ /* 0x0001e80000100800 */
[----:B------:R0:W-:Y:S01]  /*b020*/  STL [R1+0x798], RZ ;  /* 0x000798ff01007387 */ /* 0x0001e20000100800 */
[----:B---3--:R-:W-:-:S03]  /*b030*/  LOP3.LUT R12, R12, 0x3f, RZ, 0xc0, !PT ;  /* 0x0000003f0c0c7812 */ /* 0x008fc600078ec0ff */
[----:B------:R0:W-:Y:S04]  /*b040*/  STL [R1+0x79c], RZ ;  /* 0x00079cff01007387 */ /* 0x0001e80000100800 */
[----:B------:R0:W-:Y:S01]  /*b050*/  STL [R1+0x6a0], RZ ;  /* 0x0006a0ff01007387 */ /* 0x0001e20000100800 */
[----:B------:R-:W-:-:S03]  /*b060*/  IADD3 R13, R13, 0x1f, RZ ;  /* 0x0000001f0d0d7810 */ /* 0x000fc60007ffe0ff */
[----:B------:R0:W-:Y:S04]  /*b070*/  STL [R1+0x6a4], RZ ;  /* 0x0006a4ff01007387 */ /* 0x0001e80000100800 */
[----:B------:R0:W-:Y:S04]  /*b080*/  STL [R1+0x6a8], RZ ;  /* 0x0006a8ff01007387 */ /* 0x0001e80000100800 */
[----:B------:R0:W-:Y:S01]  /*b090*/  STL [R1+0x6ac], RZ ;  /* 0x0006acff01007387 */ /* 0x0001e20000100800 */
[----:B-1----:R-:W-:-:S03]  /*b0a0*/  IMAD.SHL.U32 R2, R12, 0x2, RZ ;  /* 0x000000020c027824 */ /* 0x002fc600078e00ff */
[----:B------:R0:W-:Y:S01]  /*b0b0*/  STL [R1+0x550], RZ ;  /* 0x000550ff01007387 */ /* 0x0001e20000100800 */
[----:B------:R-:W-:-:S03]  /*b0c0*/  SHF.R.S32.HI R12, RZ, 0x1f, R13 ;  /* 0x0000001fff0c7819 */ /* 0x000fc6000001140d */
[----:B------:R0:W-:Y:S04]  /*b0d0*/  STL [R1+0x554], RZ ;  /* 0x000554ff01007387 */ /* 0x0001e80000100800 */
[----:B------:R0:W-:Y:S04]  /*b0e0*/  STL [R1+0x558], RZ ;  /* 0x000558ff01007387 */ /* 0x0001e80000100800 */
[----:B------:R0:W-:Y:S04]  /*b0f0*/  STL [R1+0x55c], RZ ;  /* 0x00055cff01007387 */ /* 0x0001e80000100800 */
[----:B------:R0:W-:Y:S01]  /*b100*/  STL [R1+0x540], RZ ;  /* 0x000540ff01007387 */ /* 0x0001e20000100800 */
[----:B------:R-:W-:-:S03]  /*b110*/  LEA.HI R12, R12, R13, RZ, 0x5 ;  /* 0x0000000d0c0c7211 */ /* 0x000fc600078f28ff */
[----:B------:R0:W-:Y:S04]  /*b120*/  STL [R1+0x544], RZ ;  /* 0x000544ff01007387 */ /* 0x0001e80000100800 */
[----:B------:R0:W-:Y:S04]  /*b130*/  STL [R1+0x548], RZ ;  /* 0x000548ff01007387 */ /* 0x0001e80000100800 */
[----:B------:R0:W-:Y:S04]  /*b140*/  STL [R1+0x54c], RZ ;  /* 0x00054cff01007387 */ /* 0x0001e80000100800 */
[----:B------:R0:W-:Y:S04]  /*b150*/  STL [R1+0x530], RZ ;  /* 0x000530ff01007387 */ /* 0x0001e80000100800 */
[----:B------:R0:W-:Y:S01]  /*b160*/  STL [R1+0x534], RZ ;  /* 0x000534ff01007387 */ /* 0x0001e20000100800 */
[----:B--2---:R-:W-:-:S03]  /*b170*/  SHF.R.S32.HI R3, RZ, 0x5, R12 ;  /* 0x00000005ff037819 */ /* 0x004fc6000001140c */
[----:B------:R0:W-:Y:S04]  /*b180*/  STL [R1+0x538], RZ ;  /* 0x000538ff01007387 */ /* 0x0001e80000100800 */
[----:B------:R0:W-:Y:S04]  /*b190*/  STL [R1+0x53c], RZ ;  /* 0x00053cff01007387 */ /* 0x0001e80000100800 */
[----:B------:R0:W-:Y:S04]  /*b1a0*/  STL [R1+0x520], RZ ;  /* 0x000520ff01007387 */ /* 0x0001e80000100800 */
[----:B------:R0:W-:Y:S04]  /*b1b0*/  STL [R1+0x524], RZ ;  /* 0x000524ff01007387 */ /* 0x0001e80000100800 */
[----:B------:R0:W-:Y:S04]  /*b1c0*/  STL [R1+0x528], RZ ;  /* 0x000528ff01007387 */ /* 0x0001e80000100800 */
[----:B------:R-:W1:Y:S04]  /*b1d0*/  S2R R12, SR_TID.X ;  /* 0x00000000000c7919 */ /* 0x000e680000002100 */
[----:B------:R0:W-:Y:S04]  /*b1e0*/  STL [R1+0x52c], RZ ;  /* 0x00052cff01007387 */ /* 0x0001e80000100800 */
[----:B------:R0:W-:Y:S04]  /*b1f0*/  STL [R1+0x510], RZ ;  /* 0x000510ff01007387 */ /* 0x0001e80000100800 */
[----:B------:R0:W-:Y:S04]  /*b200*/  STL [R1+0x514], RZ ;  /* 0x000514ff01007387 */ /* 0x0001e80000100800 */
[----:B------:R-:W2:Y:S04]  /*b210*/  S2R R15, SR_TID.X ;  /* 0x00000000000f7919 */ /* 0x000ea80000002100 */
        /* <DEDUP_REMOVED lines=17> */
[----:B-1----:R-:W-:-:S03]  /*b330*/  IMAD.SHL.U32 R12, R12, 0x2, RZ ;  /* 0x000000020c0c7824 */ /* 0x002fc600078e00ff */
[----:B------:R0:W-:Y:S04]  /*b340*/  STL [R1+0x68c], RZ ;  /* 0x00068cff01007387 */ /* 0x0001e80000100800 */
[----:B------:R0:W-:Y:S04]  /*b350*/  STL [R1+0x670], RZ ;  /* 0x000670ff01007387 */ /* 0x0001e80000100800 */
[----:B------:R0:W-:Y:S01]  /*b360*/  STL [R1+0x674], RZ ;  /* 0x000674ff01007387 */ /* 0x0001e20000100800 */
[----:B--2---:R-:W-:-:S03]  /*b370*/  LOP3.LUT R14, R15, 0x7, RZ, 0xc0, !PT ;  /* 0x000000070f0e7812 */ /* 0x004fc600078ec0ff */
[----:B------:R0:W-:Y:S04]  /*b380*/  STL [R1+0x678], RZ ;  /* 0x000678ff01007387 */ /* 0x0001e80000100800 */
[----:B------:R0:W-:Y:S01]  /*b390*/  STL [R1+0x67c], RZ ;  /* 0x00067cff01007387 */ /* 0x0001e20000100800 */
[----:B------:R-:W-:-:S03]  /*b3a0*/  LOP3.LUT R12, R12, 0x10, RZ, 0xc0, !PT ;  /* 0x000000100c0c7812 */ /* 0x000fc600078ec0ff */
[----:B------:R0:W-:Y:S04]  /*b3b0*/  STL [R1+0x660], RZ ;  /* 0x000660ff01007387 */ /* 0x0001e80000100800 */
[----:B------:R0:W-:Y:S04]  /*b3c0*/  STL [R1+0x664], RZ ;  /* 0x000664ff01007387 */ /* 0x0001e80000100800 */
[----:B------:R0:W-:Y:S01]  /*b3d0*/  STL [R1+0x668], RZ ;  /* 0x000668ff01007387 */ /* 0x0001e20000100800 */
[----:B------:R-:W-:-:S03]  /*b3e0*/  IMAD R14, R14, 0x210, RZ ;  /* 0x000002100e0e7824 */ /* 0x000fc600078e02ff */
[----:B------:R0:W-:Y:S01]  /*b3f0*/  STL [R1+0x66c], RZ ;  /* 0x00066cff01007387 */ /* 0x0001e20000100800 */
[----:B------:R-:W-:-:S03]  /*b400*/  LOP3.LUT R12, R12, 0x20, R15, 0xf8, !PT ;  /* 0x000000200c0c7812 */ /* 0x000fc600078ef80f */
[----:B------:R0:W-:Y:S04]  /*b410*/  STL [R1+0x650], RZ ;  /* 0x000650ff01007387 */ /* 0x0001e80000100800 */
[----:B------:R0:W-:Y:S04]  /*b420*/  STL [R1+0x654], RZ ;  /* 0x000654ff01007387 */ /* 0x0001e80000100800 */
[----:B------:R0:W-:Y:S01]  /*b430*/  STL [R1+0x658], RZ ;  /* 0x000658ff01007387 */ /* 0x0001e20000100800 */
[----:B------:R-:W-:-:S03]  /*b440*/  IMAD.SHL.U32 R13, R15, 0x100, RZ ;  /* 0x000001000f0d7824 */ /* 0x000fc600078e00ff */
[----:B------:R0:W-:Y:S01]  /*b450*/  STL [R1+0x65c], RZ ;  /* 0x00065cff01007387 */ /* 0x0001e20000100800 */
[----:B------:R-:W-:-:S03]  /*b460*/  LOP3.LUT R12, R14, R12, RZ, 0x3c, !PT ;  /* 0x0000000c0e0c7212 */ /* 0x000fc600078e3cff */
[----:B------:R0:W-:Y:S04]  /*b470*/  STL [R1+0x640], RZ ;  /* 0x000640ff01007387 */ /* 0x0001e80000100800 */
[----:B------:R0:W-:Y:S04]  /*b480*/  STL [R1+0x644], RZ ;  /* 0x000644ff01007387 */ /* 0x0001e80000100800 */
[----:B------:R0:W-:Y:S04]  /*b490*/  STL [R1+0x648], RZ ;  /* 0x000648ff01007387 */ /* 0x0001e80000100800 */
[----:B------:R0:W-:Y:S01]  /*b4a0*/  STL [R1+0x64c], RZ ;  /* 0x00064cff01007387 */ /* 0x0001e20000100800 */
[----:B------:R-:W-:-:S03]  /*b4b0*/  LOP3.LUT R12, R12, 0x1000, R13, 0xf8, !PT ;  /* 0x000010000c0c7812 */ /* 0x000fc600078ef80d */
[----:B------:R0:W-:Y:S01]  /*b4c0*/  STL [R1+0x630], RZ ;  /* 0x000630ff01007387 */ /* 0x0001e20000100800 */
[----:B------:R-:W-:-:S03]  /*b4d0*/  LOP3.LUT R3, R2, 0x10, RZ, 0x3c, !PT ;  /* 0x0000001002037812 */ /* 0x000fc600078e3cff */
[----:B------:R0:W-:Y:S01]  /*b4e0*/  STL [R1+0x634], RZ ;  /* 0x000634ff01007387 */ /* 0x0001e20000100800 */
[----:B------:R-:W-:-:S03]  /*b4f0*/  LOP3.LUT R3, R2, 0x40, RZ, 0x3c, !PT ;  /* 0x0000004002037812 */ /* 0x000fc600078e3cff */
[----:B------:R0:W-:Y:S01]  /*b500*/  STL [R1+0x638], RZ ;  /* 0x000638ff01007387 */ /* 0x0001e20000100800 */
[----:B------:R-:W-:-:S03]  /*b510*/  LOP3.LUT R3, R2, 0x50, RZ, 0x3c, !PT ;  /* 0x0000005002037812 */ /* 0x000fc600078e3cff */
[----:B------:R0:W-:Y:S01]  /*b520*/  STL [R1+0x63c], RZ ;  /* 0x00063cff01007387 */ /* 0x0001e20000100800 */
[----:B------:R-:W-:-:S03]  /*b530*/  LOP3.LUT R3, R12, 0x40, RZ, 0x3c, !PT ;  /* 0x000000400c037812 */ /* 0x000fc600078e3cff */
        /* <DEDUP_REMOVED lines=8> */
[----:B------:R0:W-:Y:S01]  /*b5c0*/  STL [R1+0x10fc], R3 ;  /* 0x0010fc0301007387 */ /* 0x0001e20000100800 */
[----:B------:R-:W-:Y:S01]  /*b5d0*/  IMAD.SHL.U32 R29, R29, 0x20, RZ ;  /* 0x000000201d1d7824 */ /* 0x000fe200078e00ff */
[----:B------:R-:W-:-:S02]  /*b5e0*/  ULDC UR4, c[0x0][0x18c] ;  /* 0x0000630000047ab9 */ /* 0x000fc40000000800 */
[----:B------:R-:W-:Y:S02]  /*b5f0*/  USHF.L.U32 UR4, UR4, 0x5, URZ ;  /* 0x0000000504047899 */ /* 0x000fe4000800063f */
[----:B------:R-:W-:Y:S01]  /*b600*/  SHF.R.S32.HI R0, RZ, 0x1f, R29 ;  /* 0x0000001fff007819 */ /* 0x000fe2000001141d */
[----:B------:R-:W-:Y:S01]  /*b610*/  CS2R R20, SRZ ;  /* 0x0000000000147805 */ /* 0x000fe2000001ff00 */
[----:B------:R-:W-:Y:S01]  /*b620*/  USHF.R.S32.HI UR5, URZ, 0x1f, UR4 ;  /* 0x0000001f3f057899 */ /* 0x000fe20008011404 */
[C---:B------:R-:W-:Y:S01]  /*b630*/  LOP3.LUT R5, R2.reuse, 0x20, RZ, 0x3c, !PT ;  /* 0x0000002002057812 */ /* 0x040fe200078e3cff */
[----:B------:R-:W-:Y:S01]  /*b640*/  CS2R R22, SRZ ;  /* 0x0000000000167805 */ /* 0x000fe2000001ff00 */
[C---:B------:R-:W-:Y:S01]  /*b650*/  SHF.L.U64.HI R0, R29.reuse, 0x1, R0 ;  /* 0x000000011d007819 */ /* 0x040fe20000010200 */
[----:B------:R-:W-:Y:S01]  /*b660*/  IMAD.SHL.U32 R29, R29, 0x2, RZ ;  /* 0x000000021d1d7824 */ /* 0x000fe200078e00ff */
[C---:B------:R-:W-:Y:S02]  /*b670*/  LOP3.LUT R4, R2.reuse, 0x30, RZ, 0x3c, !PT ;  /* 0x0000003002047812 */ /* 0x040fe400078e3cff */
[----:B------:R-:W-:-:S02]  /*b680*/  LOP3.LUT R5, R2, 0x60, RZ, 0x3c, !PT ;  /* 0x0000006002057812 */ /* 0x000fc400078e3cff */
[----:B------:R-:W-:Y:S01]  /*b690*/  LOP3.LUT R4, R2, 0x70, RZ, 0x3c, !PT ;  /* 0x0000007002047812 */ /* 0x000fe200078e3cff */
[----:B------:R-:W-:Y:S02]  /*b6a0*/  USHF.L.U32 UR8, UR4, 0x1, URZ ;  /* 0x0000000104087899 */ /* 0x000fe4000800063f */
[----:B0-----:R-:W-:Y:S02]  /*b6b0*/  USHF.L.U64.HI UR5, UR4, 0x1, UR5 ;  /* 0x0000000104057899 */ /* 0x001fe40008010205 */
.L_x_2:
[----:B0-----:R-:W2:Y:S01]  /*b6c0*/  LDL R5, [R1+0xaf4] ;  /* 0x000af40001057983 */ /* 0x001ea20000100800 */
[----:B------:R-:W-:-:S03]  /*b6d0*/  IMAD.MOV.U32 R3, RZ, RZ, c[0x0][0x180] ;  /* 0x00006000ff037624 */ /* 0x000fc600078e00ff */
[----:B--2---:R0:W-:Y:S04]  /*b6e0*/  STL [R1+0x258c], R5 ;  /* 0x00258c0501007387 */ /* 0x0041e80000100800 */
[----:B------:R-:W2:Y:S04]  /*b6f0*/  LDL R4, [R1+0xaf8] ;  /* 0x000af80001047983 */ /* 0x000ea80000100800 */
[----:B0-----:R-:W3:Y:S04]  /*b700*/  LDL R5, [R1+0xaf0] ;  /* 0x000af00001057983 */ /* 0x001ee80000100800 */
[----:B------:R-:W-:Y:S04]  /*b710*/  STL [R1+0x251c], R26 ;  /* 0x00251c1a01007387 */ /* 0x000fe80000100800 */
        /* <DEDUP_REMOVED lines=27> */
[----:B------:R0:W-:Y:S04]  /*b8d0*/  STL [R1+0x2588], R27 ;  /* 0x0025881b01007387 */ /* 0x0001e80000100800 */
        /* <DEDUP_REMOVED lines=22> */
[----:B-----5:R-:W-:Y:S04]  /*ba40*/  STL [R1+0x24bc], R25 ;  /* 0x0024bc1901007387 */ /* 0x020fe80000100800 */
        /* <DEDUP_REMOVED lines=61> */
[----:B------:R-:W-:Y:S04]  /*be20*/  STL.64 [R1+0x1f00], R22 ;  /* 0x001f001601007387 */ /* 0x000fe80000100a00 */
[----:B------:R-:W-:Y:S04]  /*be30*/  STL [R1+0x2380], R22 ;  /* 0x0023801601007387 */ /* 0x000fe80000100800 */
[----:B------:R-:W-:Y:S01]  /*be40*/  STL [R1+0x2374], R23 ;  /* 0x0023741701007387 */ /* 0x000fe20000100800 */
[----:B---3--:R-:W-:-:S03]  /*be50*/  IMAD R3, R5, -0x20, R3 ;  /* 0xffffffe005037824 */ /* 0x008fc600078e0203 */
[----:B------:R-:W-:Y:S04]  /*be60*/  STL.64 [R1+0x1ef8], R20 ;  /* 0x001ef81401007387 */ /* 0x000fe80000100a00 */
[----:B------:R-:W-:Y:S04]  /*be70*/  STL [R1+0x23e0], R21 ;  /* 0x0023e01501007387 */ /* 0x000fe80000100800 */
[----:B------:R-:W-:Y:S04]  /*be80*/  STL [R1+0x12f8], R0 ;  /* 0x0012f80001007387 */ /* 0x000fe80000100800 */
[----:B------:R-:W-:Y:S04]  /*be90*/  STL [R1+0x240c], R0 ;  /* 0x00240c0001007387 */ /* 0x000fe80000100800 */
[----:B------:R-:W2:Y:S01]  /*bea0*/  LDL.LU R5, [R1+0x258c] ;  /* 0x00258c0001057983 */ /* 0x000ea20000300800 */
[----:B------:R-:W-:-:S02]  /*beb0*/  ISETP.GT.AND P0, PT, R3, RZ, PT ;  /* 0x000000ff0300720c */ /* 0x000fc40003f04270 */
[----:B0-----:R-:W-:-:S11]  /*bec0*/  PRMT R27, RZ, 0x7610, R27 ;  /* 0x00007610ff1b7816 */ /* 0x001fd6000000001b */
[----:B--2---:R-:W2:Y:S01]  /*bed0*/  @P0 LDG.E.U16 R27, [R4.64] ;  /* 0x00000006041b0981 */ /* 0x004ea2000c1e1500 */
[----:B------:R-:W-:-:S03]  /*bee0*/  PRMT R26, RZ, 0x7610, R26 ;  /* 0x00007610ff1a7816 */ /* 0x000fc6000000001a */
[----:B--2---:R0:W-:Y:S04]  /*bef0*/  STL [R1+0x18], R27 ;  /* 0x0000181b01007387 */ /* 0x0041e80000100800 */
[----:B0-----:R-:W2:Y:S04]  /*bf00*/  LDL.LU R27, [R1+0x2588] ;  /* 0x00258800011b7983 */ /* 0x001ea80000300800 */
[----:B------:R-:W3:Y:S04]  /*bf10*/  LDL.64 R4, [R1+0xac8] ;  /* 0x000ac80001047983 */ /* 0x000ee80000100a00 */
[----:B---3--:R-:W3:Y:S01]  /*bf20*/  @P0 LDG.E.U16 R26, [R4.64] ;  /* 0x00000006041a0981 */ /* 0x008ee2000c1e1500 */
[----:B--2---:R-:W-:-:S03]  /*bf30*/  PRMT R27, RZ, 0x7610, R27 ;  /* 0x00007610ff1b7816 */ /* 0x004fc6000000001b */
[----:B---3--:R0:W-:Y:S04]  /*bf40*/  STL [R1+0x1c], R26 ;  /* 0x00001c1a01007387 */ /* 0x0081e80000100800 */
        /* <DEDUP_REMOVED lines=8> */
[----:B------:R-:W-:-:S03]  /*bfd0*/  ISETP.GT.AND P1, PT, R3, 0x1, PT ;  /* 0x000000010300780c */ /* 0x000fc60003f24270 */
[----:B---3--:R0:W-:Y:S04]  /*bfe0*/  STL [R1+0x24], R26 ;  /* 0x0000241a01007387 */ /* 0x0081e80000100800 */
[----:B0-----:R-:W3:Y:S04]  /*bff0*/  LDL.LU R26, [R1+0x257c] ;  /* 0x00257c00011a7983 */ /* 0x001ee80000300800 */
[----:B------:R-:W4:Y:S04]  /*c000*/  LDL R4, [R1+0xed8] ;  /* 0x000ed80001047983 */ /* 0x000f280000100800 */
[----:B------:R-:W4:Y:S01]  /*c010*/  LDL R5, [R1+0xedc] ;  /* 0x000edc0001057983 */ /* 0x000f220000100800 */
[----:B--2---:R-:W-:-:S02]  /*c020*/  PRMT R27, RZ, 0x7610, R27 ;  /* 0x00007610ff1b7816 */ /* 0x004fc4000000001b */
[----:B----4-:R-:W-:-:S04]  /*c030*/  @P1 LOP3.LUT R5, R5, R4, RZ, 0x3c, !PT ;  /* 0x0000000405051212 */ /* 0x010fc800078e3cff */
[----:B------:R-:W-:-:S04]  /*c040*/  @P1 LOP3.LUT R4, R5, R4, RZ, 0x3c, !PT ;  /* 0x0000000405041212 */ /* 0x000fc800078e3cff */
[----:B------:R-:W-:-:S05]  /*c050*/  @P1 LOP3.LUT R5, R5, R4, RZ, 0x3c, !PT ;  /* 0x0000000405051212 */ /* 0x000fca00078e3cff */
[----:B------:R-:W2:Y:S04]  /*c060*/  @P1 LDG.E.U16 R27, [R4.64] ;  /* 0x00000006041b1981 */ /* 0x000ea8000c1e1500 */
[----:B--2---:R0:W-:Y:S04]  /*c070*/  STL [R1+0x28], R27 ;  /* 0x0000281b01007387 */ /* 0x0041e80000100800 */
[----:B0-----:R-:W2:Y:S04]  /*c080*/  LDL.LU R27, [R1+0x2578] ;  /* 0x00257800011b7983 */ /* 0x001ea80000300800 */
[----:B------:R-:W4:Y:S04]  /*c090*/  LDL R4, [R1+0xed0] ;  /* 0x000ed00001047983 */ /* 0x000f280000100800 */
[----:B------:R-:W4:Y:S01]  /*c0a0*/  LDL R5, [R1+0xed4] ;  /* 0x000ed40001057983 */ /* 0x000f220000100800 */
[----:B---3--:R-:W-:-:S02]  /*c0b0*/  PRMT R26, RZ, 0x7610, R26 ;  /* 0x00007610ff1a7816 */ /* 0x008fc4000000001a */
[----:B----4-:R-:W-:-:S04]  /*c0c0*/  @P1 LOP3.LUT R5, R5, R4, RZ, 0x3c, !PT ;  /* 0x0000000405051212 */ /* 0x010fc800078e3cff */
[----:B------:R-:W-:-:S04]  /*c0d0*/  @P1 LOP3.LUT R4, R5, R4, RZ, 0x3c, !PT ;  /* 0x0000000405041212 */ /* 0x000fc800078e3cff */
[----:B------:R-:W-:-:S05]  /*c0e0*/  @P1 LOP3.LUT R5, R5, R4, RZ, 0x3c, !PT ;  /* 0x0000000405051212 */ /* 0x000fca00078e3cff */
[----:B------:R-:W3:Y:S04]  /*c0f0*/  @P1 LDG.E.U16 R26, [R4.64] ;  /* 0x00000006041a1981 */ /* 0x000ee8000c1e1500 */
        /* <DEDUP_REMOVED lines=17> */
[----:B------:R-:W3:Y:S01]  /*c210*/  @P1 LDG.E.U16 R26, [R4.64] ;  /* 0x00000006041a1981 */ /* 0x000ee2000c1e1500 */
[----:B------:R-:W-:-:S03]  /*c220*/  ISETP.GT.AND P0, PT, R3, 0x2, PT ;  /* 0x000000020300780c */ /* 0x000fc60003f04270 */
[----:B---3--:R0:W-:Y:S04]  /*c230*/  STL [R1+0x34], R26 ;  /* 0x0000341a01007387 */ /* 0x0081e80000100800 */
[----:B0-----:R-:W3:Y:S04]  /*c240*/  LDL.LU R26, [R1+0x256c] ;  /* 0x00256c00011a7983 */ /* 0x001ee80000300800 */
[----:B------:R-:W4:Y:S04]  /*c250*/  LDL R4, [R1+0xeb8] ;  /* 0x000eb80001047983 */ /* 0x000f280000100800 */
[----:B------:R-:W4:Y:S01]  /*c260*/  LDL R5, [R1+0xebc] ;  /* 0x000ebc0001057983 */ /* 0x000f220000100800 */
[----:B------:R-:W-:-:S02]  /*c270*/  PRMT R22, RZ, 0x7610, R22 ;  /* 0x00007610ff167816 */ /* 0x000fc40000000016 */
[----:B----4-:R-:W-:-:S04]  /*c280*/  @P0 LOP3.LUT R5, R5, R4, RZ, 0x3c, !PT ;  /* 0x0000000405050212 */ /* 0x010fc800078e3cff */
[----:B------:R-:W-:-:S04]  /*c290*/  @P0 LOP3.LUT R4, R5, R4, RZ, 0x3c, !PT ;  /* 0x0000000405040212 */ /* 0x000fc800078e3cff */
[----:B------:R-:W-:-:S05]  /*c2a0*/  @P0 LOP3.LUT R5, R5, R4, RZ, 0x3c, !PT ;  /* 0x0000000405050212 */ /* 0x000fca00078e3cff */
[----:B------:R0:W4:Y:S04]  /*c2b0*/  @P0 LDG.E.U16 R22, [R4.64] ;  /* 0x0000000604160981 */ /* 0x000128000c1e1500 */
[----:B0-----:R-:W2:Y:S04]  /*c2c0*/  LDL R4, [R1+0xeb0] ;  /* 0x000eb00001047983 */ /* 0x001ea80000100800 */
[----:B------:R-:W2:Y:S01]  /*c2d0*/  LDL R5, [R1+0xeb4] ;  /* 0x000eb40001057983 */ /* 0x000ea20000100800 */
[----:B------:R-:W-:-:S03]  /*c2e0*/  PRMT R29, RZ, 0x7610, R29 ;  /* 0x00007610ff1d7816 */ /* 0x000fc6000000001d */
[----:B----4-:R-:W-:Y:S01]  /*c2f0*/  STL [R1+0x23a4], R22 ;  /* 0x0023a41601007387 */ /* 0x010fe20000100800 */
[----:B--2---:R-:W-:-:S04]  /*c300*/  @P0 LOP3.LUT R5, R5, R4, RZ, 0x3c, !PT ;  /* 0x0000000405050212 */ /* 0x004fc800078e3cff */
[----:B------:R-:W-:-:S04]  /*c310*/  @P0 LOP3.LUT R4, R5, R4, RZ, 0x3c, !PT ;  /* 0x0000000405040212 */ /* 0x000fc800078e3cff */
[----:B------:R-:W-:Y:S01]  /*c320*/  @P0 LOP3.LUT R5, R5, R4, RZ, 0x3c, !PT ;  /* 0x0000000405050212 */ /* 0x000fe200078e3cff */
[----:B------:R-:W-:Y:S04]  /*c330*/  STL [R1+0x23a8], R22 ;  /* 0x0023a81601007387 */ /* 0x000fe80000100800 */
[----:B------:R0:W2:Y:S04]  /*c340*/  @P0 LDG.E.U16 R29, [R4.64] ;  /* 0x00000006041d0981 */ /* 0x0000a8000c1e1500 */
[----:B0-----:R-:W4:Y:S04]  /*c350*/  LDL R4, [R1+0xea8] ;  /* 0x000ea80001047983 */ /* 0x001f280000100800 */
[----:B------:R-:W4:Y:S01]  /*c360*/  LDL R5, [R1+0xeac] ;  /* 0x000eac0001057983 */ /* 0x000f220000100800 */
[----:B------:R-:W-:-:S03]  /*c370*/  PRMT R23, RZ, 0x7610, R23 ;  /* 0x00007610ff177816 */ /* 0x000fc60000000017 */
[----:B--2---:R-:W-:Y:S01]  /*c380*/  STL [R1+0x23ac], R29 ;  /* 0x0023ac1d01007387 */ /* 0x004fe20000100800 */
[----:B----4-:R-:W-:-:S04]  /*c390*/  @P0 LOP3.LUT R5, R5, R4, RZ, 0x3c, !PT ;  /* 0x0000000405050212 */ /* 0x010fc800078e3cff */
[----:B------:R-:W-:-:S04]  /*c3a0*/  @P0 LOP3.LUT R4, R5, R4, RZ, 0x3c, !PT ;  /* 0x0000000405040212 */ /* 0x000fc800078e3cff */
[----:B------:R-:W-:Y:S01]  /*c3b0*/  @P0 LOP3.LUT R5, R5, R4, RZ, 0x3c, !PT ;  /* 0x0000000405050212 */ /* 0x000fe200078e3cff */
[----:B------:R-:W-:Y:S04]  /*c3c0*/  STL [R1+0x23b0], R29 ;  /* 0x0023b01d01007387 */ /* 0x000fe80000100800 */
[----:B------:R0:W2:Y:S04]  /*c3d0*/  @P0 LDG.E.U16 R23, [R4.64] ;  /* 0x0000000604170981 */ /* 0x0000a8000c1e1500 */
[----:B0-----:R-:W4:Y:S04]  /*c3e0*/  LDL R4, [R1+0xea0] ;  /* 0x000ea00001047983 */ /* 0x001f280000100800 */
[----:B------:R-:W4:Y:S01]  /*c3f0*/  LDL R5, [R1+0xea4] ;  /* 0x000ea40001057983 */ /* 0x000f220000100800 */
[----:B------:R-:W-:-:S02]  /*c400*/  PRMT R27, RZ, 0x7610, R27 ;  /* 0x00007610ff1b7816 */ /* 0x000fc4000000001b */
[----:B----4-:R-:W-:-:S04]  /*c410*/  @P0 LOP3.LUT R5, R5, R4, RZ, 0x3c, !PT ;  /* 0x0000000405050212 */ /* 0x010fc800078e3cff */
[----:B------:R-:W-:-:S04]  /*c420*/  @P0 LOP3.LUT R4, R5, R4, RZ, 0x3c, !PT ;  /* 0x0000000405040212 */ /* 0x000fc800078e3cff */
[----:B------:R-:W-:-:S05]  /*c430*/  @P0 LOP3.LUT R5, R5, R4, RZ, 0x3c, !PT ;  /* 0x0000000405050212 */ /* 0x000fca00078e3cff */
[----:B------:R-:W4:Y:S04]  /*c440*/  @P0 LDG.E.U16 R27, [R4.64] ;  /* 0x00000006041b0981 */ /* 0x000f28000c1e1500 */
[----:B--2---:R-:W-:Y:S04]  /*c450*/  STL [R1+0x23b4], R23 ;  /* 0x0023b41701007387 */ /* 0x004fe80000100800 */
[----:B------:R-:W-:Y:S01]  /*c460*/  STL [R1+0x23b8], R23 ;  /* 0x0023b81701007387 */ /* 0x000fe20000100800 */
[----:B------:R-:W-:-:S03]  /*c470*/  ISETP.GT.AND P1, PT, R3, 0x3, PT ;  /* 0x000000030300780c */ /* 0x000fc60003f24270 */
[----:B----4-:R0:W-:Y:S04]  /*c480*/  STL [R1+0x9d0], R27 ;  /* 0x0009d01b01007387 */ /* 0x0101e80000100800 */
        /* <DEDUP_REMOVED lines=34> */
[----:B------:R-:W2:Y:S01]  /*c6b0*/  @P1 LDG.E.U16 R27, [R4.64] ;  /* 0x00000006041b1981 */ /* 0x000ea2000c1e1500 */
[----:B------:R-:W-:-:S03]  /*c6c0*/  ISETP.GT.AND P0, PT, R3, 0x4, PT ;  /* 0x000000040300780c */ /* 0x000fc60003f04270 */
        /* <DEDUP_REMOVED lines=156> */
[----:B------:R0:W3:Y:S04]  /*d090*/  @P0 LDG.E.U16 R26, [R4.64] ;  /* 0x00000006041a0981 */ /* 0x0000e8000c1e1500 */
[----:B0-----:R-:W4:Y:S04]  /*d0a0*/  LDL R4, [R1+0xdf0] ;  /* 0x000df00001047983 */ /* 0x001f280000100800 */
[----:B------:R-:W4:Y:S01]  /*d0b0*/  LDL R5, [R1+0xdf4] ;  /* 0x000df40001057983 */ /* 0x000f220000100800 */
[----:B--2---:R-:W-:-:S03]  /*d0c0*/  PRMT R27, RZ, 0x7610, R27 ;  /* 0x00007610ff1b7816 */ /* 0x004fc6000000001b */
[----:B---3--:R-:W-:Y:S01]  /*d0d0*/  STL [R1+0x23e4], R26 ;  /* 0x0023e41a01007387 */ /* 0x008fe20000100800 */
[----:B----4-:R-:W-:-:S04]  /*d0e0*/  @P0 LOP3.LUT R5, R5, R4, RZ, 0x3c, !PT ;  /* 0x0000000405050212 */ /* 0x010fc800078e3cff */
[----:B------:R-:W-:-:S04]  /*d0f0*/  @P0 LOP3.LUT R4, R5, R4, RZ, 0x3c, !PT ;  /* 0x0000000405040212 */ /* 0x000fc800078e3cff */
[----:B------:R-:W-:-:S05]  /*d100*/  @P0 LOP3.LUT R5, R5, R4, RZ, 0x3c, !PT ;  /* 0x0000000405050212 */ /* 0x000fca00078e3cff */
[----:B------:R0:W2:Y:S04]  /*d110*/  @P0 LDG.E.U16 R27, [R4.64] ;  /* 0x00000006041b0981 */ /* 0x0000a8000c1e1500 */
[----:B0-----:R-:W3:Y:S04]  /*d120*/  LDL R4, [R1+0xde8] ;  /* 0x000de80001047983 */ /* 0x001ee80000100800 */
[----:B------:R-:W3:Y:S01]  /*d130*/  LDL R5, [R1+0xdec] ;  /* 0x000dec0001057983 */ /* 0x000ee20000100800 */
[----:B------:R-:W-:Y:S02]  /*d140*/  PRMT R14, RZ, 0x7610, R14 ;  /* 0x00007610ff0e7816 */ /* 0x000fe4000000000e */
[----:B---3--:R-:W-:-:S04]  /*d150*/  @P0 LOP3.LUT R5, R5, R4, RZ, 0x3c, !PT ;  /* 0x0000000405050212 */ /* 0x008fc800078e3cff */
[----:B------:R-:W-:-:S04]  /*d160*/  @P0 LOP3.LUT R4, R5, R4, RZ, 0x3c, !PT ;  /* 0x0000000405040212 */ /* 0x000fc800078e3cff */
[----:B------:R-:W-:-:S05]  /*d170*/  @P0 LOP3.LUT R5, R5, R4, RZ, 0x3c, !PT ;  /* 0x0000000405050212 */ /* 0x000fca00078e3cff */
[----:B------:R-:W3:Y:S04]  /*d180*/  @P0 LDG.E.U16 R14, [R4.64] ;  /* 0x00000006040e0981 */ /* 0x000ee8000c1e1500 */
[----:B--2---:R-:W-:Y:S04]  /*d190*/  STL [R1+0x23e8], R27 ;  /* 0x0023e81b01007387 */ /* 0x004fe80000100800 */
[----:B---3--:R0:W-:Y:S04]  /*d1a0*/  STL [R1], R14 ;  /* 0x0000000e01007387 */ /* 0x0081e80000100800 */
[----:B0-----:R-:W2:Y:S04]  /*d1b0*/  LDL.LU R14, [R1+0x2514] ;  /* 0x00251400010e7983 */ /* 0x001ea80000300800 */
[----:B------:R-:W3:Y:S04]  /*d1c0*/  LDL R4, [R1+0xde0] ;  /* 0x000de00001047983 */ /* 0x000ee80000100800 */
[----:B------:R-:W3:Y:S01]  /*d1d0*/  LDL R5, [R1+0xde4] ;  /* 0x000de40001057983 */ /* 0x000ee20000100800 */
[----:B------:R-:W-:-:S02]  /*d1e0*/  PRMT R21, RZ, 0x7610, R21 ;  /* 0x00007610ff157816 */ /* 0x000fc40000000015 */
[----:B---3--:R-:W-:-:S04]  /*d1f0*/  @P0 LOP3.LUT R5, R5, R4, RZ, 0x3c, !PT ;  /* 0x0000000405050212 */ /* 0x008fc800078e3cff */
[----:B------:R-:W-:-:S04]  /*d200*/  @P0 LOP3.LUT R4, R5, R4, RZ, 0x3c, !PT ;  /* 0x0000000405040212 */ /* 0x000fc800078e3cff */
[----:B------:R-:W-:-:S05]  /*d210*/  @P0 LOP3.LUT R5, R5, R4, RZ, 0x3c, !PT ;  /* 0x0000000405050212 */ /* 0x000fca00078e3cff */
[----:B------:R0:W3:Y:S04]  /*d220*/  @P0 LDG.E.U16 R21, [R4.64] ;  /* 0x0000000604150981 */ /* 0x0000e8000c1e1500 */
[----:B0-----:R-:W4:Y:S04]  /*d230*/  LDL R4, [R1+0xdd8] ;  /* 0x000dd80001047983 */ /* 0x001f280000100800 */
[----:B------:R-:W4:Y:S01]  /*d240*/  LDL R5, [R1+0xddc] ;  /* 0x000ddc0001057983 */ /* 0x000f220000100800 */
[----:B------:R-:W-:Y:S02]  /*d250*/  ISETP.GT.AND P1, PT, R3, 0x9, PT ;  /* 0x000000090300780c */ /* 0x000fe40003f24270 */
[----:B------:R-:W-:Y:S01]  /*d260*/  PRMT R23, RZ, 0x7610, R23 ;  /* 0x00007610ff177816 */ /* 0x000fe20000000017 */
[----:B---3--:R-:W-:Y:S10]  /*d270*/  STL [R1+0x23ec], R21 ;  /* 0x0023ec1501007387 */ /* 0x008ff40000100800 */
[----:B----4-:R-:W-:-:S04]  /*d280*/  @P1 LOP3.LUT R5, R5, R4, RZ, 0x3c, !PT ;  /* 0x0000000405051212 */ /* 0x010fc800078e3cff */
[----:B------:R-:W-:-:S04]  /*d290*/  @P1 LOP3.LUT R4, R5, R4, RZ, 0x3c, !PT ;  /* 0x0000000405041212 */ /* 0x000fc800078e3cff */
[----:B------:R-:W-:-:S05]  /*d2a0*/  @P1 LOP3.LUT R5, R5, R4, RZ, 0x3c, !PT ;  /* 0x0000000405051212 */ /* 0x000fca00078e3cff */
[----:B------:R0:W3:Y:S04]  /*d2b0*/  @P1 LDG.E.U16 R23, [R4.64] ;  /* 0x0000000604171981 */ /* 0x0000e8000c1e1500 */
[----:B0-----:R-:W4:Y:S04]  /*d2c0*/  LDL R4, [R1+0xdd0] ;  /* 0x000dd00001047983 */ /* 0x001f280000100800 */
[----:B------:R-:W4:Y:S01]  /*d2d0*/  LDL R5, [R1+0xdd4] ;  /* 0x000dd40001057983 */ /* 0x000f220000100800 */
[----:B------:R-:W-:-:S03]  /*d2e0*/  PRMT R29, RZ, 0x7610, R29 ;  /* 0x00007610ff1d7816 */ /* 0x000fc6000000001d */
[----:B---3--:R-:W-:Y:S01]  /*d2f0*/  STL [R1+0x23bc], R23 ;  /* 0x0023bc1701007387 */ /* 0x008fe20000100800 */
[----:B----4-:R-:W-:-:S04]  /*d300*/  @P1 LOP3.LUT R5, R5, R4, RZ, 0x3c, !PT ;  /* 0x0000000405051212 */ /* 0x010fc800078e3cff */
[----:B------:R-:W-:-:S04]  /*d310*/  @P1 LOP3.LUT R4, R5, R4, RZ, 0x3c, !PT ;  /* 0x0000000405041212 */ /* 0x000fc800078e3cff */
[----:B------:R-:W-:Y:S01]  /*d320*/  @P1 LOP3.LUT R5, R5, R4, RZ, 0x3c, !PT ;  /* 0x0000000405051212 */ /* 0x000fe200078e3cff */
[----:B------:R-:W-:Y:S04]  /*d330*/  STL [R1+0x23c0], R23 ;  /* 0x0023c01701007387 */ /* 0x000fe80000100800 */
        /* <DEDUP_REMOVED lines=21> */
[----:B------:R-:W-:-:S02]  /*d490*/  ISETP.GT.AND P0, PT, R3, 0xa, PT ;  /* 0x0000000a0300780c */ /* 0x000fc40003f04270 */
[----:B--2---:R-:W-:-:S11]  /*d4a0*/  PRMT R14, RZ, 0x7610, R14 ;  /* 0x00007610ff0e7816 */ /* 0x004fd6000000000e */
[----:B----4-:R-:W-:-:S04]  /*d4b0*/  @P0 LOP3.LUT R5, R5, R4, RZ, 0x3c, !PT ;  /* 0x0000000405050212 */ /* 0x010fc800078e3cff */
[----:B------:R-:W-:-:S04]  /*d4c0*/  @P0 LOP3.LUT R4, R5, R4, RZ, 0x3c, !PT ;  /* 0x0000000405040212 */ /* 0x000fc800078e3cff */
[----:B------:R-:W-:-:S05]  /*d4d0*/  @P0 LOP3.LUT R5, R5, R4, RZ, 0x3c, !PT ;  /* 0x0000000405050212 */ /* 0x000fca00078e3cff */
[----:B------:R-:W2:Y:S04]  /*d4e0*/  @P0 LDG.E.U16 R14, [R4.64] ;  /* 0x00000006040e0981 */ /* 0x000ea8000c1e1500 */
[----:B---3--:R-:W-:Y:S04]  /*d4f0*/  STL [R1+0x23d4], R28 ;  /* 0x0023d41c01007387 */ /* 0x008fe80000100800 */
[----:B------:R-:W-:Y:S04]  /*d500*/  STL [R1+0x23d8], R28 ;  /* 0x0023d81c01007387 */ /* 0x000fe80000100800 */
[----:B--2---:R0:W-:Y:S04]  /*d510*/  STL [R1+0x964], R14 ;  /* 0x0009640e01007387 */ /* 0x0041e80000100800 */
[----:B0-----:R-:W2:Y:S04]  /*d520*/  LDL.LU R14, [R1+0x2510] ;  /* 0x00251000010e7983 */ /* 0x001ea80000300800 */
[----:B------:R-:W3:Y:S04]  /*d530*/  LDL R4, [R1+0xdb0] ;  /* 0x000db00001047983 */ /* 0x000ee80000100800 */
[----:B------:R-:W3:Y:S01]  /*d540*/  LDL R5, [R1+0xdb4] ;  /* 0x000db40001057983 */ /* 0x000ee20000100800 */
[----:B------:R-:W-:-:S02]  /*d550*/  PRMT R15, RZ, 0x7610, R15 ;  /* 0x00007610ff0f7816 */ /* 0x000fc4000000000f */
[----:B---3--:R-:W-:-:S04]  /*d560*/  @P0 LOP3.LUT R5, R5, R4, RZ, 0x3c, !PT ;  /* 0x0000000405050212 */ /* 0x008fc800078e3cff */
        /* <DEDUP_REMOVED lines=159> */
[----:B------:R-:W4:Y:S04]  /*df60*/  @P0 LDG.E.U16 R16, [R4.64] ;  /* 0x0000000604100981 */ /* 0x000f28000c1e1500 */
[----:B----4-:R0:W-:Y:S04]  /*df70*/  STL [R1+0x988], R16 ;  /* 0x0009881001007387 */ /* 0x0101e80000100800 */
[----:B0-----:R-:W4:Y:S04]  /*df80*/  LDL.LU R16, [R1+0x24c8] ;  /* 0x0024c80001107983 */ /* 0x001f280000300800 */
[----:B------:R-:W2:Y:S04]  /*df90*/  LDL R4, [R1+0xd20] ;  /* 0x000d200001047983 */ /* 0x000ea80000100800 */
[----:B------:R-:W2:Y:S01]  /*dfa0*/  LDL R5, [R1+0xd24] ;  /* 0x000d240001057983 */ /* 0x000ea20000100800 */
[----:B------:R-:W-:-:S02]  /*dfb0*/  PRMT R17, RZ, 0x7610, R17 ;  /* 0x00007610ff117816 */ /* 0x000fc40000000011 */
[----:B--2---:R-:W-:-:S04]  /*dfc0*/  @P0 LOP3.LUT R5, R5, R4, RZ, 0x3c, !PT ;  /* 0x0000000405050212 */ /* 0x004fc800078e3cff */
[----:B------:R-:W-:-:S04]  /*dfd0*/  @P0 LOP3.LUT R4, R5, R4, RZ, 0x3c, !PT ;  /* 0x0000000405040212 */ /* 0x000fc800078e3cff */
[----:B------:R-:W-:-:S05]  /*dfe0*/  @P0 LOP3.LUT R5, R5, R4, RZ, 0x3c, !PT ;  /* 0x0000000405050212 */ /* 0x000fca00078e3cff */
[----:B------:R-:W2:Y:S01]  /*dff0*/  @P0 LDG.E.U16 R17, [R4.64] ;  /* 0x0000000604110981 */ /* 0x000ea2000c1e1500 */
[----:B------:R-:W-:-:S03]  /*e000*/  ISETP.GT.AND P1, PT, R3, 0xf, PT ;  /* 0x0000000f0300780c */ /* 0x000fc60003f24270 */
[----:B--2---:R0:W-:Y:S04]  /*e010*/  STL [R1+0x984], R17 ;  /* 0x0009841101007387 */ /* 0x0041e80000100800 */
[----:B0-----:R-:W2:Y:S04]  /*e020*/  LDL.LU R17, [R1+0x24c4] ;  /* 0x0024c40001117983 */ /* 0x001ea80000300800 */
[----:B------:R-:W2:Y:S04]  /*e030*/  LDL R4, [R1+0xd18] ;  /* 0x000d180001047983 */ /* 0x000ea80000100800 */
[----:B------:R-:W2:Y:S01]  /*e040*/  LDL R5, [R1+0xd1c] ;  /* 0x000d1c0001057983 */ /* 0x000ea20000100800 */
[----:B------:R-:W-:-:S02]  /*e050*/  PRMT R19, RZ, 0x7610, R19 ;  /* 0x00007610ff137816 */ /* 0x000fc40000000013 */
[----:B--2---:R-:W-:-:S04]  /*e060*/  @P1 LOP3.LUT R5, R5, R4, RZ, 0x3c, !PT ;  /* 0x0000000405051212 */ /* 0x004fc800078e3cff */
[----:B------:R-:W-:-:S04]  /*e070*/  @P1 LOP3.LUT R4, R5, R4, RZ, 0x3c, !PT ;  /* 0x0000000405041212 */ /* 0x000fc800078e3cff */
[----:B------:R-:W-:-:S05]  /*e080*/  @P1 LOP3.LUT R5, R5, R4, RZ, 0x3c, !PT ;  /* 0x0000000405051212 */ /* 0x000fca00078e3cff */
[----:B------:R-:W2:Y:S04]  /*e090*/  @P1 LDG.E.U16 R19, [R4.64] ;  /* 0x0000000604131981 */ /* 0x000ea8000c1e1500 */
        /* <DEDUP_REMOVED lines=36> */
[----:B------:R0:W2:Y:S04]  /*e2e0*/  @P0 LDG.E.U16 R14, [R4.64] ;  /* 0x00000006040e0981 */ /* 0x0000a8000c1e1500 */
[----:B0-----:R-:W2:Y:S04]  /*e2f0*/  LDL R4, [R1+0xcf0] ;  /* 0x000cf00001047983 */ /* 0x001ea80000100800 */
[----:B------:R-:W2:Y:S01]  /*e300*/  LDL R5, [R1+0xcf4] ;  /* 0x000cf40001057983 */ /* 0x000ea20000100800 */
[----:B---3--:R-:W-:Y:S02]  /*e310*/  PRMT R15, RZ, 0x7610, R15 ;  /* 0x00007610ff0f7816 */ /* 0x008fe4000000000f */
[----:B--2---:R-:W-:-:S04]  /*e320*/  @P0 LOP3.LUT R5, R5, R4, RZ, 0x3c, !PT ;  /* 0x0000000405050212 */ /* 0x004fc800078e3cff */
[----:B------:R-:W-:-:S04]  /*e330*/  @P0 LOP3.LUT R4, R5, R4, RZ, 0x3c, !PT ;  /* 0x0000000405040212 */ /* 0x000fc800078e3cff */
[----:B------:R-:W-:-:S05]  /*e340*/  @P0 LOP3.LUT R5, R5, R4, RZ, 0x3c, !PT ;  /* 0x0000000405050212 */ /* 0x000fca00078e3cff */
[----:B------:R0:W2:Y:S04]  /*e350*/  @P0 LDG.E.U16 R15, [R4.64] ;  /* 0x00000006040f0981 */ /* 0x0000a8000c1e1500 */
[----:B0-----:R-:W3:Y:S04]  /*e360*/  LDL R4, [R1+0xce8] ;  /* 0x000ce80001047983 */ /* 0x001ee80000100800 */
[----:B------:R-:W3:Y:S01]  /*e370*/  LDL R5, [R1+0xcec] ;  /* 0x000cec0001057983 */ /* 0x000ee20000100800 */
[----:B----4-:R-:W-:Y:S02]  /*e380*/  PRMT R16, RZ, 0x7610, R16 ;  /* 0x00007610ff107816 */ /* 0x010fe40000000010 */
[----:B---3--:R-:W-:-:S04]  /*e390*/  @P0 LOP3.LUT R5, R5, R4, RZ, 0x3c, !PT ;  /* 0x0000000405050212 */ /* 0x008fc800078e3cff */
[----:B------:R-:W-:-:S04]  /*e3a0*/  @P0 LOP3.LUT R4, R5, R4, RZ, 0x3c, !PT ;  /* 0x0000000405040212 */ /* 0x000fc800078e3cff */
[----:B------:R-:W-:-:S05]  /*e3b0*/  @P0 LOP3.LUT R5, R5, R4, RZ, 0x3c, !PT ;  /* 0x0000000405050212 */ /* 0x000fca00078e3cff */
[----:B------:R0:W3:Y:S04]  /*e3c0*/  @P0 LDG.E.U16 R16, [R4.64] ;  /* 0x0000000604100981 */ /* 0x0000e8000c1e1500 */
[----:B0-----:R-:W4:Y:S04]  /*e3d0*/  LDL R4, [R1+0xce0] ;  /* 0x000ce00001047983 */ /* 0x001f280000100800 */
[----:B------:R-:W4:Y:S01]  /*e3e0*/  LDL R5, [R1+0xce4] ;  /* 0x000ce40001057983 */ /* 0x000f220000100800 */
[----:B------:R-:W-:Y:S02]  /*e3f0*/  PRMT R17, RZ, 0x7610, R17 ;  /* 0x00007610ff117816 */ /* 0x000fe40000000011 */
[----:B----4-:R-:W-:-:S04]  /*e400*/  @P0 LOP3.LUT R5, R5, R4, RZ, 0x3c, !PT ;  /* 0x0000000405050212 */ /* 0x010fc800078e3cff */
[----:B------:R-:W-:-:S04]  /*e410*/  @P0 LOP3.LUT R4, R5, R4, RZ, 0x3c, !PT ;  /* 0x0000000405040212 */ /* 0x000fc800078e3cff */
[----:B------:R-:W-:-:S05]  /*e420*/  @P0 LOP3.LUT R5, R5, R4, RZ, 0x3c, !PT ;  /* 0x0000000405050212 */ /* 0x000fca00078e3cff */
[----:B------:R0:W4:Y:S04]  /*e430*/  @P0 LDG.E.U16 R17, [R4.64] ;  /* 0x0000000604110981 */ /* 0x000128000c1e1500 */
[----:B0-----:R-:W2:Y:S04]  /*e440*/  LDL R4, [R1+0xcd8] ;  /* 0x000cd80001047983 */ /* 0x001ea80000100800 */
[----:B------:R-:W2:Y:S01]  /*e450*/  LDL R5, [R1+0xcdc] ;  /* 0x000cdc0001057983 */ /* 0x000ea20000100800 */
[----:B------:R-:W-:Y:S02]  /*e460*/  ISETP.GT.AND P1, PT, R3, 0x11, PT ;  /* 0x000000110300780c */ /* 0x000fe40003f24270 */
[----:B------:R-:W-:-:S11]  /*e470*/  PRMT R19, RZ, 0x7610, R19 ;  /* 0x00007610ff137816 */ /* 0x000fd60000000013 */
[----:B--2---:R-:W-:-:S04]  /*e480*/  @P1 LOP3.LUT R5, R5, R4, RZ, 0x3c, !PT ;  /* 0x0000000405051212 */ /* 0x004fc800078e3cff */
[----:B------:R-:W-:-:S04]  /*e490*/  @P1 LOP3.LUT R4, R5, R4, RZ, 0x3c, !PT ;  /* 0x0000000405041212 */ /* 0x000fc800078e3cff */
[----:B------:R-:W-:-:S05]  /*e4a0*/  @P1 LOP3.LUT R5, R5, R4, RZ, 0x3c, !PT ;  /* 0x0000000405051212 */ /* 0x000fca00078e3cff */
[----:B------:R0:W2:Y:S04]  /*e4b0*/  @P1 LDG.E.U16 R19, [R4.64] ;  /* 0x0000000604131981 */ /* 0x0000a8000c1e1500 */
[----:B0-----:R-:W3:Y:S04]  /*e4c0*/  LDL R4, [R1+0xcd0] ;  /* 0x000cd00001047983 */ /* 0x001ee80000100800 */
[----:B------:R-:W3:Y:S01]  /*e4d0*/  LDL R5, [R1+0xcd4] ;  /* 0x000cd40001057983 */ /* 0x000ee20000100800 */
[----:B------:R-:W-:-:S03]  /*e4e0*/  PRMT R25, RZ, 0x7610, R25 ;  /* 0x00007610ff197816 */ /* 0x000fc60000000019 */
[----:B--2---:R-:W-:Y:S01]  /*e4f0*/  STL [R1+0x23dc], R19 ;  /* 0x0023dc1301007387 */ /* 0x004fe20000100800 */
[----:B---3--:R-:W-:-:S04]  /*e500*/  @P1 LOP3.LUT R5, R5, R4, RZ, 0x3c, !PT ;  /* 0x0000000405051212 */ /* 0x008fc800078e3cff */
        /* <DEDUP_REMOVED lines=9> */
[----:B------:R0:W3:Y:S04]  /*e5a0*/  @P1 LDG.E.U16 R18, [R4.64] ;  /* 0x0000000604121981 */ /* 0x0000e8000c1e1500 */
[----:B0-----:R-:W2:Y:S04]  /*e5b0*/  LDL R4, [R1+0xcc0] ;  /* 0x000cc00001047983 */ /* 0x001ea80000100800 */
[----:B------:R-:W2:Y:S01]  /*e5c0*/  LDL R5, [R1+0xcc4] ;  /* 0x000cc40001057983 */ /* 0x000ea20000100800 */
[----:B------:R-:W-:Y:S02]  /*e5d0*/  PRMT R24, RZ, 0x7610, R24 ;  /* 0x00007610ff187816 */ /* 0x000fe40000000018 */
[----:B--2---:R-:W-:-:S04]  /*e5e0*/  @P1 LOP3.LUT R5, R5, R4, RZ, 0x3c, !PT ;  /* 0x0000000405051212 */ /* 0x004fc800078e3cff */
[----:B------:R-:W-:-:S04]  /*e5f0*/  @P1 LOP3.LUT R4, R5, R4, RZ, 0x3c, !PT ;  /* 0x0000000405041212 */ /* 0x000fc800078e3cff */
[----:B------:R-:W-:-:S05]  /*e600*/  @P1 LOP3.LUT R5, R5, R4, RZ, 0x3c, !PT ;  /* 0x0000000405051212 */ /* 0x000fca00078e3cff */
[----:B------:R0:W2:Y:S04]  /*e610*/  @P1 LDG.E.U16 R24, [R4.64] ;  /* 0x0000000604181981 */ /* 0x0000a8000c1e1500 */
[----:B0-----:R-:W2:Y:S04]  /*e620*/  LDL R4, [R1+0xcb8] ;  /* 0x000cb80001047983 */ /* 0x001ea80000100800 */
[----:B------:R-:W2:Y:S01]  /*e630*/  LDL R5, [R1+0xcbc] ;  /* 0x000cbc0001057983 */ /* 0x000ea20000100800 */
[----:B------:R-:W-:Y:S02]  /*e640*/  ISETP.GT.AND P0, PT, R3, 0x12, PT ;  /* 0x000000120300780c */ /* 0x000fe40003f04270 */
[----:B------:R-:W-:-:S11]  /*e650*/  PRMT R9, RZ, 0x7610, R9 ;  /* 0x00007610ff097816 */ /* 0x000fd60000000009 */
[----:B--2---:R-:W-:-:S04]  /*e660*/  @P0 LOP3.LUT R5, R5, R4, RZ, 0x3c, !PT ;  /* 0x0000000405050212 */ /* 0x004fc800078e3cff */
[----:B------:R-:W-:-:S04]  /*e670*/  @P0 LOP3.LUT R4, R5, R4, RZ, 0x3c, !PT ;  /* 0x0000000405040212 */ /* 0x000fc800078e3cff */
[----:B------:R-:W-:-:S05]  /*e680*/  @P0 LOP3.LUT R5, R5, R4, RZ, 0x3c, !PT ;  /* 0x0000000405050212 */ /* 0x000fca00078e3cff */
[----:B------:R-:W2:Y:S04]  /*e690*/  @P0 LDG.E.U16 R9, [R4.64] ;  /* 0x0000000604090981 */ /* 0x000ea8000c1e1500 */
[----:B--2---:R0:W-:Y:S04]  /*e6a0*/  STL [R1+0x904], R9 ;  /* 0x0009040901007387 */ /* 0x0041e80000100800 */
[----:B0-----:R-:W2:Y:S04]  /*e6b0*/  LDL.LU R9, [R1+0x24b0] ;  /* 0x0024b00001097983 */ /* 0x001ea80000300800 */
[----:B------:R-:W3:Y:S04]  /*e6c0*/  LDL R4, [R1+0xcb0] ;  /* 0x000cb00001047983 */ /* 0x000ee80000100800 */
[----:B------:R-:W3:Y:S01]  /*e6d0*/  LDL R5, [R1+0xcb4] ;  /* 0x000cb40001057983 */ /* 0x000ee20000100800 */
[----:B--2---:R-:W-:-:S02]  /*e6e0*/  PRMT R9, RZ, 0x7610, R9 ;  /* 0x00007610ff097816 */ /* 0x004fc40000000009 */
[----:B---3--:R-:W-:-:S04]  /*e6f0*/  @P0 LOP3.LUT R5, R5, R4, RZ, 0x3c, !PT ;  /* 0x0000000405050212 */ /* 0x008fc800078e3cff */
        /* <DEDUP_REMOVED lines=20> */
[----:B------:R-:W2:Y:S01]  /*e840*/  @P0 LDG.E.U16 R9, [R4.64] ;  /* 0x0000000604090981 */ /* 0x000ea2000c1e1500 */
[----:B------:R-:W-:-:S03]  /*e850*/  ISETP.GT.AND P1, PT, R3, 0x13, PT ;  /* 0x000000130300780c */ /* 0x000fc60003f24270 */
        /* <DEDUP_REMOVED lines=279> */
[----:B0-----:R-:W3:Y:S04]  /*f9d0*/  LDL R4, [R1+0xb98] ;  /* 0x000b980001047983 */ /* 0x001ee80000100800 */
[----:B------:R-:W3:Y:S01]  /*f9e0*/  LDL R5, [R1+0xb9c] ;  /* 0x000b9c0001057983 */ /* 0x000ee20000100800 */
[----:B------:R-:W-:Y:S02]  /*f9f0*/  ISETP.GT.AND P1, PT, R3, 0x1b, PT ;  /* 0x0000001b0300780c */ /* 0x000fe40003f24270 */
[----:B--2---:R-:W-:-:S11]  /*fa00*/  PRMT R2, RZ, 0x7610, R2 ;  /* 0x00007610ff027816 */ /* 0x004fd60000000002 */
        /* <DEDUP_REMOVED lines=117> */
[----:B--2---:R-:W-:Y:S02]  /*10160*/  PRMT R2, RZ, 0x7610, R2 ;  /* 0x00007610ff027816 */ /* 0x004fe40000000002 */
[----:B---3--:R-:W-:-:S04]  /*10170*/  @P0 LOP3.LUT R5, R5, R4, RZ, 0x3c, !PT ;  /* 0x0000000405050212 */ /* 0x008fc800078e3cff */
[----:B------:R-:W-:-:S04]  /*10180*/  @P0 LOP3.LUT R4, R5, R4, RZ, 0x3c, !PT ;  /* 0x0000000405040212 */ /* 0x000fc800078e3cff */
[----:B------:R-:W-:-:S05]  /*10190*/  @P0 LOP3.LUT R5, R5, R4, RZ, 0x3c, !PT ;  /* 0x0000000405050212 */ /* 0x000fca00078e3cff */
[----:B------:R-:W2:Y:S04]  /*101a0*/  @P0 LDG.E.U16 R2, [R4.64] ;  /* 0x0000000604020981 */ /* 0x000ea8000c1e1500 */
[----:B------:R0:W-:Y:S04]  /*101b0*/  STL [R1+0x8d0], R22 ;  /* 0x0008d01601007387 */ /* 0x0001e80000100800 */
[----:B0-----:R-:W3:Y:S04]  /*101c0*/  LDL R22, [R1+0xb14] ;  /* 0x000b140001167983 */ /* 0x001ee80000100800 */
        /* <DEDUP_REMOVED lines=21> */
[----:B--2---:R-:W-:Y:S01]  /*10320*/  PRMT R2, RZ, 0x7610, R2 ;  /* 0x00007610ff027816 */ /* 0x004fe20000000002 */
[----:B---3--:R0:W-:Y:S01]  /*10330*/  STL [R1+0xc4], R27 ;  /* 0x0000c41b01007387 */ /* 0x0081e20000100800 */
[----:B------:R-:W-:-:S03]  /*10340*/  PRMT R0, RZ, 0x7610, R0 ;  /* 0x00007610ff007816 */ /* 0x000fc60000000000 */
[----:B0-----:R-:W2:Y:S06]  /*10350*/  LDL R27, [R1+0xefc] ;  /* 0x000efc00011b7983 */ /* 0x001eac0000100800 */
[----:B----4-:R-:W-:-:S04]  /*10360*/  @P1 LOP3.LUT R5, R5, R4, RZ, 0x3c, !PT ;  /* 0x0000000405051212 */ /* 0x010fc800078e3cff */
[----:B------:R-:W-:-:S04]  /*10370*/  @P1 LOP3.LUT R4, R5, R4, RZ, 0x3c, !PT ;  /* 0x0000000405041212 */ /* 0x000fc800078e3cff */
[----:B------:R-:W-:-:S05]  /*10380*/  @P1 LOP3.LUT R5, R5, R4, RZ, 0x3c, !PT ;  /* 0x0000000405051212 */ /* 0x000fca00078e3cff */
[----:B------:R0:W3:Y:S04]  /*10390*/  @P1 LDG.E.U16 R2, [R4.64] ;  /* 0x0000000604021981 */ /* 0x0000e8000c1e1500 */
[----:B0-----:R-:W4:Y:S01]  /*103a0*/  LDL R5, [R1+0xb10] ;  /* 0x000b100001057983 */ /* 0x001f220000100800 */
[----:B------:R-:W-:-:S05]  /*103b0*/  @P1 IMAD.MOV.U32 R4, RZ, RZ, R22 ;  /* 0x000000ffff041224 */ /* 0x000fca00078e0016 */
[----:B----4-:R-:W4:Y:S04]  /*103c0*/  @P1 LDG.E.U16 R0, [R4.64] ;  /* 0x0000000604001981 */ /* 0x010f28000c1e1500 */
[----:B---3--:R0:W-:Y:S04]  /*103d0*/  STL [R1+0xc0], R2 ;  /* 0x0000c00201007387 */ /* 0x0081e80000100800 */
[----:B------:R-:W3:Y:S04]  /*103e0*/  LDL R22, [R1+0xef4] ;  /* 0x000ef40001167983 */ /* 0x000ee80000100800 */
[----:B0-----:R-:W0:Y:S02]  /*103f0*/  S2R R2, SR_TID.X ;  /* 0x0000000000027919 */ /* 0x001e240000002100 */
[----:B0-----:R-:W-:-:S04]  /*10400*/  LOP3.LUT R2, R2, 0x1f, RZ, 0xc0, !PT ;  /* 0x0000001f02027812 */ /* 0x001fc800078ec0ff */
[----:B------:R-:W-:Y:S01]  /*10410*/  ISETP.GE.AND P0, PT, R2, R3, PT ;  /* 0x000000030200720c */ /* 0x000fe20003f06270 */
[----:B----4-:R0:W-:Y:S04]  /*10420*/  STL [R1+0xbc], R0 ;  /* 0x0000bc0001007387 */ /* 0x0101e80000100800 */
[----:B0-----:R-:W4:Y:S04]  /*10430*/  LDL.LU R0, [R1+0x240c] ;  /* 0x00240c0001007983 */ /* 0x001f280000300800 */
[----:B------:R-:W2:Y:S04]  /*10440*/  LDL R4, [R1+0xb08] ;  /* 0x000b080001047983 */ /* 0x000ea80000100800 */
[----:B------:R-:W2:Y:S04]  /*10450*/  LDL R5, [R1+0xb0c] ;  /* 0x000b0c0001057983 */ /* 0x000ea80000100800 */
[----:B------:R-:W3:Y:S01]  /*10460*/  LDL.LU R2, [R1+0x2408] ;  /* 0x0024080001027983 */ /* 0x000ee20000300800 */
[----:B--2---:R-:W-:-:S04]  /*10470*/  @P1 LOP3.LUT R5, R5, R4, RZ, 0x3c, !PT ;  /* 0x0000000405051212 */ /* 0x004fc800078e3cff */
[C---:B------:R-:W-:Y:S02]  /*10480*/  @P1 LOP3.LUT R4, R5.reuse, R4, RZ, 0x3c, !PT ;  /* 0x0000000405041212 */ /* 0x040fe400078e3cff */
[----:B---3--:R-:W-:Y:S02]  /*10490*/  PRMT R2, RZ, 0x7610, R2 ;  /* 0x00007610ff027816 */ /* 0x008fe40000000002 */
        /* <DEDUP_REMOVED lines=11> */
[----:B0-----:R-:W2:Y:S01]  /*10550*/  LDL R5, [R1+0xef8] ;  /* 0x000ef80001057983 */ /* 0x001ea20000100800 */
[----:B----4-:R-:W-:Y:S01]  /*10560*/  PRMT R0, RZ, 0x7610, R0 ;  /* 0x00007610ff007816 */ /* 0x010fe20000000000 */
[----:B------:R-:W-:Y:S02]  /*10570*/  @!P0 IMAD.MOV.U32 R4, RZ, RZ, R27 ;  /* 0x000000ffff048224 */ /* 0x000fe400078e001b */
[----:B------:R-:W-:Y:S06]  /*10580*/  BAR.SYNC.DEFER_BLOCKING 0x0 ;  /* 0x0000000000007b1d */ /* 0x000fec0000010000 */
[----:B---3--:R0:W-:Y:S04]  /*10590*/  STL [R1+0xb4], R21 ;  /* 0x0000b41501007387 */ /* 0x0081e80000100800 */
[----:B0-----:R-:W3:Y:S04]  /*105a0*/  LDL.LU R21, [R1+0x18] ;  /* 0x0000180001157983 */ /* 0x001ee80000300800 */
[----:B------:R-:W4:Y:S04]  /*105b0*/  LDL.LU R27, [R1+0x1c] ;  /* 0x00001c00011b7983 */ /* 0x000f280000300800 */
[----:B--2---:R0:W2:Y:S04]  /*105c0*/  @!P0 LDG.E.U16 R0, [R4.64] ;  /* 0x0000000604008981 */ /* 0x0040a8000c1e1500 */
[----:B0-----:R-:W2:Y:S01]  /*105d0*/  LDL R5, [R1+0xafc] ;  /* 0x000afc0001057983 */ /* 0x001ea20000100800 */
[----:B------:R-:W-:Y:S01]  /*105e0*/  PRMT R2, RZ, 0x7610, R2 ;  /* 0x00007610ff027816 */ /* 0x000fe20000000002 */
[----:B------:R-:W-:-:S05]  /*105f0*/  @!P0 IMAD.MOV.U32 R4, RZ, RZ, R22 ;  /* 0x000000ffff048224 */ /* 0x000fca00078e0016 */
[----:B--2---:R-:W2:Y:S04]  /*10600*/  @!P0 LDG.E.U16 R2, [R4.64] ;  /* 0x0000000604028981 */ /* 0x004ea8000c1e1500 */
[----:B------:R-:W-:Y:S04]  /*10610*/  STL [R1+0x22fc], R0 ;  /* 0x0022fc0001007387 */ /* 0x000fe80000100800 */
[----:B------:R-:W3:Y:S04]  /*10620*/  LDL.LU R22, [R1+0x20] ;  /* 0x0000200001167983 */ /* 0x000ee80000300800 */
[----:B--2---:R0:W-:Y:S04]  /*10630*/  STL [R1+0xac], R2 ;  /* 0x0000ac0201007387 */ /* 0x0041e80000100800 */
[----:B0-----:R-:W2:Y:S04]  /*10640*/  LDL.LU R2, [R1+0x2400] ;  /* 0x0024000001027983 */ /* 0x001ea80000300800 */
[----:B------:R-:W2:Y:S04]  /*10650*/  LDL R4, [R1+0xee4] ;  /* 0x000ee40001047983 */ /* 0x000ea80000100800 */
[----:B------:R-:W2:Y:S01]  /*10660*/  LDL R5, [R1+0x10cc] ;  /* 0x0010cc0001057983 */ /* 0x000ea20000100800 */
[----:B------:R-:W-:-:S02]  /*10670*/  PRMT R26, RZ, 0x7610, R26 ;  /* 0x00007610ff1a7816 */ /* 0x000fc4000000001a */
[----:B--2---:R-:W-:-:S04]  /*10680*/  @!P0 LOP3.LUT R5, R5, R4, RZ, 0x3c, !PT ;  /* 0x0000000405058212 */ /* 0x004fc800078e3cff */
[----:B------:R-:W-:-:S04]  /*10690*/  @!P0 LOP3.LUT R4, R5, R4, RZ, 0x3c, !PT ;  /* 0x0000000405048212 */ /* 0x000fc800078e3cff */
[----:B------:R-:W-:-:S05]  /*106a0*/  @!P0 LOP3.LUT R5, R5, R4, RZ, 0x3c, !PT ;  /* 0x0000000405058212 */ /* 0x000fca00078e3cff */
[----:B------:R0:W2:Y:S04]  /*106b0*/  @!P0 LDG.E.U16 R26, [R4.64] ;  /* 0x00000006041a8981 */ /* 0x0000a8000c1e1500 */
[----:B0-----:R-:W2:Y:S04]  /*106c0*/  LDL R4, [R1+0x10b0] ;  /* 0x0010b00001047983 */ /* 0x001ea80000100800 */
[----:B------:R-:W2:Y:S01]  /*106d0*/  LDL R5, [R1+0x10b4] ;  /* 0x0010b40001057983 */ /* 0x000ea20000100800 */
[----:B------:R-:W-:Y:S02]  /*106e0*/  PRMT R2, RZ, 0x7610, R2 ;  /* 0x00007610ff027816 */ /* 0x000fe40000000002 */
[----:B--2---:R-:W-:-:S04]  /*106f0*/  @!P0 LOP3.LUT R5, R5, R4, RZ, 0x3c, !PT ;  /* 0x0000000405058212 */ /* 0x004fc800078e3cff */
[----:B------:R-:W-:-:S04]  /*10700*/  @!P0 LOP3.LUT R4, R5, R4, RZ, 0x3c, !PT ;  /* 0x0000000405048212 */ /* 0x000fc800078e3cff */
[----:B------:R-:W-:-:S05]  /*10710*/  @!P0 LOP3.LUT R5, R5, R4, RZ, 0x3c, !PT ;  /* 0x0000000405058212 */ /* 0x000fca00078e3cff */
[----:B------:R-:W2:Y:S04]  /*10720*/  @!P0 LDG.E.U16 R2, [R4.64] ;  /* 0x0000000604028981 */ /* 0x000ea8000c1e1500 */
[----:B------:R0:W-:Y:S04]  /*10730*/  STL [R1+0xa8], R26 ;  /* 0x0000a81a01007387 */ /* 0x0001e80000100800 */
[----:B0-----:R-:W3:Y:S04]  /*10740*/  LDL.LU R26, [R1+0x24] ;  /* 0x00002400011a7983 */ /* 0x001ee80000300800 */
[----:B--2---:R0:W-:Y:S04]  /*10750*/  STL [R1+0xa4], R2 ;  /* 0x0000a40201007387 */ /* 0x0041e80000100800 */
[----:B0-----:R-:W2:Y:S04]  /*10760*/  LDL.LU R2, [R1+0x23fc] ;  /* 0x0023fc0001027983 */ /* 0x001ea80000300800 */
[----:B------:R-:W3:Y:S04]  /*10770*/  LDL R4, [R1+0x1090] ;  /* 0x0010900001047983 */ /* 0x000ee80000100800 */
[----:B------:R-:W3:Y:S01]  /*10780*/  LDL R5, [R1+0x1094] ;  /* 0x0010940001057983 */ /* 0x000ee20000100800 */
[----:B--2---:R-:W-:-:S02]  /*10790*/  PRMT R2, RZ, 0x7610, R2 ;  /* 0x00007610ff027816 */ /* 0x004fc40000000002 */
[----:B---3--:R-:W-:-:S04]  /*107a0*/  @!P0 LOP3.LUT R5, R5, R4, RZ, 0x3c, !PT ;  /* 0x0000000405058212 */ /* 0x008fc800078e3cff */
[----:B------:R-:W-:-:S04]  /*107b0*/  @!P0 LOP3.LUT R4, R5, R4, RZ, 0x3c, !PT ;  /* 0x0000000405048212 */ /* 0x000fc800078e3cff */
[----:B------:R-:W-:-:S05]  /*107c0*/  @!P0 LOP3.LUT R5, R5, R4, RZ, 0x3c, !PT ;  /* 0x0000000405058212 */ /* 0x000fca00078e3cff */
[----:B------:R-:W2:Y:S04]  /*107d0*/  @!P0 LDG.E.U16 R2, [R4.64] ;  /* 0x0000000604028981 */ /* 0x000ea8000c1e1500 */
        /* <DEDUP_REMOVED lines=28> */
[----:B------:R-:W2:Y:S04]  /*109a0*/  LDL R4, [R1+0x1010] ;  /* 0x0010100001047983 */ /* 0x000ea80000100800 */
[----:B------:R-:W2:Y:S04]  /*109b0*/  LDL R5, [R1+0x1014] ;  /* 0x0010140001057983 */ /* 0x000ea80000100800 */
[----:B0-----:R-:W0:Y:S02]  /*109c0*/  S2R R2, SR_TID.X ;  /* 0x0000000000027919 */ /* 0x001e240000002100 */
[----:B0-----:R-:W-:-:S05]  /*109d0*/  LOP3.LUT R2, R2, 0x3f, RZ, 0xc0, !PT ;  /* 0x0000003f02027812 */ /* 0x001fca00078ec0ff */
[----:B------:R-:W-:-:S05]  /*109e0*/  IMAD.SHL.U32 R2, R2, 0x2, RZ ;  /* 0x0000000202027824 */ /* 0x000fca00078e00ff */
[----:B------:R0:W-:Y:S02]  /*109f0*/  STS.U16 [R2], R21 ;  /* 0x0000001502007388 */ /* 0x0001e40000000400 */
[----:B0-----:R-:W-:Y:S02]  /*10a00*/  PRMT R2, RZ, 0x7610, R2 ;  /* 0x00007610ff027816 */ /* 0x001fe40000000002 */
[----:B------:R-:W3:Y:S01]  /*10a10*/  LDL.LU R21, [R1+0x23ec] ;  /* 0x0023ec0001157983 */ /* 0x000ee20000300800 */
[----:B--2---:R-:W-:-:S04]  /*10a20*/  @!P0 LOP3.LUT R5, R5, R4, RZ, 0x3c, !PT ;  /* 0x0000000405058212 */ /* 0x004fc800078e3cff */
        /* <DEDUP_REMOVED lines=9> */
[----:B----4-:R0:W-:Y:S02]  /*10ac0*/  STS.U16 [R2+0x80], R27 ;  /* 0x0000801b02007388 */ /* 0x0101e40000000400 */
[----:B0-----:R-:W-:Y:S02]  /*10ad0*/  PRMT R2, RZ, 0x7610, R2 ;  /* 0x00007610ff027816 */ /* 0x001fe40000000002 */
[----:B------:R-:W4:Y:S01]  /*10ae0*/  LDL.LU R27, [R1+0x23e8] ;  /* 0x0023e800011b7983 */ /* 0x000f220000300800 */
        /* <DEDUP_REMOVED lines=10> */
[----:B------:R0:W-:Y:S02]  /*10b90*/  STS.U16 [R2+0x100], R22 ;  /* 0x0001001602007388 */ /* 0x0001e40000000400 */
[----:B0-----:R-:W-:Y:S02]  /*10ba0*/  PRMT R2, RZ, 0x7610, R2 ;  /* 0x00007610ff027816 */ /* 0x001fe40000000002 */
[----:B------:R-:W3:Y:S01]  /*10bb0*/  LDL R22, [R1+0xf54] ;  /* 0x000f540001167983 */ /* 0x000ee20000100800 */
        /* <DEDUP_REMOVED lines=23> */
[----:B---3--:R0:W-:Y:S02]  /*10d30*/  STS.U16 [R2+0x1000], R26 ;  /* 0x0010001a02007388 */ /* 0x0081e40000000400 */
[----:B0-----:R-:W-:Y:S02]  /*10d40*/  PRMT R2, RZ, 0x7610, R2 ;  /* 0x00007610ff027816 */ /* 0x001fe40000000002 */
        /* <DEDUP_REMOVED lines=12> */
[----:B--2---:R-:W-:-:S04]  /*10e10*/  @!P0 LOP3.LUT R5, R5, R4, RZ, 0x3c, !PT ;  /* 0x0000000405058212 */ /* 0x004fc800078e3cff */
[----:B------:R-:W-:-:S04]  /*10e20*/  @!P0 LOP3.LUT R4, R5, R4, RZ, 0x3c, !PT ;  /* 0x0000000405048212 */ /* 0x000fc800078e3cff */
[----:B------:R-:W-:-:S05]  /*10e30*/  @!P0 LOP3.LUT R5, R5, R4, RZ, 0x3c, !PT ;  /* 0x0000000405058212 */ /* 0x000fca00078e3cff */
[----:B------:R-:W2:Y:S04]  /*10e40*/  @!P0 LDG.E.U16 R2, [R4.64] ;  /* 0x0000000604028981 */ /* 0x000ea8000c1e1500 */
[----:B--2---:R0:W-:Y:S04]  /*10e50*/  STL [R1+0x7c], R2 ;  /* 0x00007c0201007387 */ /* 0x0041e80000100800 */
[----:B------:R-:W2:Y:S04]  /*10e60*/  LDL.LU R4, [R1] ;  /* 0x0000000001047983 */ /* 0x000ea80000300800 */
[----:B------:R-:W3:Y:S04]  /*10e70*/  LDL R5, [R1+0xf50] ;  /* 0x000f500001057983 */ /* 0x000ee80000100800 */
[----:B0-----:R-:W0:Y:S02]  /*10e80*/  S2R R2, SR_TID.X ;  /* 0x0000000000027919 */ /* 0x001e240000002100 */
[----:B0-----:R-:W-:-:S05]  /*10e90*/  LOP3.LUT R2, R2, 0x3f, RZ, 0xc0, !PT ;  /* 0x0000003f02027812 */ /* 0x001fca00078ec0ff */
[----:B------:R-:W-:-:S05]  /*10ea0*/  IMAD.SHL.U32 R2, R2, 0x2, RZ ;  /* 0x0000000202027824 */ /* 0x000fca00078e00ff */
[----:B--2---:R0:W-:Y:S02]  /*10eb0*/  STS.U16 [R2+0x1100], R4 ;  /* 0x0011000402007388 */ /* 0x0041e40000000400 */
[----:B0-----:R-:W-:Y:S01]  /*10ec0*/  PRMT R2, RZ, 0x7610, R2 ;  /* 0x00007610ff027816 */ /* 0x001fe20000000002 */
[----:B------:R-:W-:Y:S02]  /*10ed0*/  @!P0 IMAD.MOV.U32 R4, RZ, RZ, R22 ;  /* 0x000000ffff048224 */ /* 0x000fe400078e0016 */
[----:B------:R-:W2:Y:S04]  /*10ee0*/  LDL R22, [R1+0x10c8] ;  /* 0x0010c80001167983 */ /* 0x000ea80000100800 */
[----:B---3--:R-:W3:Y:S04]  /*10ef0*/  @!P0 LDG.E.U16 R2, [R4.64] ;  /* 0x0000000604028981 */ /* 0x008ee8000c1e1500 */
[----:B---3--:R0:W-:Y:S04]  /*10f00*/  STL [R1+0x78], R2 ;  /* 0x0000780201007387 */ /* 0x0081e80000100800 */
[----:B------:R-:W3:Y:S04]  /*10f10*/  LDL R4, [R1+0xf30] ;  /* 0x000f300001047983 */ /* 0x000ee80000100800 */
[----:B------:R-:W3:Y:S04]  /*10f20*/  LDL R5, [R1+0xf34] ;  /* 0x000f340001057983 */ /* 0x000ee80000100800 */
[----:B0-----:R-:W0:Y:S02]  /*10f30*/  S2R R2, SR_TID.X ;  /* 0x0000000000027919 */ /* 0x001e240000002100 */
[----:B0-----:R-:W-:-:S05]  /*10f40*/  LOP3.LUT R2, R2, 0x3f, RZ, 0xc0, !PT ;  /* 0x0000003f02027812 */ /* 0x001fca00078ec0ff */
[----:B------:R-:W-:-:S05]  /*10f50*/  IMAD.SHL.U32 R2, R2, 0x2, RZ ;  /* 0x0000000202027824 */ /* 0x000fca00078e00ff */
[----:B------:R0:W-:Y:S02]  /*10f60*/  STS.U16 [R2+0x1180], R21 ;  /* 0x0011801502007388 */ /* 0x0001e40000000400 */
[----:B0-----:R-:W-:Y:S02]  /*10f70*/  PRMT R2, RZ, 0x7610, R2 ;  /* 0x00007610ff027816 */ /* 0x001fe40000000002 */
[----:B------:R-:W4:Y:S01]  /*10f80*/  LDL.LU R21, [R1+0x23e0] ;  /* 0x0023e00001157983 */ /* 0x000f220000300800 */
[----:B---3--:R-:W-:-:S04]  /*10f90*/  @!P0 LOP3.LUT R5, R5, R4, RZ, 0x3c, !PT ;  /* 0x0000000405058212 */ /* 0x008fc800078e3cff */
[----:B------:R-:W-:-:S04]  /*10fa0*/  @!P0 LOP3.LUT R4, R5, R4, RZ, 0x3c, !PT ;  /* 0x0000000405048212 */ /* 0x000fc800078e3cff */
[----:B------:R-:W-:-:S05]  /*10fb0*/  @!P0 LOP3.LUT R5, R5, R4, RZ, 0x3c, !PT ;  /* 0x0000000405058212 */ /* 0x000fca00078e3cff */
[----:B------:R-:W3:Y:S04]  /*10fc0*/  @!P0 LDG.E.U16 R2, [R4.64] ;  /* 0x0000000604028981 */ /* 0x000ee8000c1e1500 */
        /* <DEDUP_REMOVED lines=8> */
[----:B---3--:R-:W-:-:S04]  /*11050*/  @!P0 LOP3.LUT R5, R5, R4, RZ, 0x3c, !PT ;  /* 0x0000000405058212 */ /* 0x008fc800078e3cff */
[----:B------:R-:W-:-:S04]  /*11060*/  @!P0 LOP3.LUT R4, R5, R4, RZ, 0x3c, !PT ;  /* 0x0000000405048212 */ /* 0x000fc800078e3cff */
[----:B------:R-:W-:-:S05]  /*11070*/  @!P0 LOP3.LUT R5, R5, R4, RZ, 0x3c, !PT ;  /* 0x0000000405058212 */ /* 0x000fca00078e3cff */
[----:B------:R-:W3:Y:S04]  /*11080*/  @!P0 LDG.E.U16 R2, [R4.64] ;  /* 0x0000000604028981 */ /* 0x000ee8000c1e1500 */
[----:B---3--:R-:W-:Y:S04]  /*11090*/  STL [R1+0x70], R2 ;  /* 0x0000700201007387 */ /* 0x008fe80000100800 */
[----:B------:R-:W3:Y:S04]  /*110a0*/  LDL R4, [R1+0xef0] ;  /* 0x000ef00001047983 */ /* 0x000ee80000100800 */
[----:B------:R-:W3:Y:S01]  /*110b0*/  LDL R5, [R1+0x10d8] ;  /* 0x0010d80001057983 */ /* 0x000ee20000100800 */
[----:B------:R-:W-:-:S02]  /*110c0*/  PRMT R28, RZ, 0x7610, R28 ;  /* 0x00007610ff1c7816 */ /* 0x000fc4000000001c */
[----:B---3--:R-:W-:-:S04]  /*110d0*/  @!P0 LOP3.LUT R5, R5, R4, RZ, 0x3c, !PT ;  /* 0x0000000405058212 */ /* 0x008fc800078e3cff */
[----:B------:R-:W-:-:S04]  /*110e0*/  @!P0 LOP3.LUT R4, R5, R4, RZ, 0x3c, !PT ;  /* 0x0000000405048212 */ /* 0x000fc800078e3cff */
[----:B------:R-:W-:-:S05]  /*110f0*/  @!P0 LOP3.LUT R5, R5, R4, RZ, 0x3c, !PT ;  /* 0x0000000405058212 */ /* 0x000fca00078e3cff */
[----:B------:R0:W3:Y:S04]  /*11100*/  @!P0 LDG.E.U16 R28, [R4.64] ;  /* 0x00000006041c8981 */ /* 0x0000e8000c1e1500 */
[----:B0-----:R-:W4:Y:S01]  /*11110*/  LDL R5, [R1+0xee0] ;  /* 0x000ee00001057983 */ /* 0x001f220000100800 */
[----:B------:R-:W-:Y:S01]  /*11120*/  PRMT R29, RZ, 0x7610, R29 ;  /* 0x00007610ff1d7816 */ /* 0x000fe2000000001d */
[----:B--2---:R-:W-:Y:S02]  /*11130*/  @!P0 IMAD.MOV.U32 R4, RZ, RZ, R22 ;  /* 0x000000ffff048224 */ /* 0x004fe400078e0016 */
[----:B---3--:R0:W-:Y:S04]  /*11140*/  STL [R1+0x6c], R28 ;  /* 0x00006c1c01007387 */ /* 0x0081e80000100800 */
[----:B0-----:R-:W2:Y:S04]  /*11150*/  LDL.LU R28, [R1+0x28] ;  /* 0x00002800011c7983 */ /* 0x001ea80000300800 */
[----:B------:R-:W3:Y:S04]  /*11160*/  LDL.LU R22, [R1+0x2c] ;  /* 0x00002c0001167983 */ /* 0x000ee80000300800 */
[----:B----4-:R0:W4:Y:S04]  /*11170*/  @!P0 LDG.E.U16 R29, [R4.64] ;  /* 0x00000006041d8981 */ /* 0x010128000c1e1500 */
[----:B0-----:R-:W2:Y:S04]  /*11180*/  LDL R4, [R1+0x10a8] ;  /* 0x0010a80001047983 */ /* 0x001ea80000100800 */
[----:B------:R-:W2:Y:S01]  /*11190*/  LDL R5, [R1+0x10ac] ;  /* 0x0010ac0001057983 */ /* 0x000ea20000100800 */
[----:B------:R-:W-:-:S03]  /*111a0*/  PRMT R23, RZ, 0x7610, R23 ;  /* 0x00007610ff177816 */ /* 0x000fc60000000017 */
[----:B------:R-:W0:Y:S04]  /*111b0*/  S2R R2, SR_TID.X ;  /* 0x0000000000027919 */ /* 0x000e280000002100 */
[----:B----4-:R1:W-:Y:S04]  /*111c0*/  STL [R1+0x68], R29 ;  /* 0x0000681d01007387 */ /* 0x0103e80000100800 */
[----:B-1----:R-:W4:Y:S01]  /*111d0*/  LDL.LU R29, [R1+0x30] ;  /* 0x00003000011d7983 */ /* 0x002f220000300800 */
[----:B--2---:R-:W-:-:S04]  /*111e0*/  @!P0 LOP3.LUT R5, R5, R4, RZ, 0x3c, !PT ;  /* 0x0000000405058212 */ /* 0x004fc800078e3cff */
[----:B------:R-:W-:-:S04]  /*111f0*/  @!P0 LOP3.LUT R4, R5, R4, RZ, 0x3c, !PT ;  /* 0x0000000405048212 */ /* 0x000fc800078e3cff */
[----:B------:R-:W-:-:S05]  /*11200*/  @!P0 LOP3.LUT R5, R5, R4, RZ, 0x3c, !PT ;  /* 0x0000000405058212 */ /* 0x000fca00078e3cff */
[----:B------:R1:W2:Y:S04]  /*11210*/  @!P0 LDG.E.U16 R23, [R4.64] ;  /* 0x0000000604178981 */ /* 0x0002a8000c1e1500 */
[----:B-1----:R-:W2:Y:S04]  /*11220*/  LDL R4, [R1+0x1088] ;  /* 0x0010880001047983 */ /* 0x002ea80000100800 */
[----:B------:R-:W2:Y:S01]  /*11230*/  LDL R5, [R1+0x108c] ;  /* 0x00108c0001057983 */ /* 0x000ea20000100800 */
[----:B0-----:R-:W-:-:S05]  /*11240*/  LOP3.LUT R2, R2, 0x3f, RZ, 0xc0, !PT ;  /* 0x0000003f02027812 */ /* 0x001fca00078ec0ff */
[----:B------:R-:W-:-:S05]  /*11250*/  IMAD.SHL.U32 R2, R2, 0x2, RZ ;  /* 0x0000000202027824 */ /* 0x000fca00078e00ff */
[----:B------:R-:W-:Y:S04]  /*11260*/  STS.U16 [R2+0x2080], R15 ;  /* 0x0020800f02007388 */ /* 0x000fe80000000400 */
[----:B------:R-:W-:Y:S04]  /*11270*/  STS.U16 [R2+0x2100], R16 ;  /* 0x0021001002007388 */ /* 0x000fe80000000400 */
[----:B------:R-:W-:Y:S04]  /*11280*/  STS.U16 [R2+0x2180], R17 ;  /* 0x0021801102007388 */ /* 0x000fe80000000400 */
[----:B------:R0:W-:Y:S02]  /*11290*/  STS.U16 [R2+0x3000], R9 ;  /* 0x0030000902007388 */ /* 0x0001e40000000400 */
[----:B0-----:R-:W-:-:S02]  /*112a0*/  PRMT R2, RZ, 0x7610, R2 ;  /* 0x00007610ff027816 */ /* 0x001fc40000000002 */
[----:B--2---:R-:W-:-:S04]  /*112b0*/  @!P0 LOP3.LUT R5, R5, R4, RZ, 0x3c, !PT ;  /* 0x0000000405058212 */ /* 0x004fc800078e3cff */
[----:B------:R-:W-:-:S04]  /*112c0*/  @!P0 LOP3.LUT R4, R5, R4, RZ, 0x3c, !PT ;  /* 0x0000000405048212 */ /* 0x000fc800078e3cff */
[----:B------:R-:W-:-:S05]  /*112d0*/  @!P0 LOP3.LUT R5, R5, R4, RZ, 0x3c, !PT ;  /* 0x0000000405058212 */ /* 0x000fca00078e3cff */
[----:B------:R-:W2:Y:S04]  /*112e0*/  @!P0 LDG.E.U16 R2, [R4.64] ;  /* 0x0000000604028981 */ /* 0x000ea8000c1e1500 */
[----:B------:R0:W-:Y:S04]  /*112f0*/  STL [R1+0x64], R23 ;  /* 0x0000641701007387 */ /* 0x0001e80000100800 */
[----:B0-----:R-:W3:Y:S04]  /*11300*/  LDL.LU R23, [R1+0x34] ;  /* 0x0000340001177983 */ /* 0x001ee80000300800 */
        /* <DEDUP_REMOVED lines=8> */
[----:B--2---:R-:W-:-:S04]  /*11390*/  @!P0 LOP3.LUT R5, R5, R4, RZ, 0x3c, !PT ;  /* 0x0000000405058212 */ /* 0x004fc800078e3cff */
[----:B------:R-:W-:-:S04]  /*113a0*/  @!P0 LOP3.LUT R4, R5, R4, RZ, 0x3c, !PT ;  /* 0x0000000405048212 */ /* 0x000fc800078e3cff */
[----:B------:R-:W-:-:S05]  /*113b0*/  @!P0 LOP3.LUT R5, R5, R4, RZ, 0x3c, !PT ;  /* 0x0000000405058212 */ /* 0x000fca00078e3cff */
[----:B------:R-:W2:Y:S04]  /*113c0*/  @!P0 LDG.E.U16 R2, [R4.64] ;  /* 0x0000000604028981 */ /* 0x000ea8000c1e1500 */
[----:B--2---:R0:W-:Y:S04]  /*113d0*/  STL [R1+0x5c], R2 ;  /* 0x00005c0201007387 */ /* 0x0041e80000100800 */
[----:B------:R-:W2:Y:S04]  /*113e0*/  LDL R4, [R1+0x1048] ;  /* 0x0010480001047983 */ /* 0x000ea80000100800 */
[----:B------:R-:W2:Y:S01]  /*113f0*/  LDL R5, [R1+0x104c] ;  /* 0x00104c0001057983 */ /* 0x000ea20000100800 */
[----:B------:R-:W-:-:S02]  /*11400*/  PRMT R21, RZ, 0x7610, R21 ;  /* 0x00007610ff157816 */ /* 0x000fc40000000015 */
[----:B--2---:R-:W-:-:S04]  /*11410*/  @!P0 LOP3.LUT R5, R5, R4, RZ, 0x3c, !PT ;  /* 0x0000000405058212 */ /* 0x004fc800078e3cff */
[----:B------:R-:W-:-:S04]  /*11420*/  @!P0 LOP3.LUT R4, R5, R4, RZ, 0x3c, !PT ;  /* 0x0000000405048212 */ /* 0x000fc800078e3cff */
[----:B------:R-:W-:-:S05]  /*11430*/  @!P0 LOP3.LUT R5, R5, R4, RZ, 0x3c, !PT ;  /* 0x0000000405058212 */ /* 0x000fca00078e3cff */
[----:B------:R1:W2:Y:S04]  /*11440*/  @!P0 LDG.E.U16 R21, [R4.64] ;  /* 0x0000000604158981 */ /* 0x0002a8000c1e1500 */
[----:B-1----:R-:W2:Y:S04]  /*11450*/  LDL R4, [R1+0x1028] ;  /* 0x0010280001047983 */ /* 0x002ea80000100800 */
[----:B------:R-:W2:Y:S01]  /*11460*/  LDL R5, [R1+0x102c] ;  /* 0x00102c0001057983 */ /* 0x000ea20000100800 */
[----:B------:R-:W-:-:S03]  /*11470*/  PRMT R19, RZ, 0x7610, R19 ;  /* 0x00007610ff137816 */ /* 0x000fc60000000013 */
[----:B0-----:R-:W0:Y:S01]  /*11480*/  S2R R2, SR_TID.X ;  /* 0x0000000000027919 */ /* 0x001e220000002100 */
[----:B--2---:R-:W-:-:S04]  /*11490*/  @!P0 LOP3.LUT R5, R5, R4, RZ, 0x3c, !PT ;  /* 0x0000000405058212 */ /* 0x004fc800078e3cff */
[----:B------:R-:W-:-:S04]  /*114a0*/  @!P0 LOP3.LUT R4, R5, R4, RZ, 0x3c, !PT ;  /* 0x0000000405048212 */ /* 0x000fc800078e3cff */
[----:B------:R-:W-:-:S05]  /*114b0*/  @!P0 LOP3.LUT R5, R5, R4, RZ, 0x3c, !PT ;  /* 0x0000000405058212 */ /* 0x000fca00078e3cff */
[----:B------:R-:W2:Y:S01]  /*114c0*/  @!P0 LDG.E.U16 R19, [R4.64] ;  /* 0x0000000604138981 */ /* 0x000ea2000c1e1500 */
[----:B0-----:R-:W-:-:S03]  /*114d0*/  LOP3.LUT R2, R2, 0x3f, RZ, 0xc0, !PT ;  /* 0x0000003f02027812 */ /* 0x001fc600078ec0ff */
[----:B------:R0:W-:Y:S02]  /*114e0*/  STL [R1+0x58], R21 ;  /* 0x0000581501007387 */ /* 0x0001e40000100800 */
[----:B------:R-:W-:-:S05]  /*114f0*/  IMAD.SHL.U32 R2, R2, 0x2, RZ ;  /* 0x0000000202027824 */ /* 0x000fca00078e00ff */
[----:B0-----:R-:W-:Y:S01]  /*11500*/  LOP3.LUT R21, R2, 0x10, RZ, 0x3c, !PT ;  /* 0x0000001002157812 */ /* 0x001fe200078e3cff */
[----:B------:R-:W-:Y:S04]  /*11510*/  STS.U16 [R2+0x3100], R7 ;  /* 0x0031000702007388 */ /* 0x000fe80000000400 */
[----:B------:R-:W-:Y:S04]  /*11520*/  STS.U16 [R2+0x3180], R6 ;  /* 0x0031800602007388 */ /* 0x000fe80000000400 */
[----:B------:R-:W-:Y:S04]  /*11530*/  STS.U16 [R21+0x200], R28 ;  /* 0x0002001c15007388 */ /* 0x000fe80000000400 */
[----:B--2---:R0:W-:Y:S04]  /*11540*/  STL [R1+0x54], R19 ;  /* 0x0000541301007387 */ /* 0x0041e80000100800 */
[----:B0-----:R-:W2:Y:S04]  /*11550*/  LDL.LU R19, [R1+0x23dc] ;  /* 0x0023dc0001137983 */ /* 0x001ea80000300800 */
[----:B------:R-:W2:Y:S04]  /*11560*/  LDL R4, [R1+0x1008] ;  /* 0x0010080001047983 */ /* 0x000ea80000100800 */
[----:B------:R-:W2:Y:S04]  /*11570*/  LDL R5, [R1+0x100c] ;  /* 0x00100c0001057983 */ /* 0x000ea80000100800 */
[----:B------:R-:W3:Y:S01]  /*11580*/  LDL.LU R28, [R1+0x23d8] ;  /* 0x0023d800011c7983 */ /* 0x000ee20000300800 */
[----:B--2---:R-:W-:-:S04]  /*11590*/  @!P0 LOP3.LUT R5, R5, R4, RZ, 0x3c, !PT ;  /* 0x0000000405058212 */ /* 0x004fc800078e3cff */
[C---:B------:R-:W-:Y:S02]  /*115a0*/  @!P0 LOP3.LUT R4, R5.reuse, R4, RZ, 0x3c, !PT ;  /* 0x0000000405048212 */ /* 0x040fe400078e3cff */
[----:B---3--:R-:W-:Y:S02]  /*115b0*/  PRMT R28, RZ, 0x7610, R28 ;  /* 0x00007610ff1c7816 */ /* 0x008fe4000000001c */
[----:B------:R-:W-:-:S05]  /*115c0*/  @!P0 LOP3.LUT R5, R5, R4, RZ, 0x3c, !PT ;  /* 0x0000000405058212 */ /* 0x000fca00078e3cff */
[----:B------:R-:W2:Y:S04]  /*115d0*/  @!P0 LDG.E.U16 R28, [R4.64] ;  /* 0x00000006041c8981 */ /* 0x000ea8000c1e1500 */
[----:B------:R-:W-:Y:S04]  /*115e0*/  STS.U16 [R21+0x280], R22 ;  /* 0x0002801615007388 */ /* 0x000fe80000000400 */
[----:B--2---:R0:W-:Y:S04]  /*115f0*/  STL [R1+0x50], R28 ;  /* 0x0000501c01007387 */ /* 0x0041e80000100800 */
[----:B0-----:R-:W2:Y:S04]  /*11600*/  LDL.LU R28, [R1+0x23d4] ;  /* 0x0023d400011c7983 */ /* 0x001ea80000300800 */
[----:B------:R-:W3:Y:S04]  /*11610*/  LDL R4, [R1+0xfe8] ;  /* 0x000fe80001047983 */ /* 0x000ee80000100800 */
[----:B------:R-:W3:Y:S04]  /*11620*/  LDL R5, [R1+0xfec] ;  /* 0x000fec0001057983 */ /* 0x000ee80000100800 */
[----:B------:R-:W2:Y:S01]  /*11630*/  LDL.LU R22, [R1+0x23d0] ;  /* 0x0023d00001167983 */ /* 0x000ea20000300800 */
[----:B---3--:R-:W-:-:S04]  /*11640*/  @!P0 LOP3.LUT R5, R5, R4, RZ, 0x3c, !PT ;  /* 0x0000000405058212 */ /* 0x008fc800078e3cff */
[C---:B------:R-:W-:Y:S02]  /*11650*/  @!P0 LOP3.LUT R4, R5.reuse, R4, RZ, 0x3c, !PT ;  /* 0x0000000405048212 */ /* 0x040fe400078e3cff */
[----:B--2---:R-:W-:Y:S02]  /*11660*/  PRMT R22, RZ, 0x7610, R22 ;  /* 0x00007610ff167816 */ /* 0x004fe40000000016 */
[----:B------:R-:W-:-:S05]  /*11670*/  @!P0 LOP3.LUT R5, R5, R4, RZ, 0x3c, !PT ;  /* 0x0000000405058212 */ /* 0x000fca00078e3cff */
[----:B------:R-:W2:Y:S04]  /*11680*/  @!P0 LDG.E.U16 R22, [R4.64] ;  /* 0x0000000604168981 */ /* 0x000ea8000c1e1500 */
[----:B----4-:R-:W-:Y:S04]  /*11690*/  STS.U16 [R21+0x300], R29 ;  /* 0x0003001d15007388 */ /* 0x010fe80000000400 */
[----:B--2---:R0:W-:Y:S04]  /*116a0*/  STL [R1+0x4c], R22 ;  /* 0x00004c1601007387 */ /* 0x0041e80000100800 */
[----:B0-----:R-:W2:Y:S04]  /*116b0*/  LDL.LU R22, [R1+0x23cc] ;  /* 0x0023cc0001167983 */ /* 0x001ea80000300800 */
[----:B------:R-:W3:Y:S04]  /*116c0*/  LDL R4, [R1+0xfc8] ;  /* 0x000fc80001047983 */ /* 0x000ee80000100800 */
[----:B------:R-:W3:Y:S04]  /*116d0*/  LDL R5, [R1+0xfcc] ;  /* 0x000fcc0001057983 */ /* 0x000ee80000100800 */
[----:B------:R-:W4:Y:S01]  /*116e0*/  LDL.LU R29, [R1+0x23c8] ;  /* 0x0023c800011d7983 */ /* 0x000f220000300800 */
[----:B---3--:R-:W-:-:S04]  /*116f0*/  @!P0 LOP3.LUT R5, R5, R4, RZ, 0x3c, !PT ;  /* 0x0000000405058212 */ /* 0x008fc800078e3cff */
[C---:B------:R-:W-:Y:S02]  /*11700*/  @!P0 LOP3.LUT R4, R5.reuse, R4, RZ, 0x3c, !PT ;  /* 0x0000000405048212 */ /* 0x040fe400078e3cff */
[----:B----4-:R-:W-:Y:S02]  /*11710*/  PRMT R29, RZ, 0x7610, R29 ;  /* 0x00007610ff1d7816 */ /* 0x010fe4000000001d */
[----:B------:R-:W-:-:S05]  /*11720*/  @!P0 LOP3.LUT R5, R5, R4, RZ, 0x3c, !PT ;  /* 0x0000000405058212 */ /* 0x000fca00078e3cff */
[----:B------:R-:W3:Y:S04]  /*11730*/  @!P0 LDG.E.U16 R29, [R4.64] ;  /* 0x00000006041d8981 */ /* 0x000ee8000c1e1500 */
[----:B------:R-:W-:Y:S04]  /*11740*/  STS.U16 [R21+0x380], R23 ;  /* 0x0003801715007388 */ /* 0x000fe80000000400 */
[----:B---3--:R0:W-:Y:S04]  /*11750*/  STL [R1+0x48], R29 ;  /* 0x0000481d01007387 */ /* 0x0081e80000100800 */
[----:B0-----:R-:W3:Y:S04]  /*11760*/  LDL.LU R29, [R1+0x23c4] ;  /* 0x0023c400011d7983 */ /* 0x001ee80000300800 */
[----:B------:R-:W4:Y:S04]  /*11770*/  LDL R4, [R1+0xfa8] ;  /* 0x000fa80001047983 */ /* 0x000f280000100800 */
[----:B------:R-:W4:Y:S04]  /*11780*/  LDL R5, [R1+0xfac] ;  /* 0x000fac0001057983 */ /* 0x000f280000100800 */
[----:B------:R-:W2:Y:S01]  /*11790*/  LDL.LU R23, [R1+0x23c0] ;  /* 0x0023c00001177983 */ /* 0x000ea20000300800 */
[----:B----4-:R-:W-:-:S04]  /*117a0*/  @!P0 LOP3.LUT R5, R5, R4, RZ, 0x3c, !PT ;  /* 0x0000000405058212 */ /* 0x010fc800078e3cff */
[C---:B------:R-:W-:Y:S02]  /*117b0*/  @!P0 LOP3.LUT R4, R5.reuse, R4, RZ, 0x3c, !PT ;  /* 0x0000000405048212 */ /* 0x040fe400078e3cff */
[----:B--2---:R-:W-:Y:S02]  /*117c0*/  PRMT R23, RZ, 0x7610, R23 ;  /* 0x00007610ff177816 */ /* 0x004fe40000000017 */
[----:B------:R-:W-:-:S05]  /*117d0*/  @!P0 LOP3.LUT R5, R5, R4, RZ, 0x3c, !PT ;  /* 0x0000000405058212 */ /* 0x000fca00078e3cff */
[----:B------:R-:W2:Y:S04]  /*117e0*/  @!P0 LDG.E.U16 R23, [R4.64] ;  /* 0x0000000604178981 */ /* 0x000ea8000c1e1500 */
[----:B--2---:R0:W-:Y:S04]  /*117f0*/  STL [R1+0x44], R23 ;  /* 0x0000441701007387 */ /* 0x0041e80000100800 */
[----:B0-----:R-:W2:Y:S04]  /*11800*/  LDL.LU R23, [R1+0x23bc] ;  /* 0x0023bc0001177983 */ /* 0x001ea80000300800 */
[----:B------:R-:W4:Y:S04]  /*11810*/  LDL R4, [R1+0xf88] ;  /* 0x000f880001047983 */ /* 0x000f280000100800 */
[----:B------:R-:W4:Y:S04]  /*11820*/  LDL R5, [R1+0xf8c] ;  /* 0x000f8c0001057983 */ /* 0x000f280000100800 */
[----:B--2---:R0:W-:Y:S04]  /*11830*/  STS.U16 [R21+0x1200], R23 ;  /* 0x0012001715007388 */ /* 0x0041e80000000400 */
[----:B0-----:R-:W2:Y:S01]  /*11840*/  LDL.LU R23, [R1+0x23b8] ;  /* 0x0023b80001177983 */ /* 0x001ea20000300800 */
[----:B----4-:R-:W-:-:S04]  /*11850*/  @!P0 LOP3.LUT R5, R5, R4, RZ, 0x3c, !PT ;  /* 0x0000000405058212 */ /* 0x010fc800078e3cff */
[----:B------:R-:W-:-:S04]  /*11860*/  @!P0 LOP3.LUT R4, R5, R4, RZ, 0x3c, !PT ;  /* 0x0000000405048212 */ /* 0x000fc800078e3cff */
[----:B------:R-:W-:Y:S02]  /*11870*/  @!P0 LOP3.LUT R5, R5, R4, RZ, 0x3c, !PT ;  /* 0x0000000405058212 */ /* 0x000fe400078e3cff */
[----:B--2---:R-:W-:-:S06]  /*11880*/  PRMT R23, RZ, 0x7610, R23 ;  /* 0x00007610ff177816 */ /* 0x004fcc0000000017 */
[----:B------:R-:W2:Y:S04]  /*11890*/  @!P0 LDG.E.U16 R23, [R4.64] ;  /* 0x0000000604178981 */ /* 0x000ea8000c1e1500 */
[----:B---3--:R-:W-:Y:S04]  /*118a0*/  STS.U16 [R21+0x1280], R29 ;  /* 0x0012801d15007388 */ /* 0x008fe80000000400 */
        /* <DEDUP_REMOVED lines=21> */
[----:B------:R-:W-:Y:S04]  /*11a00*/  STS.U16 [R21+0x1380], R28 ;  /* 0x0013801c15007388 */ /* 0x000fe80000000400 */
[----:B--2---:R0:W-:Y:S04]  /*11a10*/  STL [R1+0x38], R22 ;  /* 0x0000381601007387 */ /* 0x0041e80000100800 */
[----:B0-----:R-:W2:Y:S04]  /*11a20*/  LDL.LU R22, [R1+0x23a4] ;  /* 0x0023a40001167983 */ /* 0x001ea80000300800 */
        /* <DEDUP_REMOVED lines=11> */
[----:B------:R-:W4:Y:S01]  /*11ae0*/  LDL R5, [R1+0xf0c] ;  /* 0x000f0c0001057983 */ /* 0x000f220000100800 */
[----:B--2---:R-:W-:-:S02]  /*11af0*/  PRMT R28, RZ, 0x7610, R28 ;  /* 0x00007610ff1c7816 */ /* 0x004fc4000000001c */
[----:B----4-:R-:W-:-:S04]  /*11b00*/  @!P0 LOP3.LUT R5, R5, R4, RZ, 0x3c, !PT ;  /* 0x0000000405058212 */ /* 0x010fc800078e3cff */
[----:B------:R-:W-:-:S04]  /*11b10*/  @!P0 LOP3.LUT R4, R5, R4, RZ, 0x3c, !PT ;  /* 0x0000000405048212 */ /* 0x000fc800078e3cff */
        /* <DEDUP_REMOVED lines=51> */
[----:B------:R-:W-:-:S02]  /*11e50*/  PRMT R2, RZ, 0x7610, R2 ;  /* 0x00007610ff027816 */ /* 0x000fc40000000002 */
[----:B----4-:R-:W-:-:S04]  /*11e60*/  @!P0 LOP3.LUT R5, R5, R4, RZ, 0x3c, !PT ;  /* 0x0000000405058212 */ /* 0x010fc800078e3cff */
[----:B------:R-:W-:-:S04]  /*11e70*/  @!P0 LOP3.LUT R4, R5, R4, RZ, 0x3c, !PT ;  /* 0x0000000405048212 */ /* 0x000fc800078e3cff */
[----:B------:R-:W-:-:S05]  /*11e80*/  @!P0 LOP3.LUT R5, R5, R4, RZ, 0x3c, !PT ;  /* 0x0000000405058212 */ /* 0x000fca00078e3cff */
[----:B------:R-:W4:Y:S04]  /*11e90*/  @!P0 LDG.E.U16 R2, [R4.64] ;  /* 0x0000000604028981 */ /* 0x000f28000c1e1500 */
[----:B----4-:R0:W-:Y:S04]  /*11ea0*/  STL [R1+0x18], R2 ;  /* 0x0000180201007387 */ /* 0x0101e80000100800 */
[----:B------:R-:W4:Y:S04]  /*11eb0*/  LDL R4, [R1+0x1020] ;  /* 0x0010200001047983 */ /* 0x000f280000100800 */
[----:B------:R-:W4:Y:S01]  /*11ec0*/  LDL R5, [R1+0x1024] ;  /* 0x0010240001057983 */ /* 0x000f220000100800 */
[----:B------:R-:W-:-:S02]  /*11ed0*/  PRMT R0, RZ, 0x7610, R0 ;  /* 0x00007610ff007816 */ /* 0x000fc40000000000 */
[----:B----4-:R-:W-:-:S04]  /*11ee0*/  @!P0 LOP3.LUT R5, R5, R4, RZ, 0x3c, !PT ;  /* 0x0000000405058212 */ /* 0x010fc800078e3cff */
[----:B------:R-:W-:-:S04]  /*11ef0*/  @!P0 LOP3.LUT R4, R5, R4, RZ, 0x3c, !PT ;  /* 0x0000000405048212 */ /* 0x000fc800078e3cff */
[----:B------:R-:W-:-:S05]  /*11f00*/  @!P0 LOP3.LUT R5, R5, R4, RZ, 0x3c, !PT ;  /* 0x0000000405058212 */ /* 0x000fca00078e3cff */
[----:B------:R1:W4:Y:S04]  /*11f10*/  @!P0 LDG.E.U16 R0, [R4.64] ;  /* 0x0000000604008981 */ /* 0x000328000c1e1500 */
[----:B-1----:R-:W3:Y:S04]  /*11f20*/  LDL R4, [R1+0x1000] ;  /* 0x0010000001047983 */ /* 0x002ee80000100800 */
[----:B------:R-:W3:Y:S01]  /*11f30*/  LDL R5, [R1+0x1004] ;  /* 0x0010040001057983 */ /* 0x000ee20000100800 */
[----:B--2---:R-:W-:-:S03]  /*11f40*/  PRMT R28, RZ, 0x7610, R28 ;  /* 0x00007610ff1c7816 */ /* 0x004fc6000000001c */
[----:B0-----:R-:W0:Y:S01]  /*11f50*/  S2R R2, SR_TID.X ;  /* 0x0000000000027919 */ /* 0x001e220000002100 */
[----:B---3--:R-:W-:-:S04]  /*11f60*/  @!P0 LOP3.LUT R5, R5, R4, RZ, 0x3c, !PT ;  /* 0x0000000405058212 */ /* 0x008fc800078e3cff */
[----:B------:R-:W-:-:S04]  /*11f70*/  @!P0 LOP3.LUT R4, R5, R4, RZ, 0x3c, !PT ;  /* 0x0000000405048212 */ /* 0x000fc800078e3cff */
[----:B------:R-:W-:-:S05]  /*11f80*/  @!P0 LOP3.LUT R5, R5, R4, RZ, 0x3c, !PT ;  /* 0x0000000405058212 */ /* 0x000fca00078e3cff */
[----:B------:R-:W2:Y:S01]  /*11f90*/  @!P0 LDG.E.U16 R28, [R4.64] ;  /* 0x00000006041c8981 */ /* 0x000ea2000c1e1500 */
[----:B0-----:R-:W-:-:S03]  /*11fa0*/  LOP3.LUT R2, R2, 0x3f, RZ, 0xc0, !PT ;  /* 0x0000003f02027812 */ /* 0x001fc600078ec0ff */
[----:B------:R-:W-:Y:S02]  /*11fb0*/  STS.U16 [R21+0x2200], R19 ;  /* 0x0022001315007388 */ /* 0x000fe40000000400 */
[----:B------:R-:W-:Y:S02]  /*11fc0*/  IMAD.SHL.U32 R2, R2, 0x2, RZ ;  /* 0x0000000202027824 */ /* 0x000fe400078e00ff */
[----:B------:R-:W-:Y:S04]  /*11fd0*/  STS.U16 [R21+0x2280], R25 ;  /* 0x0022801915007388 */ /* 0x000fe80000000400 */
[----:B------:R-:W-:Y:S04]  /*11fe0*/  STS.U16 [R21+0x2300], R18 ;  /* 0x0023001215007388 */ /* 0x000fe80000000400 */
[----:B------:R-:W-:Y:S04]  /*11ff0*/  STS.U16 [R21+0x2380], R24 ;  /* 0x0023801815007388 */ /* 0x000fe80000000400 */
[----:B------:R-:W-:Y:S04]  /*12000*/  STS.U16 [R21+0x3200], R10 ;  /* 0x0032000a15007388 */ /* 0x000fe80000000400 */
[----:B------:R-:W-:Y:S04]  /*12010*/  STS.U16 [R21+0x3280], R11 ;  /* 0x0032800b15007388 */ /* 0x000fe80000000400 */
[----:B------:R-:W-:Y:S04]  /*12020*/  STS.U16 [R21+0x3300], R12 ;  /* 0x0033000c15007388 */ /* 0x000fe80000000400 */
[----:B------:R0:W-:Y:S04]  /*12030*/  STS.U16 [R21+0x3380], R13 ;  /* 0x0033800d15007388 */ /* 0x0001e80000000400 */
[----:B----4-:R1:W-:Y:S01]  /*12040*/  STL [R1+0x2300], R0 ;  /* 0x0023000001007387 */ /* 0x0103e20000100800 */
[----:B0-----:R-:W-:-:S03]  /*12050*/  LOP3.LUT R21, R2, 0x20, RZ, 0x3c, !PT ;  /* 0x0000002002157812 */ /* 0x001fc600078e3cff */
[----:B-1----:R-:W3:Y:S04]  /*12060*/  LDL R0, [R1+0xfe4] ;  /* 0x000fe40001007983 */ /* 0x002ee80000100800 */
[----:B------:R0:W-:Y:S04]  /*12070*/  STS.U16 [R21+0x400], R22 ;  /* 0x0004001615007388 */ /* 0x0001e80000000400 */
[----:B0-----:R-:W4:Y:S04]  /*12080*/  LDL.LU R22, [R1+0x2380] ;  /* 0x0023800001167983 */ /* 0x001f280000300800 */
[----:B------:R-:W4:Y:S04]  /*12090*/  LDL.LU R2, [R1+0x968] ;  /* 0x0009680001027983 */ /* 0x000f280000300800 */
[----:B--2---:R0:W-:Y:S04]  /*120a0*/  STL [R1+0x10], R28 ;  /* 0x0000101c01007387 */ /* 0x0041e80000100800 */
[----:B0-----:R-:W2:Y:S04]  /*120b0*/  LDL.LU R28, [R1+0x237c] ;  /* 0x00237c00011c7983 */ /* 0x001ea80000300800 */
[----:B------:R-:W4:Y:S04]  /*120c0*/  LDL R5, [R1+0xfe0] ;  /* 0x000fe00001057983 */ /* 0x000f280000100800 */
[----:B------:R0:W-:Y:S04]  /*120d0*/  STS.U16 [R21+0x480], R29 ;  /* 0x0004801d15007388 */ /* 0x0001e80000000400 */
[----:B0-----:R-:W4:Y:S01]  /*120e0*/  LDL.LU R29, [R1+0x2378] ;  /* 0x00237800011d7983 */ /* 0x001f220000300800 */
[----:B---3--:R-:W-:Y:S01]  /*120f0*/  @!P0 IMAD.MOV.U32 R4, RZ, RZ, R0 ;  /* 0x000000ffff048224 */ /* 0x008fe200078e0000 */
[----:B--2---:R-:W-:-:S06]  /*12100*/  PRMT R28, RZ, 0x7610, R28 ;  /* 0x00007610ff1c7816 */ /* 0x004fcc000000001c */
[----:B----4-:R0:W2:Y:S04]  /*12110*/  @!P0 LDG.E.U16 R28, [R4.64] ;  /* 0x00000006041c8981 */ /* 0x0100a8000c1e1500 */
[----:B0-----:R-:W3:Y:S04]  /*12120*/  LDL R4, [R1+0xfc0] ;  /* 0x000fc00001047983 */ /* 0x001ee80000100800 */
[----:B------:R-:W3:Y:S01]  /*12130*/  LDL R5, [R1+0xfc4] ;  /* 0x000fc40001057983 */ /* 0x000ee20000100800 */
[----:B------:R-:W-:Y:S02]  /*12140*/  PRMT R29, RZ, 0x7610, R29 ;  /* 0x00007610ff1d7816 */ /* 0x000fe4000000001d */
[----:B---3--:R-:W-:-:S04]  /*12150*/  @!P0 LOP3.LUT R5, R5, R4, RZ, 0x3c, !PT ;  /* 0x0000000405058212 */ /* 0x008fc800078e3cff */
[----:B------:R-:W-:-:S04]  /*12160*/  @!P0 LOP3.LUT R4, R5, R4, RZ, 0x3c, !PT ;  /* 0x0000000405048212 */ /* 0x000fc800078e3cff */
[----:B------:R-:W-:-:S05]  /*12170*/  @!P0 LOP3.LUT R5, R5, R4, RZ, 0x3c, !PT ;  /* 0x0000000405058212 */ /* 0x000fca00078e3cff */
[----:B------:R0:W3:Y:S04]  /*12180*/  @!P0 LDG.E.U16 R29, [R4.64] ;  /* 0x00000006041d8981 */ /* 0x0000e8000c1e1500 */
[----:B--2---:R1:W-:Y:S04]  /*12190*/  STL [R1+0x2304], R28 ;  /* 0x0023041c01007387 */ /* 0x0043e80000100800 */
[----:B------:R2:W-:Y:S04]  /*121a0*/  STS.U16 [R21+0x500], R23 ;  /* 0x0005001715007388 */ /* 0x0005e80000000400 */
[----:B-1----:R-:W4:Y:S04]  /*121b0*/  LDL.LU R28, [R1+0x964] ;  /* 0x00096400011c7983 */ /* 0x002f280000300800 */
[----:B--2---:R-:W2:Y:S04]  /*121c0*/  LDL.LU R23, [R1+0x2374] ;  /* 0x0023740001177983 */ /* 0x004ea80000300800 */
[----:B------:R-:W4:Y:S04]  /*121d0*/  LDL.LU R0, [R1+0x970] ;  /* 0x0009700001007983 */ /* 0x000f280000300800 */
[----:B0-----:R-:W4:Y:S04]  /*121e0*/  LDL R4, [R1+0xfa0] ;  /* 0x000fa00001047983 */ /* 0x001f280000100800 */
[----:B------:R-:W4:Y:S04]  /*121f0*/  LDL R5, [R1+0xfa4] ;  /* 0x000fa40001057983 */ /* 0x000f280000100800 */
[----:B---3--:R0:W-:Y:S04]  /*12200*/  STL [R1+0x2308], R29 ;  /* 0x0023081d01007387 */ /* 0x0081e80000100800 */
[----:B0-----:R-:W3:Y:S01]  /*12210*/  LDL.LU R29, [R1+0x9d0] ;  /* 0x0009d000011d7983 */ /* 0x001ee20000300800 */
[----:B--2---:R-:W-:-:S02]  /*12220*/  PRMT R23, RZ, 0x7610, R23 ;  /* 0x00007610ff177816 */ /* 0x004fc40000000017 */
[----:B----4-:R-:W-:-:S04]  /*12230*/  @!P0 LOP3.LUT R5, R5, R4, RZ, 0x3c, !PT ;  /* 0x0000000405058212 */ /* 0x010fc800078e3cff */
[----:B------:R-:W-:-:S04]  /*12240*/  @!P0 LOP3.LUT R4, R5, R4, RZ, 0x3c, !PT ;  /* 0x0000000405048212 */ /* 0x000fc800078e3cff */
[----:B------:R-:W-:-:S05]  /*12250*/  @!P0 LOP3.LUT R5, R5, R4, RZ, 0x3c, !PT ;  /* 0x0000000405058212 */ /* 0x000fca00078e3cff */
[----:B------:R0:W2:Y:S04]  /*12260*/  @!P0 LDG.E.U16 R23, [R4.64] ;  /* 0x0000000604178981 */ /* 0x0000a8000c1e1500 */
[----:B---3--:R1:W-:Y:S04]  /*12270*/  STS.U16 [R21+0x580], R29 ;  /* 0x0005801d15007388 */ /* 0x0083e80000000400 */
[----:B-1----:R-:W3:Y:S04]  /*12280*/  LDL.LU R29, [R1+0x904] ;  /* 0x00090400011d7983 */ /* 0x002ee80000300800 */
[----:B0-----:R-:W4:Y:S04]  /*12290*/  LDL R4, [R1+0xf80] ;  /* 0x000f800001047983 */ /* 0x001f280000100800 */
[----:B------:R-:W4:Y:S01]  /*122a0*/  LDL R5, [R1+0xf84] ;  /* 0x000f840001057983 */ /* 0x000f220000100800 */
[----:B------:R-:W-:-:S03]  /*122b0*/  PRMT R22, RZ, 0x7610, R22 ;  /* 0x00007610ff167816 */ /* 0x000fc60000000016 */
[----:B------:R0:W-:Y:S04]  /*122c0*/  STS.U16 [R21+0x1400], R28 ;  /* 0x0014001c15007388 */ /* 0x0001e80000000400 */
[----:B--2---:R1:W-:Y:S04]  /*122d0*/  STL [R1+0x230c], R23 ;  /* 0x00230c1701007387 */ /* 0x0043e80000100800 */
[----:B0-----:R-:W2:Y:S01]  /*122e0*/  LDL.LU R28, [R1+0x908] ;  /* 0x00090800011c7983 */ /* 0x001ea20000300800 */
[----:B------:R-:W-:-:S03]  /*122f0*/  PRMT R27, RZ, 0x7610, R27 ;  /* 0x00007610ff1b7816 */ /* 0x000fc6000000001b */
[----:B-1----:R-:W2:Y:S01]  /*12300*/  LDL R23, [R1+0xf24] ;  /* 0x000f240001177983 */ /* 0x002ea20000100800 */
[----:B----4-:R-:W-:-:S04]  /*12310*/  @!P0 LOP3.LUT R5, R5, R4, RZ, 0x3c, !PT ;  /* 0x0000000405058212 */ /* 0x010fc800078e3cff */
[----:B------:R-:W-:-:S04]  /*12320*/  @!P0 LOP3.LUT R4, R5, R4, RZ, 0x3c, !PT ;  /* 0x0000000405048212 */ /* 0x000fc800078e3cff */
[----:B------:R-:W-:-:S05]  /*12330*/  @!P0 LOP3.LUT R5, R5, R4, RZ, 0x3c, !PT ;  /* 0x0000000405058212 */ /* 0x000fca00078e3cff */
[----:B------:R0:W4:Y:S04]  /*12340*/  @!P0 LDG.E.U16 R22, [R4.64] ;  /* 0x0000000604168981 */ /* 0x000128000c1e1500 */
[----:B0-----:R-:W2:Y:S04]  /*12350*/  LDL R4, [R1+0xf60] ;  /* 0x000f600001047983 */ /* 0x001ea80000100800 */
[----:B------:R-:W2:Y:S04]  /*12360*/  LDL R5, [R1+0xf64] ;  /* 0x000f640001057983 */ /* 0x000ea80000100800 */
[----:B----4-:R0:W-:Y:S04]  /*12370*/  STL [R1+0x2310], R22 ;  /* 0x0023101601007387 */ /* 0x0101e80000100800 */
[----:B0-----:R-:W4:Y:S01]  /*12380*/  LDL R22, [R1+0xf44] ;  /* 0x000f440001167983 */ /* 0x001f220000100800 */
[----:B--2---:R-:W-:-:S04]  /*12390*/  @!P0 LOP3.LUT R5, R5, R4, RZ, 0x3c, !PT ;  /* 0x0000000405058212 */ /* 0x004fc800078e3cff */
[----:B------:R-:W-:-:S04]  /*123a0*/  @!P0 LOP3.LUT R4, R5, R4, RZ, 0x3c, !PT ;  /* 0x0000000405048212 */ /* 0x000fc800078e3cff */
[----:B------:R-:W-:-:S05]  /*123b0*/  @!P0 LOP3.LUT R5, R5, R4, RZ, 0x3c, !PT ;  /* 0x0000000405058212 */ /* 0x000fca00078e3cff */
[----:B------:R0:W2:Y:S04]  /*123c0*/  @!P0 LDG.E.U16 R27, [R4.64] ;  /* 0x00000006041b8981 */ /* 0x0000a8000c1e1500 */
[----:B0-----:R-:W3:Y:S04]  /*123d0*/  LDL.LU R4, [R1+0x96c] ;  /* 0x00096c0001047983 */ /* 0x001ee80000300800 */
[----:B------:R-:W4:Y:S01]  /*123e0*/  LDL R5, [R1+0xf40] ;  /* 0x000f400001057983 */ /* 0x000f220000100800 */
[----:B------:R-:W-:-:S03]  /*123f0*/  PRMT R26, RZ, 0x7610, R26 ;  /* 0x00007610ff1a7816 */ /* 0x000fc6000000001a */
[----:B------:R-:W-:Y:S04]  /*12400*/  STS.U16 [R21+0x1480], R2 ;  /* 0x0014800215007388 */ /* 0x000fe80000000400 */
[----:B--2---:R0:W-:Y:S04]  /*12410*/  STL [R1+0x2314], R27 ;  /* 0x0023141b01007387 */ /* 0x0041e80000100800 */
[----:B---3--:R4:W-:Y:S01]  /*12420*/  STS.U16 [R21+0x1500], R4 ;  /* 0x0015000415007388 */ /* 0x0089e20000000400 */
[----:B------:R-:W-:-:S03]  /*12430*/  PRMT R25, RZ, 0x7610, R25 ;  /* 0x00007610ff197816 */ /* 0x000fc60000000019 */
[----:B0-----:R-:W2:Y:S01]  /*12440*/  LDL R27, [R1+0xf04] ;  /* 0x000f0400011b7983 */ /* 0x001ea20000100800 */
[----:B----4-:R-:W-:-:S05]  /*12450*/  @!P0 IMAD.MOV.U32 R4, RZ, RZ, R22 ;  /* 0x000000ffff048224 */ /* 0x010fca00078e0016 */
[----:B------:R0:W3:Y:S04]  /*12460*/  @!P0 LDG.E.U16 R26, [R4.64] ;  /* 0x00000006041a8981 */ /* 0x0000e8000c1e1500 */
[----:B0-----:R-:W4:Y:S01]  /*12470*/  LDL R5, [R1+0xf20] ;  /* 0x000f200001057983 */ /* 0x001f220000100800 */
[----:B------:R-:W-:-:S03]  /*12480*/  @!P0 IMAD.MOV.U32 R4, RZ, RZ, R23 ;  /* 0x000000ffff048224 */ /* 0x000fc600078e0017 */
[----:B---3--:R0:W-:Y:S01]  /*12490*/  STL [R1+0x2318], R26 ;  /* 0x0023181a01007387 */ /* 0x0081e20000100800 */
[----:B------:R-:W-:-:S03]  /*124a0*/  PRMT R24, RZ, 0x7610, R24 ;  /* 0x00007610ff187816 */ /* 0x000fc60000000018 */
[----:B------:R1:W-:Y:S04]  /*124b0*/  STS.U16 [R21+0x1580], R0 ;  /* 0x0015800015007388 */ /* 0x0003e80000000400 */
[----:B------:R-:W3:Y:S04]  /*124c0*/  LDL R22, [R1+0x10d0] ;  /* 0x0010d00001167983 */ /* 0x000ee80000100800 */
[----:B0-----:R-:W3:Y:S04]  /*124d0*/  LDL R26, [R1+0xf00] ;  /* 0x000f0000011a7983 */ /* 0x001ee80000100800 */
[----:B----4-:R2:W4:Y:S04]  /*124e0*/  @!P0 LDG.E.U16 R25, [R4.64] ;  /* 0x0000000604198981 */ /* 0x010528000c1e1500 */
[----:B-1----:R-:W4:Y:S01]  /*124f0*/  LDL.LU R0, [R1+0xcc] ;  /* 0x0000cc0001007983 */ /* 0x002f220000300800 */
[----:B--2---:R-:W-:-:S02]  /*12500*/  @!P0 IMAD.MOV.U32 R4, RZ, RZ, R27 ;  /* 0x000000ffff048224 */ /* 0x004fc400078e001b */
[----:B---3--:R-:W-:Y:S01]  /*12510*/  @!P0 IMAD.MOV.U32 R5, RZ, RZ, R26 ;  /* 0x000000ffff058224 */ /* 0x008fe200078e001a */
[----:B----4-:R0:W-:Y:S04]  /*12520*/  STL [R1+0x231c], R25 ;  /* 0x00231c1901007387 */ /* 0x0101e80000100800 */
[----:B------:R1:W2:Y:S01]  /*12530*/  @!P0 LDG.E.U16 R24, [R4.64] ;  /* 0x0000000604188981 */ /* 0x0002a2000c1e1500 */
[----:B------:R-:W-:-:S03]  /*12540*/  PRMT R19, RZ, 0x7610, R19 ;  /* 0x00007610ff137816 */ /* 0x000fc60000000013 */
[----:B------:R3:W-:Y:S04]  /*12550*/  STS.U16 [R21+0x2400], R29 ;  /* 0x0024001d15007388 */ /* 0x0007e80000000400 */
[----:B0-----:R-:W4:Y:S01]  /*12560*/  LDL R25, [R1+0xee8] ;  /* 0x000ee80001197983 */ /* 0x001f220000100800 */
[----:B-1----:R-:W-:-:S03]  /*12570*/  @!P0 IMAD.MOV.U32 R4, RZ, RZ, R22 ;  /* 0x000000ffff048224 */ /* 0x002fc600078e0016 */
[----:B------:R-:W4:Y:S04]  /*12580*/  LDL R23, [R1+0x10bc] ;  /* 0x0010bc0001177983 */ /* 0x000f280000100800 */
[----:B---3--:R-:W3:Y:S04]  /*12590*/  LDL.LU R29, [R1+0x8c0] ;  /* 0x0008c000011d7983 */ /* 0x008ee80000300800 */
[----:B------:R-:W-:Y:S04]  /*125a0*/  STS.U16 [R21+0x2480], R28 ;  /* 0x0024801c15007388 */ /* 0x000fe80000000400 */
[----:B--2---:R0:W-:Y:S04]  /*125b0*/  STL [R1+0x2320], R24 ;  /* 0x0023201801007387 */ /* 0x0041e80000100800 */
[----:B------:R-:W2:Y:S01]  /*125c0*/  LDL R27, [R1+0x1098] ;  /* 0x00109800011b7983 */ /* 0x000ea20000100800 */
[----:B----4-:R-:W-:-:S03]  /*125d0*/  @!P0 IMAD.MOV.U32 R5, RZ, RZ, R25 ;  /* 0x000000ffff058224 */ /* 0x010fc600078e0019 */
[----:B------:R-:W4:Y:S04]  /*125e0*/  LDL R26, [R1+0x109c] ;  /* 0x00109c00011a7983 */ /* 0x000f280000100800 */
[----:B0-----:R-:W2:Y:S04]  /*125f0*/  LDL R24, [R1+0x10b8] ;  /* 0x0010b80001187983 */ /* 0x001ea80000100800 */
[----:B------:R-:W2:Y:S04]  /*12600*/  LDL.LU R28, [R1+0x8c8] ;  /* 0x0008c800011c7983 */ /* 0x000ea80000300800 */
[----:B------:R-:W2:Y:S04]  /*12610*/  LDL R25, [R1+0x1078] ;  /* 0x0010780001197983 */ /* 0x000ea80000100800 */
[----:B------:R-:W2:Y:S04]  /*12620*/  LDL R22, [R1+0x107c] ;  /* 0x00107c0001167983 */ /* 0x000ea80000100800 */
[----:B------:R0:W2:Y:S04]  /*12630*/  @!P0 LDG.E.U16 R19, [R4.64] ;  /* 0x0000000604138981 */ /* 0x0000a8000c1e1500 */
[----:B0-----:R-:W3:Y:S01]  /*12640*/  LDL.LU R5, [R1+0x910] ;  /* 0x0009100001057983 */ /* 0x001ee20000300800 */
[----:B------:R-:W-:Y:S01]  /*12650*/  PRMT R18, RZ, 0x7610, R18 ;  /* 0x00007610ff127816 */ /* 0x000fe20000000012 */
[----:B------:R-:W-:Y:S01]  /*12660*/  @!P0 IMAD.MOV.U32 R4, RZ, RZ, R23 ;  /* 0x000000ffff048224 */ /* 0x000fe200078e0017 */
[----:B------:R-:W-:Y:S01]  /*12670*/  PRMT R17, RZ, 0x7610, R17 ;  /* 0x00007610ff117816 */ /* 0x000fe20000000011 */
[----:B--2---:R0:W-:Y:S04]  /*12680*/  STL [R1+0x2324], R19 ;  /* 0x0023241301007387 */ /* 0x0041e80000100800 */
[----:B---3--:R1:W-:Y:S04]  /*12690*/  STS.U16 [R21+0x2500], R5 ;  /* 0x0025000515007388 */ /* 0x0083e80000000400 */
[----:B0-----:R-:W2:Y:S04]  /*126a0*/  LDL.LU R19, [R1+0x914] ;  /* 0x0009140001137983 */ /* 0x001ea80000300800 */
[----:B------:R-:W3:Y:S01]  /*126b0*/  LDL R23, [R1+0x105c] ;  /* 0x00105c0001177983 */ /* 0x000ee20000100800 */
[----:B-1----:R-:W-:-:S03]  /*126c0*/  @!P0 IMAD.MOV.U32 R5, RZ, RZ, R24 ;  /* 0x000000ffff058224 */ /* 0x002fc600078e0018 */
[----:B------:R-:W3:Y:S04]  /*126d0*/  LDL R24, [R1+0x1058] ;  /* 0x0010580001187983 */ /* 0x000ee80000100800 */
[----:B------:R4:W3:Y:S02]  /*126e0*/  @!P0 LDG.E.U16 R18, [R4.64] ;  /* 0x0000000604128981 */ /* 0x0008e4000c1e1500 */
[----:B----4-:R-:W-:Y:S02]  /*126f0*/  @!P0 IMAD.MOV.U32 R4, RZ, RZ, R26 ;  /* 0x000000ffff048224 */ /* 0x010fe400078e001a */
[----:B------:R-:W-:-:S05]  /*12700*/  @!P0 IMAD.MOV.U32 R5, RZ, RZ, R27 ;  /* 0x000000ffff058224 */ /* 0x000fca00078e001b */
[----:B------:R0:W4:Y:S01]  /*12710*/  @!P0 LDG.E.U16 R17, [R4.64] ;  /* 0x0000000604118981 */ /* 0x000122000c1e1500 */
[----:B------:R-:W-:Y:S02]  /*12720*/  PRMT R16, RZ, 0x7610, R16 ;  /* 0x00007610ff107816 */ /* 0x000fe40000000010 */
[----:B------:R-:W-:Y:S01]  /*12730*/  PRMT R15, RZ, 0x7610, R15 ;  /* 0x00007610ff0f7816 */ /* 0x000fe2000000000f */
[----:B0-----:R-:W-:Y:S02]  /*12740*/  @!P0 IMAD.MOV.U32 R4, RZ, RZ, R22 ;  /* 0x000000ffff048224 */ /* 0x001fe400078e0016 */
[----:B------:R-:W-:-:S05]  /*12750*/  @!P0 IMAD.MOV.U32 R5, RZ, RZ, R25 ;  /* 0x000000ffff058224 */ /* 0x000fca00078e0019 */
[----:B------:R3:W4:Y:S04]  /*12760*/  @!P0 LDG.E.U16 R16, [R4.64] ;  /* 0x0000000604108981 */ /* 0x000728000c1e1500 */
[----:B--2---:R0:W-:Y:S01]  /*12770*/  STS.U16 [R21+0x2580], R19 ;  /* 0x0025801315007388 */ /* 0x0041e20000000400 */
[----:B---3--:R-:W-:Y:S02]  /*12780*/  @!P0 IMAD.MOV.U32 R4, RZ, RZ, R23 ;  /* 0x000000ffff048224 */ /* 0x008fe400078e0017 */
[----:B------:R-:W-:Y:S01]  /*12790*/  @!P0 IMAD.MOV.U32 R5, RZ, RZ, R24 ;  /* 0x000000ffff058224 */ /* 0x000fe200078e0018 */
[----:B------:R1:W-:Y:S04]  /*127a0*/  STS.U16 [R21+0x3400], R0 ;  /* 0x0034000015007388 */ /* 0x0003e80000000400 */
[----:B------:R2:W-:Y:S04]  /*127b0*/  STL [R1+0x2328], R18 ;  /* 0x0023281201007387 */ /* 0x0005e80000100800 */
[----:B------:R-:W3:Y:S04]  /*127c0*/  @!P0 LDG.E.U16 R15, [R4.64] ;  /* 0x00000006040f8981 */ /* 0x000ee8000c1e1500 */
[----:B----4-:R4:W-:Y:S04]  /*127d0*/  STL [R1+0x232c], R17 ;  /* 0x00232c1101007387 */ /* 0x0109e80000100800 */
[----:B0-----:R-:W3:Y:S04]  /*127e0*/  LDL R19, [R1+0x1038] ;  /* 0x0010380001137983 */ /* 0x001ee80000100800 */
[----:B-1----:R-:W3:Y:S04]  /*127f0*/  LDL R0, [R1+0x103c] ;  /* 0x00103c0001007983 */ /* 0x002ee80000100800 */
[----:B------:R-:W3:Y:S04]  /*12800*/  LDL.LU R27, [R1+0x9f4] ;  /* 0x0009f400011b7983 */ /* 0x000ee80000300800 */
[----:B------:R0:W-:Y:S04]  /*12810*/  STL [R1+0x2330], R16 ;  /* 0x0023301001007387 */ /* 0x0001e80000100800 */
[----:B------:R-:W3:Y:S04]  /*12820*/  LDL.LU R22, [R1+0x9f8] ;  /* 0x0009f80001167983 */ /* 0x000ee80000300800 */
[----:B--2---:R-:W2:Y:S04]  /*12830*/  LDL R18, [R1+0x1018] ;  /* 0x0010180001127983 */ /* 0x004ea80000100800 */
[----:B----4-:R-:W4:Y:S01]  /*12840*/  LDL R17, [R1+0x101c] ;  /* 0x00101c0001117983 */ /* 0x010f220000100800 */
[----:B------:R-:W-:-:S03]  /*12850*/  PRMT R14, RZ, 0x7610, R14 ;  /* 0x00007610ff0e7816 */ /* 0x000fc6000000000e */
[----:B---3--:R1:W-:Y:S01]  /*12860*/  STL [R1+0x2334], R15 ;  /* 0x0023340f01007387 */ /* 0x0083e20000100800 */
[----:B------:R-:W3:Y:S02]  /*12870*/  LDL.LU R23, [R1+0xa00] ;  /* 0x000a000001177983 */ /* 0x000ee40000300800 */
[----:B0-----:R-:W3:Y:S01]  /*12880*/  LDL R16, [R1+0xff8] ;  /* 0x000ff80001107983 */ /* 0x001ee20000100800 */
[----:B-1----:R-:W3:Y:S01]  /*12890*/  LDL R15, [R1+0xffc] ;  /* 0x000ffc00010f7983 */ /* 0x002ee20000100800 */
[----:B------:R-:W-:Y:S02]  /*128a0*/  @!P0 IMAD.MOV.U32 R5, RZ, RZ, R19 ;  /* 0x000000ffff058224 */ /* 0x000fe400078e0013 */
[----:B------:R-:W-:-:S05]  /*128b0*/  @!P0 IMAD.MOV.U32 R4, RZ, RZ, R0 ;  /* 0x000000ffff048224 */ /* 0x000fca00078e0000 */
[----:B------:R2:W3:Y:S01]  /*128c0*/  @!P0 LDG.E.U16 R14, [R4.64] ;  /* 0x00000006040e8981 */ /* 0x0004e2000c1e1500 */
[----:B------:R-:W-:Y:S02]  /*128d0*/  PRMT R13, RZ, 0x7610, R13 ;  /* 0x00007610ff0d7816 */ /* 0x000fe4000000000d */
[----:B------:R-:W-:Y:S01]  /*128e0*/  PRMT R12, RZ, 0x7610, R12 ;  /* 0x00007610ff0c7816 */ /* 0x000fe2000000000c */
[----:B------:R-:W-:Y:S01]  /*128f0*/  STS.U16 [R21+0x3480], R29 ;  /* 0x0034801d15007388 */ /* 0x000fe20000000400 */
[----:B------:R0:W-:Y:S02]  /*12900*/  STS.U16 [R21+0x3500], R28 ;  /* 0x0035001c15007388 */ /* 0x0001e40000000400 */
[----:B--2---:R-:W-:Y:S01]  /*12910*/  @!P0 IMAD.MOV.U32 R5, RZ, RZ, R18 ;  /* 0x000000ffff058224 */ /* 0x004fe200078e0012 */
[----:B0-----:R-:W2:Y:S01]  /*12920*/  LDL.LU R28, [R1+0xa04] ;  /* 0x000a0400011c7983 */ /* 0x001ea20000300800 */
[----:B----4-:R-:W-:-:S05]  /*12930*/  @!P0 IMAD.MOV.U32 R4, RZ, RZ, R17 ;  /* 0x000000ffff048224 */ /* 0x010fca00078e0011 */
[----:B------:R3:W4:Y:S02]  /*12940*/  @!P0 LDG.E.U16 R13, [R4.64] ;  /* 0x00000006040d8981 */ /* 0x000724000c1e1500 */
[----:B---3--:R-:W-:Y:S02]  /*12950*/  @!P0 IMAD.MOV.U32 R5, RZ, RZ, R16 ;  /* 0x000000ffff058224 */ /* 0x008fe400078e0010 */
[----:B------:R-:W-:-:S05]  /*12960*/  @!P0 IMAD.MOV.U32 R4, RZ, RZ, R15 ;  /* 0x000000ffff048224 */ /* 0x000fca00078e000f */
[----:B------:R-:W3:Y:S04]  /*12970*/  @!P0 LDG.E.U16 R12, [R4.64] ;  /* 0x00000006040c8981 */ /* 0x000ee8000c1e1500 */
[----:B------:R0:W-:Y:S01]  /*12980*/  STL [R1+0x2338], R14 ;  /* 0x0023380e01007387 */ /* 0x0001e20000100800 */
[----:B------:R-:W2:Y:S03]  /*12990*/  LDL R19, [R1+0xfd8] ;  /* 0x000fd80001137983 */ /* 0x000ea60000100800 */
[----:B0-----:R-:W2:Y:S01]  /*129a0*/  LDL R14, [R1+0xfdc] ;  /* 0x000fdc00010e7983 */ /* 0x001ea20000100800 */
[----:B------:R-:W2:Y:S02]  /*129b0*/  LDL.LU R0, [R1+0x9ac] ;  /* 0x0009ac0001007983 */ /* 0x000ea40000300800 */
[----:B------:R-:W-:Y:S02]  /*129c0*/  STL [R1+0x233c], R21 ;  /* 0x00233c1501007387 */ /* 0x000fe40000100800 */
[----:B------:R-:W2:Y:S01]  /*129d0*/  LDL R18, [R1+0xfb8] ;  /* 0x000fb80001127983 */ /* 0x000ea20000100800 */
[----:B------:R-:W2:Y:S01]  /*129e0*/  LDL R17, [R1+0xfbc] ;  /* 0x000fbc0001117983 */ /* 0x000ea20000100800 */
[----:B------:R-:W2:Y:S03]  /*129f0*/  LDL.LU R29, [R1+0x9b0] ;  /* 0x0009b000011d7983 */ /* 0x000ea60000300800 */
[----:B----4-:R0:W-:Y:S01]  /*12a00*/  STL [R1+0x2340], R13 ;  /* 0x0023400d01007387 */ /* 0x0101e20000100800 */
[----:B------:R-:W4:Y:S02]  /*12a10*/  LDL R16, [R1+0xf98] ;  /* 0x000f980001107983 */ /* 0x000f240000100800 */
[----:B------:R-:W4:Y:S01]  /*12a20*/  LDL R15, [R1+0xf9c] ;  /* 0x000f9c00010f7983 */ /* 0x000f220000100800 */
[----:B------:R-:W-:Y:S01]  /*12a30*/  PRMT R11, RZ, 0x7610, R11 ;  /* 0x00007610ff0b7816 */ /* 0x000fe2000000000b */
[----:B---3--:R1:W-:Y:S01]  /*12a40*/  STL [R1+0x2344], R12 ;  /* 0x0023440c01007387 */ /* 0x0083e20000100800 */
[----:B0-----:R-:W3:Y:S02]  /*12a50*/  LDL R13, [R1+0xf7c] ;  /* 0x000f7c00010d7983 */ /* 0x001ee40000100800 */
[----:B--2---:R-:W-:-:S02]  /*12a60*/  @!P0 IMAD.MOV.U32 R5, RZ, RZ, R19 ;  /* 0x000000ffff058224 */ /* 0x004fc400078e0013 */
[----:B------:R-:W-:Y:S02]  /*12a70*/  @!P0 IMAD.MOV.U32 R4, RZ, RZ, R14 ;  /* 0x000000ffff048224 */ /* 0x000fe400078e000e */
[----:B------:R-:W2:Y:S04]  /*12a80*/  LDL R14, [R1+0xf78] ;  /* 0x000f7800010e7983 */ /* 0x000ea80000100800 */
[----:B------:R0:W2:Y:S01]  /*12a90*/  @!P0 LDG.E.U16 R11, [R4.64] ;  /* 0x00000006040b8981 */ /* 0x0000a2000c1e1500 */
[----:B------:R-:W-:Y:S02]  /*12aa0*/  PRMT R10, RZ, 0x7610, R10 ;  /* 0x00007610ff0a7816 */ /* 0x000fe4000000000a */
[----:B------:R-:W-:Y:S01]  /*12ab0*/  PRMT R9, RZ, 0x7610, R9 ;  /* 0x00007610ff097816 */ /* 0x000fe20000000009 */
[----:B0-----:R-:W-:-:S02]  /*12ac0*/  @!P0 IMAD.MOV.U32 R4, RZ, RZ, R17 ;  /* 0x000000ffff048224 */ /* 0x001fc400078e0011 */
[----:B------:R-:W-:-:S05]  /*12ad0*/  @!P0 IMAD.MOV.U32 R5, RZ, RZ, R18 ;  /* 0x000000ffff058224 */ /* 0x000fca00078e0012 */
[----:B------:R4:W2:Y:S01]  /*12ae0*/  @!P0 LDG.E.U16 R10, [R4.64] ;  /* 0x00000006040a8981 */ /* 0x0008a2000c1e1500 */
[----:B------:R-:W-:Y:S01]  /*12af0*/  PRMT R8, RZ, 0x7610, R8 ;  /* 0x00007610ff087816 */ /* 0x000fe20000000008 */
[----:B----4-:R-:W-:Y:S02]  /*12b00*/  @!P0 IMAD.MOV.U32 R4, RZ, RZ, R15 ;  /* 0x000000ffff048224 */ /* 0x010fe400078e000f */
[----:B------:R-:W-:-:S05]  /*12b10*/  @!P0 IMAD.MOV.U32 R5, RZ, RZ, R16 ;  /* 0x000000ffff058224 */ /* 0x000fca00078e0010 */
[----:B------:R3:W4:Y:S02]  /*12b20*/  @!P0 LDG.E.U16 R9, [R4.64] ;  /* 0x0000000604098981 */ /* 0x000724000c1e1500 */
[----:B---3--:R-:W-:Y:S02]  /*12b30*/  @!P0 IMAD.MOV.U32 R4, RZ, RZ, R13 ;  /* 0x000000ffff048224 */ /* 0x008fe400078e000d */
[----:B--2---:R-:W-:Y:S01]  /*12b40*/  @!P0 IMAD.MOV.U32 R5, RZ, RZ, R14 ;  /* 0x000000ffff058224 */ /* 0x004fe200078e000e */
[----:B------:R0:W-:Y:S01]  /*12b50*/  STL [R1+0x2348], R11 ;  /* 0x0023480b01007387 */ /* 0x0001e20000100800 */
[----:B-1----:R-:W2:Y:S03]  /*12b60*/  LDL R12, [R1+0xf58] ;  /* 0x000f5800010c7983 */ /* 0x002ea60000100800 */
[----:B------:R2:W3:Y:S04]  /*12b70*/  @!P0 LDG.E.U16 R8, [R4.64] ;  /* 0x0000000604088981 */ /* 0x0004e8000c1e1500 */
[----:B0-----:R-:W3:Y:S04]  /*12b80*/  LDL R11, [R1+0xf5c] ;  /* 0x000f5c00010b7983 */ /* 0x001ee80000100800 */
[----:B------:R-:W0:Y:S04]  /*12b90*/  S2R R2, SR_TID.X ;  /* 0x0000000000027919 */ /* 0x000e280000002100 */
[----:B------:R1:W-:Y:S04]  /*12ba0*/  STS.U16 [R21+0x3580], R20 ;  /* 0x0035801415007388 */ /* 0x0003e80000000400 */
[----:B------:R-:W-:Y:S01]  /*12bb0*/  STL [R1+0x234c], R10 ;  /* 0x00234c0a01007387 */ /* 0x000fe20000100800 */
[----:B0-----:R-:W-:-:S05]  /*12bc0*/  LOP3.LUT R2, R2, 0x3f, RZ, 0xc0, !PT ;  /* 0x0000003f02027812 */ /* 0x001fca00078ec0ff */
[----:B------:R-:W-:-:S05]  /*12bd0*/  IMAD.SHL.U32 R2, R2, 0x2, RZ ;  /* 0x0000000202027824 */ /* 0x000fca00078e00ff */
[----:B-1----:R-:W-:Y:S01]  /*12be0*/  LOP3.LUT R20, R2, 0x30, RZ, 0x3c, !PT ;  /* 0x0000003002147812 */ /* 0x002fe200078e3cff */
[----:B----4-:R-:W-:Y:S04]  /*12bf0*/  STL [R1+0x2350], R9 ;  /* 0x0023500901007387 */ /* 0x010fe80000100800 */
[----:B------:R-:W-:Y:S01]  /*12c00*/  STS.U16 [R20+0x600], R27 ;  /* 0x0006001b14007388 */ /* 0x000fe20000000400 */
[----:B------:R-:W-:Y:S02]  /*12c10*/  STS.U16 [R20+0x680], R22 ;  /* 0x0006801614007388 */ /* 0x000fe40000000400 */
[----:B------:R-:W-:Y:S02]  /*12c20*/  STS.U16 [R20+0x700], R23 ;  /* 0x0007001714007388 */ /* 0x000fe40000000400 */
[----:B------:R-:W-:Y:S01]  /*12c30*/  STS.U16 [R20+0x780], R28 ;  /* 0x0007801c14007388 */ /* 0x000fe20000000400 */
[----:B------:R0:W-:Y:S04]  /*12c40*/  STS.U16 [R20+0x1600], R0 ;  /* 0x0016000014007388 */ /* 0x0001e80000000400 */
[----:B0-----:R-:W4:Y:S01]  /*12c50*/  LDL.LU R0, [R1+0x9b8] ;  /* 0x0009b80001007983 */ /* 0x001f220000300800 */
[----:B------:R-:W4:Y:S01]  /*12c60*/  LDL.LU R28, [R1+0x9bc] ;  /* 0x0009bc00011c7983 */ /* 0x000f220000300800 */
[----:B------:R-:W-:Y:S01]  /*12c70*/  PRMT R7, RZ, 0x7610, R7 ;  /* 0x00007610ff077816 */ /* 0x000fe20000000007 */
[----:B--2---:R-:W-:Y:S01]  /*12c80*/  @!P0 IMAD.MOV.U32 R5, RZ, RZ, R12 ;  /* 0x000000ffff058224 */ /* 0x004fe200078e000c */
[----:B---3--:R0:W-:Y:S01]  /*12c90*/  STL [R1+0x2354], R8 ;  /* 0x0023540801007387 */ /* 0x0081e20000100800 */
[----:B------:R-:W2:Y:S02]  /*12ca0*/  LDL R10, [R1+0xf3c] ;  /* 0x000f3c00010a7983 */ /* 0x000ea40000100800 */
[----:B------:R-:W3:Y:S02]  /*12cb0*/  LDL R9, [R1+0xf18] ;  /* 0x000f180001097983 */ /* 0x000ee40000100800 */
[----:B------:R-:W-:Y:S01]  /*12cc0*/  @!P0 IMAD.MOV.U32 R4, RZ, RZ, R11 ;  /* 0x000000ffff048224 */ /* 0x000fe200078e000b */
[----:B0-----:R-:W3:Y:S01]  /*12cd0*/  LDL R8, [R1+0xf1c] ;  /* 0x000f1c0001087983 */ /* 0x001ee20000100800 */
[----:B------:R-:W3:Y:S02]  /*12ce0*/  LDL.LU R11, [R1+0x960] ;  /* 0x00096000010b7983 */ /* 0x000ee40000300800 */
[----:B------:R-:W3:Y:S02]  /*12cf0*/  LDL.LU R12, [R1+0x95c] ;  /* 0x00095c00010c7983 */ /* 0x000ee40000300800 */
[----:B------:R-:W3:Y:S01]  /*12d00*/  LDL.LU R13, [R1+0x958] ;  /* 0x00095800010d7983 */ /* 0x000ee20000300800 */
[----:B------:R-:W3:Y:S01]  /*12d10*/  LDL.LU R21, [R1+0x954] ;  /* 0x0009540001157983 */ /* 0x000ee20000300800 */
        /* <DEDUP_REMOVED lines=11> */
[----:B------:R-:W3:Y:S04]  /*12dd0*/  LDL.LU R23, [R1+0x9a4] ;  /* 0x0009a40001177983 */ /* 0x000ee80000300800 */
[----:B------:R0:W3:Y:S04]  /*12de0*/  @!P0 LDG.E.U16 R7, [R4.64] ;  /* 0x0000000604078981 */ /* 0x0000e8000c1e1500 */
[----:B0-----:R-:W3:Y:S01]  /*12df0*/  LDL R5, [R1+0xf38] ;  /* 0x000f380001057983 */ /* 0x001ee20000100800 */
[----:B------:R-:W-:-:S02]  /*12e00*/  PRMT R6, RZ, 0x7610, R6 ;  /* 0x00007610ff067816 */ /* 0x000fc40000000006 */
[----:B------:R-:W-:Y:S01]  /*12e10*/  PRMT R3, RZ, 0x7610, R3 ;  /* 0x00007610ff037816 */ /* 0x000fe20000000003 */
[----:B--2---:R-:W-:-:S05]  /*12e20*/  @!P0 IMAD.MOV.U32 R4, RZ, RZ, R10 ;  /* 0x000000ffff048224 */ /* 0x004fca00078e000a */
[----:B---3--:R0:W2:Y:S02]  /*12e30*/  @!P0 LDG.E.U16 R6, [R4.64] ;  /* 0x0000000604068981 */ /* 0x0080a4000c1e1500 */
[----:B0-----:R-:W-:Y:S02]  /*12e40*/  @!P0 IMAD.MOV.U32 R4, RZ, RZ, R8 ;  /* 0x000000ffff048224 */ /* 0x001fe400078e0008 */
[----:B------:R-:W-:-:S05]  /*12e50*/  @!P0 IMAD.MOV.U32 R5, RZ, RZ, R9 ;  /* 0x000000ffff058224 */ /* 0x000fca00078e0009 */
[----:B------:R0:W3:Y:S04]  /*12e60*/  @!P0 LDG.E.U16 R3, [R4.64] ;  /* 0x0000000604038981 */ /* 0x0000e8000c1e1500 */
[----:B------:R1:W-:Y:S04]  /*12e70*/  STS.U16 [R20+0x1680], R29 ;  /* 0x0016801d14007388 */ /* 0x0003e80000000400 */
[----:B------:R-:W-:Y:S01]  /*12e80*/  STL [R1+0x2358], R7 ;  /* 0x0023580701007387 */ /* 0x000fe20000100800 */
[----:B----4-:R4:W-:Y:S02]  /*12e90*/  STS.U16 [R20+0x1700], R0 ;  /* 0x0017000014007388 */ /* 0x0109e40000000400 */
[----:B------:R2:W-:Y:S01]  /*12ea0*/  STS.U16 [R20+0x1780], R28 ;  /* 0x0017801c14007388 */ /* 0x0005e20000000400 */
[----:B-1----:R-:W3:Y:S01]  /*12eb0*/  LDL.LU R29, [R1+0x950] ;  /* 0x00095000011d7983 */ /* 0x002ee20000300800 */
[----:B----4-:R-:W4:Y:S01]  /*12ec0*/  LDL.LU R0, [R1+0x94c] ;  /* 0x00094c0001007983 */ /* 0x010f220000300800 */
[----:B0-----:R-:W-:-:S02]  /*12ed0*/  LOP3.LUT R4, R2, 0x40, RZ, 0x3c, !PT ;  /* 0x0000004002047812 */ /* 0x001fc400078e3cff */
[----:B--2---:R-:W-:Y:S01]  /*12ee0*/  STL [R1+0x235c], R6 ;  /* 0x00235c0601007387 */ /* 0x004fe20000100800 */
[----:B------:R-:W2:Y:S03]  /*12ef0*/  LDL.LU R28, [R1+0x948] ;  /* 0x00094800011c7983 */ /* 0x000ea60000300800 */
[----:B---3--:R0:W-:Y:S01]  /*12f00*/  STL [R1+0x2360], R3 ;  /* 0x0023600301007387 */ /* 0x0081e20000100800 */
[----:B------:R-:W-:Y:S02]  /*12f10*/  STL [R1+0x2364], R20 ;  /* 0x0023641401007387 */ /* 0x000fe40000100800 */
[----:B------:R-:W3:Y:S01]  /*12f20*/  LDL.LU R2, [R1+0x944] ;  /* 0x0009440001027983 */ /* 0x000ee20000300800 */
[----:B0-----:R-:W3:Y:S01]  /*12f30*/  LDL.LU R3, [R1+0x8f0] ;  /* 0x0008f00001037983 */ /* 0x001ee20000300800 */
[----:B------:R-:W-:Y:S02]  /*12f40*/  STS.U16 [R20+0x2600], R11 ;  /* 0x0026000b14007388 */ /* 0x000fe40000000400 */
[----:B------:R-:W-:Y:S02]  /*12f50*/  STS.U16 [R20+0x2680], R12 ;  /* 0x0026800c14007388 */ /* 0x000fe40000000400 */
[----:B------:R-:W-:Y:S01]  /*12f60*/  STS.U16 [R20+0x2700], R13 ;  /* 0x0027000d14007388 */ /* 0x000fe20000000400 */
[----:B------:R-:W-:Y:S01]  /*12f70*/  STS.U16 [R20+0x2780], R21 ;  /* 0x0027801514007388 */ /* 0x000fe20000000400 */
[----:B------:R-:W-:Y:S02]  /*12f80*/  STS.U16 [R20+0x3600], R14 ;  /* 0x0036000e14007388 */ /* 0x000fe40000000400 */
[----:B------:R-:W-:Y:S02]  /*12f90*/  STS.U16 [R20+0x3680], R15 ;  /* 0x0036800f14007388 */ /* 0x000fe40000000400 */
[----:B------:R-:W-:Y:S01]  /*12fa0*/  STS.U16 [R20+0x3700], R16 ;  /* 0x0037001014007388 */ /* 0x000fe20000000400 */
[----:B------:R0:W-:Y:S01]  /*12fb0*/  STS.U16 [R20+0x3780], R17 ;  /* 0x0037801114007388 */ /* 0x0001e20000000400 */
[----:B------:R-:W-:Y:S02]  /*12fc0*/  STS.U16 [R4+0x800], R18 ;  /* 0x0008001204007388 */ /* 0x000fe40000000400 */
[----:B------:R-:W-:Y:S02]  /*12fd0*/  STS.U16 [R4+0x880], R19 ;  /* 0x0008801304007388 */ /* 0x000fe40000000400 */
[----:B------:R-:W-:Y:S01]  /*12fe0*/  STS.U16 [R4+0x900], R24 ;  /* 0x0009001804007388 */ /* 0x000fe20000000400 */
[----:B------:R-:W-:Y:S01]  /*12ff0*/  STS.U16 [R4+0x980], R25 ;  /* 0x0009801904007388 */ /* 0x000fe20000000400 */
[----:B------:R-:W-:Y:S02]  /*13000*/  STS.U16 [R4+0x1800], R26 ;  /* 0x0018001a04007388 */ /* 0x000fe40000000400 */
[----:B------:R-:W-:Y:S02]  /*13010*/  STS.U16 [R4+0x1880], R27 ;  /* 0x0018801b04007388 */ /* 0x000fe40000000400 */
[----:B------:R-:W-:Y:S01]  /*13020*/  STS.U16 [R4+0x1900], R22 ;  /* 0x0019001604007388 */ /* 0x000fe20000000400 */
[----:B------:R-:W-:Y:S01]  /*13030*/  STS.U16 [R4+0x1980], R23 ;  /* 0x0019801704007388 */ /* 0x000fe20000000400 */
[----:B------:R-:W-:Y:S02]  /*13040*/  STS.U16 [R4+0x2800], R29 ;  /* 0x0028001d04007388 */ /* 0x000fe40000000400 */
[----:B----4-:R1:W-:Y:S01]  /*13050*/  STS.U16 [R4+0x2880], R0 ;  /* 0x0028800004007388 */ /* 0x0103e20000000400 */
[----:B0-----:R-:W4:Y:S01]  /*13060*/  LDL.LU R20, [R1+0x8e8] ;  /* 0x0008e80001147983 */ /* 0x001f220000300800 */
[----:B------:R-:W4:Y:S02]  /*13070*/  LDL.LU R5, [R1+0x8e4] ;  /* 0x0008e40001057983 */ /* 0x000f240000300800 */
[----:B------:R-:W4:Y:S01]  /*13080*/  LDL.LU R6, [R1+0xa10] ;  /* 0x000a100001067983 */ /* 0x000f220000300800 */
[----:B-1----:R-:W4:Y:S01]  /*13090*/  LDL.LU R0, [R1+0xa0c] ;  /* 0x000a0c0001007983 */ /* 0x002f220000300800 */
[----:B------:R-:W4:Y:S02]  /*130a0*/  LDL.LU R7, [R1+0xa08] ;  /* 0x000a080001077983 */ /* 0x000f240000300800 */
[----:B------:R-:W4:Y:S02]  /*130b0*/  LDL.LU R8, [R1+0x9fc] ;  /* 0x0009fc0001087983 */ /* 0x000f240000300800 */
[----:B------:R-:W4:Y:S01]  /*130c0*/  LDL.LU R9, [R1+0x9a0] ;  /* 0x0009a00001097983 */ /* 0x000f220000300800 */
[----:B------:R-:W4:Y:S01]  /*130d0*/  LDL.LU R10, [R1+0x99c] ;  /* 0x00099c00010a7983 */ /* 0x000f220000300800 */
        /* <DEDUP_REMOVED lines=16> */
[----:B------:R-:W4:Y:S03]  /*131e0*/  LDL.LU R29, [R1+0x988] ;  /* 0x00098800011d7983 */ /* 0x000f260000300800 */
[----:B--2---:R0:W-:Y:S04]  /*131f0*/  STS.U16 [R4+0x2900], R28 ;  /* 0x0029001c04007388 */ /* 0x0041e80000000400 */
[----:B0-----:R-:W2:Y:S04]  /*13200*/  LDL.LU R28, [R1+0x984] ;  /* 0x00098400011c7983 */ /* 0x001ea80000300800 */
[----:B---3--:R0:W-:Y:S04]  /*13210*/  STS.U16 [R4+0x2980], R2 ;  /* 0x0029800204007388 */ /* 0x0081e80000000400 */
[----:B0-----:R-:W0:Y:S04]  /*13220*/  S2R R2, SR_TID.X ;  /* 0x0000000000027919 */ /* 0x001e280000002100 */
[----:B------:R1:W-:Y:S01]  /*13230*/  STS.U16 [R4+0x3800], R3 ;  /* 0x0038000304007388 */ /* 0x0003e20000000400 */
[----:B0-----:R-:W-:-:S05]  /*13240*/  LOP3.LUT R2, R2, 0x3f, RZ, 0xc0, !PT ;  /* 0x0000003f02027812 */ /* 0x001fca00078ec0ff */
[----:B------:R-:W-:-:S05]  /*13250*/  IMAD.SHL.U32 R2, R2, 0x2, RZ ;  /* 0x0000000202027824 */ /* 0x000fca00078e00ff */
[----:B-1----:R-:W-:Y:S02]  /*13260*/  LOP3.LUT R3, R2, 0x50, RZ, 0x3c, !PT ;  /* 0x0000005002037812 */ /* 0x002fe400078e3cff */
[----:B------:R-:W3:Y:S04]  /*13270*/  LDL.LU R2, [R1+0x8ec] ;  /* 0x0008ec0001027983 */ /* 0x000ee80000300800 */
[----:B---3--:R0:W-:Y:S04]  /*13280*/  STS.U16 [R4+0x3880], R2 ;  /* 0x0038800204007388 */ /* 0x0081e80000000400 */
[----:B0-----:R-:W0:Y:S01]  /*13290*/  S2R R2, SR_TID.X ;  /* 0x0000000000027919 */ /* 0x001e220000002100 */
[----:B----4-:R-:W-:Y:S02]  /*132a0*/  STS.U16 [R4+0x3900], R20 ;  /* 0x0039001404007388 */ /* 0x010fe40000000400 */
[----:B------:R-:W-:Y:S02]  /*132b0*/  STS.U16 [R4+0x3980], R5 ;  /* 0x0039800504007388 */ /* 0x000fe40000000400 */
[----:B------:R-:W-:Y:S01]  /*132c0*/  STS.U16 [R3+0xa00], R6 ;  /* 0x000a000603007388 */ /* 0x000fe20000000400 */
[----:B------:R1:W-:Y:S04]  /*132d0*/  STS.U16 [R3+0xa80], R0 ;  /* 0x000a800003007388 */ /* 0x0003e80000000400 */
[----:B-1----:R-:W3:Y:S01]  /*132e0*/  LDL.LU R0, [R1+0x930] ;  /* 0x0009300001007983 */ /* 0x002ee20000300800 */
[----:B0-----:R-:W-:-:S05]  /*132f0*/  LOP3.LUT R2, R2, 0x3f, RZ, 0xc0, !PT ;  /* 0x0000003f02027812 */ /* 0x001fca00078ec0ff */
[----:B------:R-:W-:-:S05]  /*13300*/  IMAD.SHL.U32 R2, R2, 0x2, RZ ;  /* 0x0000000202027824 */ /* 0x000fca00078e00ff */
[----:B------:R-:W-:Y:S02]  /*13310*/  LOP3.LUT R4, R2, 0x60, RZ, 0x3c, !PT ;  /* 0x0000006002047812 */ /* 0x000fe400078e3cff */
[----:B------:R-:W4:Y:S04]  /*13320*/  LDL.LU R2, [R1+0x924] ;  /* 0x0009240001027983 */ /* 0x000f280000300800 */
[----:B----4-:R0:W-:Y:S04]  /*13330*/  STL [R1+0x236c], R2 ;  /* 0x00236c0201007387 */ /* 0x0101e80000100800 */
[----:B0-----:R-:W4:Y:S04]  /*13340*/  LDL.LU R2, [R1+0x928] ;  /* 0x0009280001027983 */ /* 0x001f280000300800 */
[----:B------:R-:W-:Y:S01]  /*13350*/  STS.U16 [R3+0xb00], R7 ;  /* 0x000b000703007388 */ /* 0x000fe20000000400 */
        /* <DEDUP_REMOVED lines=20> */
[----:B--2---:R-:W-:Y:S02]  /*134a0*/  STS.U16 [R4+0x1d80], R28 ;  /* 0x001d801c04007388 */ /* 0x004fe40000000400 */
[----:B---3--:R-:W-:Y:S01]  /*134b0*/  STS.U16 [R4+0x2c00], R0 ;  /* 0x002c000004007388 */ /* 0x008fe20000000400 */
[----:B----4-:R0:W-:Y:S04]  /*134c0*/  STL [R1+0x2370], R2 ;  /* 0x0023700201007387 */ /* 0x0101e80000100800 */
[----:B0-----:R-:W2:Y:S01]  /*134d0*/  LDL.LU R2, [R1+0x92c] ;  /* 0x00092c0001027983 */ /* 0x001ea20000300800 */
[----:B------:R-:W3:Y:S02]  /*134e0*/  LDL.LU R20, [R1+0x8d0] ;  /* 0x0008d00001147983 */ /* 0x000ee40000300800 */
[----:B------:R-:W4:Y:S02]  /*134f0*/  LDL.LU R3, [R1+0x8c4] ;  /* 0x0008c40001037983 */ /* 0x000f240000300800 */
        /* <DEDUP_REMOVED lines=25> */
[----:B--2---:R0:W-:Y:S04]  /*13690*/  STS.U16 [R4+0x2c80], R2 ;  /* 0x002c800204007388 */ /* 0x0041e80000000400 */
[----:B0-----:R-:W2:Y:S04]  /*136a0*/  LDL.LU R2, [R1+0x2370] ;  /* 0x0023700001027983 */ /* 0x001ea80000300800 */
[----:B--2---:R0:W-:Y:S04]  /*136b0*/  STS.U16 [R4+0x2d00], R2 ;  /* 0x002d000204007388 */ /* 0x0041e80000000400 */
[----:B0-----:R-:W2:Y:S04]  /*136c0*/  LDL.LU R2, [R1+0x236c] ;  /* 0x00236c0001027983 */ /* 0x001ea80000300800 */
[----:B--2---:R-:W-:Y:S01]  /*136d0*/  STS.U16 [R4+0x2d80], R2 ;  /* 0x002d800204007388 */ /* 0x004fe20000000400 */
[----:B---3--:R-:W-:Y:S02]  /*136e0*/  STS.U16 [R4+0x3c00], R20 ;  /* 0x003c001404007388 */ /* 0x008fe40000000400 */
[----:B----4-:R-:W-:Y:S02]  /*136f0*/  STS.U16 [R4+0x3c80], R3 ;  /* 0x003c800304007388 */ /* 0x010fe40000000400 */
[----:B------:R-:W-:Y:S01]  /*13700*/  STS.U16 [R4+0x3d00], R5 ;  /* 0x003d000504007388 */ /* 0x000fe20000000400 */
[----:B------:R0:W-:Y:S04]  /*13710*/  STS.U16 [R4+0x3d80], R0 ;  /* 0x003d800004007388 */ /* 0x0001e80000000400 */
[----:B0-----:R-:W2:Y:S01]  /*13720*/  LDL.LU R0, [R1+0x90] ;  /* 0x0000900001007983 */ /* 0x001ea20000300800 */
[----:B------:R-:W3:Y:S02]  /*13730*/  LDL.LU R5, [R1+0x8c] ;  /* 0x00008c0001057983 */ /* 0x000ee40000300800 */
[----:B------:R-:W4:Y:S01]  /*13740*/  LDL.LU R20, [R1+0x84] ;  /* 0x0000840001147983 */ /* 0x000f220000300800 */
[----:B------:R-:W0:Y:S02]  /*13750*/  S2R R2, SR_TID.X ;  /* 0x0000000000027919 */ /* 0x000e240000002100 */
[----:B0-----:R-:W-:-:S05]  /*13760*/  LOP3.LUT R2, R2, 0x3f, RZ, 0xc0, !PT ;  /* 0x0000003f02027812 */ /* 0x001fca00078ec0ff */
[----:B------:R-:W-:-:S05]  /*13770*/  IMAD.SHL.U32 R2, R2, 0x2, RZ ;  /* 0x0000000202027824 */ /* 0x000fca00078e00ff */
[----:B------:R-:W-:-:S05]  /*13780*/  LOP3.LUT R3, R2, 0x70, RZ, 0x3c, !PT ;  /* 0x0000007002037812 */ /* 0x000fca00078e3cff */
[----:B------:R-:W-:Y:S04]  /*13790*/  STS.U16 [R3+0xe00], R6 ;  /* 0x000e000603007388 */ /* 0x000fe80000000400 */
[----:B----4-:R0:W-:Y:S04]  /*137a0*/  STL [R1+0x2368], R20 ;  /* 0x0023681401007387 */ /* 0x0101e80000100800 */
[----:B0-----:R-:W4:Y:S01]  /*137b0*/  LDL.LU R20, [R1+0x88] ;  /* 0x0000880001147983 */ /* 0x001f220000300800 */
        /* <DEDUP_REMOVED lines=14> */
[----:B------:R0:W-:Y:S01]  /*138a0*/  STS.U16 [R3+0x3f80], R24 ;  /* 0x003f801803007388 */ /* 0x0001e20000000400 */
[----:B------:R1:W-:Y:S04]  /*138b0*/  STS.U16 [R2+0x4400], R27 ;  /* 0x0044001b02007388 */ /* 0x0003e80000000400 */
[----:B0-----:R-:W4:Y:S01]  /*138c0*/  LDL.LU R3, [R1+0x80] ;  /* 0x0000800001037983 */ /* 0x001f220000300800 */
[----:B------:R-:W4:Y:S02]  /*138d0*/  LDL.LU R6, [R1+0x7c] ;  /* 0x00007c0001067983 */ /* 0x000f240000300800 */
[----:B-1----:R-:W4:Y:S02]  /*138e0*/  LDL.LU R27, [R1+0x78] ;  /* 0x00007800011b7983 */ /* 0x002f240000300800 */
        /* <DEDUP_REMOVED lines=13> */
[----:B------:R-:W4:Y:S04]  /*139c0*/  LDL.LU R19, [R1+0x40] ;  /* 0x0000400001137983 */ /* 0x000f280000300800 */
[----:B------:R0:W-:Y:S01]  /*139d0*/  STS.U16 [R2+0x4000], R25 ;  /* 0x0040001902007388 */ /* 0x0001e20000000400 */
[----:B------:R-:W4:Y:S03]  /*139e0*/  LDL.LU R24, [R1+0x3c] ;  /* 0x00003c0001187983 */ /* 0x000f260000300800 */
[----:B------:R1:W-:Y:S04]  /*139f0*/  STS.U16 [R2+0x4200], R26 ;  /* 0x0042001a02007388 */ /* 0x0003e80000000400 */
[----:B------:R1:W-:Y:S04]  /*13a00*/  STS.U16 [R2+0x4600], R22 ;  /* 0x0046001602007388 */ /* 0x0003e80000000400 */
[----:B------:R2:W-:Y:S04]  /*13a10*/  STS.U16 [R2+0x4800], R23 ;  /* 0x0048001702007388 */ /* 0x0005e80000000400 */
[----:B------:R3:W-:Y:S04]  /*13a20*/  STS.U16 [R2+0x4a00], R29 ;  /* 0x004a001d02007388 */ /* 0x0007e80000000400 */
[----:B------:R3:W-:Y:S04]  /*13a30*/  STS.U16 [R2+0x4c00], R28 ;  /* 0x004c001c02007388 */ /* 0x0007e80000000400 */
[----:B0-----:R-:W4:Y:S01]  /*13a40*/  LDL.LU R25, [R1+0x38] ;  /* 0x0000380001197983 */ /* 0x001f220000300800 */
[----:B-1----:R-:W4:Y:S02]  /*13a50*/  LDL.LU R26, [R1+0x34] ;  /* 0x00003400011a7983 */ /* 0x002f240000300800 */
[----:B------:R-:W4:Y:S01]  /*13a60*/  LDL.LU R22, [R1+0x30] ;  /* 0x0000300001167983 */ /* 0x000f220000300800 */
[----:B--2---:R-:W2:Y:S01]  /*13a70*/  LDL.LU R23, [R1+0x2c] ;  /* 0x00002c0001177983 */ /* 0x004ea20000300800 */
[----:B---3--:R-:W3:Y:S03]  /*13a80*/  LDL.LU R29, [R1+0x28] ;  /* 0x00002800011d7983 */ /* 0x008ee60000300800 */
[----:B------:R0:W-:Y:S01]  /*13a90*/  STS.U16 [R2+0x4e00], R0 ;  /* 0x004e000002007388 */ /* 0x0001e20000000400 */
[----:B------:R-:W2:Y:S03]  /*13aa0*/  LDL.LU R28, [R1+0x24] ;  /* 0x00002400011c7983 */ /* 0x000ea60000300800 */
[----:B------:R1:W-:Y:S04]  /*13ab0*/  STS.U16 [R2+0x5000], R5 ;  /* 0x0050000502007388 */ /* 0x0003e80000000400 */
[----:B0-----:R-:W2:Y:S01]  /*13ac0*/  LDL.LU R0, [R1+0x20] ;  /* 0x0000200001007983 */ /* 0x001ea20000300800 */
[----:B------:R-:W2:Y:S02]  /*13ad0*/  LDL.LU R4, [R1+0x18] ;  /* 0x0000180001047983 */ /* 0x000ea40000300800 */
[----:B-1----:R-:W2:Y:S01]  /*13ae0*/  LDL.LU R5, [R1+0x10] ;  /* 0x0000100001057983 */ /* 0x002ea20000300800 */
[----:B----4-:R0:W-:Y:S04]  /*13af0*/  STS.U16 [R2+0x5200], R20 ;  /* 0x0052001402007388 */ /* 0x0101e80000000400 */
[----:B0-----:R-:W4:Y:S04]  /*13b00*/  LDL.LU R20, [R1+0x2368] ;  /* 0x0023680001147983 */ /* 0x001f280000300800 */
[----:B------:R-:W-:Y:S04]  /*13b10*/  STS.U16 [R2+0x5600], R3 ;  /* 0x0056000302007388 */ /* 0x000fe80000000400 */
[----:B------:R0:W-:Y:S04]  /*13b20*/  STS.U16 [R2+0x5a00], R27 ;  /* 0x005a001b02007388 */ /* 0x0001e80000000400 */
[----:B------:R-:W-:Y:S04]  /*13b30*/  STS.U16 [R2+0x5800], R6 ;  /* 0x0058000602007388 */ /* 0x000fe80000000400 */
[----:B------:R-:W-:Y:S04]  /*13b40*/  STS.U16 [R2+0x5c00], R7 ;  /* 0x005c000702007388 */ /* 0x000fe80000000400 */
[----:B------:R-:W-:Y:S01]  /*13b50*/  STS.U16 [R2+0x5e00], R8 ;  /* 0x005e000802007388 */ /* 0x000fe20000000400 */
[----:B0-----:R-:W-:-:S03]  /*13b60*/  LOP3.LUT R27, R2, 0x10, RZ, 0x3c, !PT ;  /* 0x00000010021b7812 */ /* 0x001fc600078e3cff */
[----:B----4-:R0:W-:Y:S02]  /*13b70*/  STS.U16 [R2+0x5400], R20 ;  /* 0x0054001402007388 */ /* 0x0101e40000000400 */
[----:B------:R1:W-:Y:S02]  /*13b80*/  STS.U16 [R27+0x4080], R9 ;  /* 0x004080091b007388 */ /* 0x0003e40000000400 */
[----:B------:R4:W-:Y:S02]  /*13b90*/  STS.U16 [R27+0x4280], R10 ;  /* 0x0042800a1b007388 */ /* 0x0009e40000000400 */
[----:B------:R1:W-:Y:S01]  /*13ba0*/  STS.U16 [R27+0x4480], R11 ;  /* 0x0044800b1b007388 */ /* 0x0003e20000000400 */
[----:B0-----:R-:W2:Y:S01]  /*13bb0*/  LDL.LU R20, [R1+0x2364] ;  /* 0x0023640001147983 */ /* 0x001ea20000300800 */
[----:B------:R-:W2:Y:S02]  /*13bc0*/  LDL.LU R3, [R1+0x2360] ;  /* 0x0023600001037983 */ /* 0x000ea40000300800 */
[----:B------:R-:W2:Y:S02]  /*13bd0*/  LDL.LU R6, [R1+0x235c] ;  /* 0x00235c0001067983 */ /* 0x000ea40000300800 */
[----:B------:R-:W2:Y:S01]  /*13be0*/  LDL.LU R7, [R1+0x2358] ;  /* 0x0023580001077983 */ /* 0x000ea20000300800 */
[----:B------:R-:W2:Y:S01]  /*13bf0*/  LDL.LU R8, [R1+0x2354] ;  /* 0x0023540001087983 */ /* 0x000ea20000300800 */
[----:B------:R-:W2:Y:S02]  /*13c00*/  LDL.LU R2, [R1+0x1c] ;  /* 0x00001c0001027983 */ /* 0x000ea40000300800 */
[----:B-1----:R-:W2:Y:S02]  /*13c10*/  LDL.LU R9, [R1+0x2350] ;  /* 0x0023500001097983 */ /* 0x002ea40000300800 */
[----:B----4-:R-:W4:Y:S01]  /*13c20*/  LDL.LU R10, [R1+0x234c] ;  /* 0x00234c00010a7983 */ /* 0x010f220000300800 */
[----:B------:R-:W2:Y:S04]  /*13c30*/  LDL.LU R11, [R1+0x2348] ;  /* 0x00234800010b7983 */ /* 0x000ea80000300800 */
[----:B------:R0:W-:Y:S01]  /*13c40*/  STS.U16 [R27+0x4680], R12 ;  /* 0x0046800c1b007388 */ /* 0x0001e20000000400 */
[----:B------:R1:W-:Y:S02]  /*13c50*/  STS.U16 [R27+0x4880], R13 ;  /* 0x0048800d1b007388 */ /* 0x0003e40000000400 */
[----:B------:R3:W-:Y:S01]  /*13c60*/  STS.U16 [R27+0x4a80], R21 ;  /* 0x004a80151b007388 */ /* 0x0007e20000000400 */
[----:B0-----:R-:W2:Y:S01]  /*13c70*/  LDL.LU R12, [R1+0x2344] ;  /* 0x00234400010c7983 */ /* 0x001ea20000300800 */
[----:B-1----:R-:W2:Y:S02]  /*13c80*/  LDL.LU R13, [R1+0x2340] ;  /* 0x00234000010d7983 */ /* 0x002ea40000300800 */
[----:B---3--:R-:W2:Y:S02]  /*13c90*/  LDL.LU R21, [R1+0x233c] ;  /* 0x00233c0001157983 */ /* 0x008ea40000300800 */
[----:B------:R0:W-:Y:S01]  /*13ca0*/  STS.U16 [R27+0x4c80], R14 ;  /* 0x004c800e1b007388 */ /* 0x0001e20000000400 */
[----:B------:R1:W-:Y:S01]  /*13cb0*/  STS.U16 [R27+0x4e80], R15 ;  /* 0x004e800f1b007388 */ /* 0x0003e20000000400 */
[----:B------:R3:W-:Y:S02]  /*13cc0*/  STS.U16 [R27+0x5080], R16 ;  /* 0x005080101b007388 */ /* 0x0007e40000000400 */
[----:B------:R3:W-:Y:S02]  /*13cd0*/  STS.U16 [R27+0x5280], R17 ;  /* 0x005280111b007388 */ /* 0x0007e40000000400 */
[----:B------:R3:W-:Y:S01]  /*13ce0*/  STS.U16 [R27+0x5480], R18 ;  /* 0x005480121b007388 */ /* 0x0007e20000000400 */
[----:B------:R3:W-:Y:S04]  /*13cf0*/  STS.U16 [R27+0x5680], R19 ;  /* 0x005680131b007388 */ /* 0x0007e80000000400 */
[----:B0-----:R-:W4:Y:S01]  /*13d00*/  LDL.LU R14, [R1+0x2338] ;  /* 0x00233800010e7983 */ /* 0x001f220000300800 */
[----:B-1----:R-:W4:Y:S02]  /*13d10*/  LDL.LU R15, [R1+0x2334] ;  /* 0x00233400010f7983 */ /* 0x002f240000300800 */
[----:B---3--:R-:W3:Y:S01]  /*13d20*/  LDL.LU R16, [R1+0x2330] ;  /* 0x0023300001107983 */ /* 0x008ee20000300800 */
[----:B------:R-:W3:Y:S04]  /*13d30*/  LDL.LU R17, [R1+0x232c] ;  /* 0x00232c0001117983 */ /* 0x000ee80000300800 */
[----:B------:R-:W3:Y:S01]  /*13d40*/  LDL.LU R18, [R1+0x2328] ;  /* 0x0023280001127983 */ /* 0x000ee20000300800 */
[----:B------:R-:W3:Y:S03]  /*13d50*/  LDL.LU R19, [R1+0x2324] ;  /* 0x0023240001137983 */ /* 0x000ee60000300800 */
[----:B------:R0:W-:Y:S01]  /*13d60*/  STS.U16 [R27+0x5880], R24 ;  /* 0x005880181b007388 */ /* 0x0001e20000000400 */
[----:B------:R1:W-:Y:S02]  /*13d70*/  STS.U16 [R27+0x5a80], R25 ;  /* 0x005a80191b007388 */ /* 0x0003e40000000400 */
[----:B------:R1:W-:Y:S02]  /*13d80*/  STS.U16 [R27+0x5c80], R26 ;  /* 0x005c801a1b007388 */ /* 0x0003e40000000400 */
[----:B------:R1:W-:Y:S01]  /*13d90*/  STS.U16 [R27+0x5e80], R22 ;  /* 0x005e80161b007388 */ /* 0x0003e20000000400 */
[----:B0-----:R-:W3:Y:S01]  /*13da0*/  LDL.LU R24, [R1+0x2320] ;  /* 0x0023200001187983 */ /* 0x001ee20000300800 */
[----:B-1----:R-:W3:Y:S02]  /*13db0*/  LDL.LU R25, [R1+0x231c] ;  /* 0x00231c0001197983 */ /* 0x002ee40000300800 */
[----:B------:R-:W3:Y:S02]  /*13dc0*/  LDL.LU R26, [R1+0x2318] ;  /* 0x00231800011a7983 */ /* 0x000ee40000300800 */
[----:B------:R-:W3:Y:S01]  /*13dd0*/  LDL.LU R27, [R1+0x2314] ;  /* 0x00231400011b7983 */ /* 0x000ee20000300800 */
[----:B------:R-:W3:Y:S04]  /*13de0*/  LDL.LU R22, [R1+0x2310] ;  /* 0x0023100001167983 */ /* 0x000ee80000300800 */
[----:B--2---:R0:W-:Y:S01]  /*13df0*/  STS.U16 [R21+0x4100], R23 ;  /* 0x0041001715007388 */ /* 0x0041e20000000400 */
[----:B------:R1:W-:Y:S02]  /*13e00*/  STS.U16 [R21+0x4300], R29 ;  /* 0x0043001d15007388 */ /* 0x0003e40000000400 */
[----:B------:R2:W-:Y:S02]  /*13e10*/  STS.U16 [R21+0x4500], R28 ;  /* 0x0045001c15007388 */ /* 0x0005e40000000400 */
[----:B------:R4:W-:Y:S01]  /*13e20*/  STS.U16 [R21+0x4700], R0 ;  /* 0x0047000015007388 */ /* 0x0009e20000000400 */
[----:B0-----:R-:W3:Y:S01]  /*13e30*/  LDL.LU R23, [R1+0x230c] ;  /* 0x00230c0001177983 */ /* 0x001ee20000300800 */
[----:B-1----:R-:W3:Y:S02]  /*13e40*/  LDL.LU R29, [R1+0x2308] ;  /* 0x00230800011d7983 */ /* 0x002ee40000300800 */
[----:B--2---:R-:W2:Y:S02]  /*13e50*/  LDL.LU R28, [R1+0x2304] ;  /* 0x00230400011c7983 */ /* 0x004ea40000300800 */
[----:B----4-:R-:W4:Y:S01]  /*13e60*/  LDL.LU R0, [R1+0x2300] ;  /* 0x0023000001007983 */ /* 0x010f220000300800 */
[----:B------:R-:W-:Y:S01]  /*13e70*/  STS.U16 [R21+0x4900], R2 ;  /* 0x0049000215007388 */ /* 0x000fe20000000400 */
[----:B------:R-:W-:Y:S03]  /*13e80*/  STS.U16 [R21+0x4b00], R4 ;  /* 0x004b000415007388 */ /* 0x000fe60000000400 */
[----:B----4-:R0:W-:Y:S04]  /*13e90*/  STS.U16 [R21+0x4d00], R0 ;  /* 0x004d000015007388 */ /* 0x0101e80000000400 */
[----:B0-----:R-:W4:Y:S01]  /*13ea0*/  LDL.LU R0, [R1+0x22fc] ;  /* 0x0022fc0001007983 */ /* 0x001f220000300800 */
[----:B------:R-:W-:Y:S02]  /*13eb0*/  STS.U16 [R21+0x4f00], R5 ;  /* 0x004f000515007388 */ /* 0x000fe40000000400 */
[----:B--2---:R0:W-:Y:S02]  /*13ec0*/  STS.U16 [R21+0x5100], R28 ;  /* 0x0051001c15007388 */ /* 0x0041e40000000400 */
[----:B0-----:R-:W2:Y:S01]  /*13ed0*/  LDL.LU R28, [R1+0x22f8] ;  /* 0x0022f800011c7983 */ /* 0x001ea20000300800 */
[----:B---3--:R0:W-:Y:S02]  /*13ee0*/  STS.U16 [R21+0x5300], R29 ;  /* 0x0053001d15007388 */ /* 0x0081e40000000400 */
[----:B------:R-:W-:Y:S02]  /*13ef0*/  STS.U16 [R21+0x5500], R23 ;  /* 0x0055001715007388 */ /* 0x000fe40000000400 */
[----:B------:R1:W-:Y:S01]  /*13f00*/  STS.U16 [R21+0x5700], R22 ;  /* 0x0057001615007388 */ /* 0x0003e20000000400 */
[----:B------:R-:W-:Y:S01]  /*13f10*/  STS.U16 [R21+0x5900], R27 ;  /* 0x0059001b15007388 */ /* 0x000fe20000000400 */
[----:B------:R-:W-:Y:S02]  /*13f20*/  STS.U16 [R21+0x5b00], R26 ;  /* 0x005b001a15007388 */ /* 0x000fe40000000400 */
[----:B------:R-:W-:Y:S02]  /*13f30*/  STS.U16 [R21+0x5d00], R25 ;  /* 0x005d001915007388 */ /* 0x000fe40000000400 */
[----:B------:R3:W-:Y:S01]  /*13f40*/  STS.U16 [R21+0x5f00], R24 ;  /* 0x005f001815007388 */ /* 0x0007e20000000400 */
[----:B0-----:R-:W3:Y:S04]  /*13f50*/  S2R R29, SR_TID.X ;  /* 0x00000000001d7919 */ /* 0x001ee80000002100 */
[----:B-1----:R-:W0:Y:S01]  /*13f60*/  S2R R22, SR_TID.X ;  /* 0x0000000000167919 */ /* 0x002e220000002100 */
[----:B---3--:R-:W-:Y:S01]  /*13f70*/  IMAD.SHL.U32 R21, R29, 0x2, RZ ;  /* 0x000000021d157824 */ /* 0x008fe200078e00ff */
[----:B0-----:R-:W-:-:S05]  /*13f80*/  LOP3.LUT R23, R22, 0x7, RZ, 0xc0, !PT ;  /* 0x0000000716177812 */ /* 0x001fca00078ec0ff */
[----:B------:R-:W-:Y:S02]  /*13f90*/  IMAD R23, R23, 0x210, RZ ;  /* 0x0000021017177824 */ /* 0x000fe400078e02ff */
[----:B------:R-:W-:Y:S01]  /*13fa0*/  IMAD.SHL.U32 R29, R22, 0x100, RZ ;  /* 0x00000100161d7824 */ /* 0x000fe200078e00ff */
[----:B----4-:R0:W-:Y:S01]  /*13fb0*/  STS.U16 [R20+0x5f80], R0 ;  /* 0x005f800014007388 */ /* 0x0101e20000000400 */
        /* <DEDUP_REMOVED lines=15> */
[----:B------:R-:W-:Y:S06]  /*140b0*/  BAR.SYNC.DEFER_BLOCKING 0x0 ;  /* 0x0000000000007b1d */ /* 0x000fec0000010000 */
[----:B--2---:R-:W1:Y:S04]  /*140c0*/  LDSM.16.M88.4 R8, [R28+0x4000] ;  /* 0x004000001c08783b */ /* 0x004e680000000200 */
[----:B------:R-:W2:Y:S01]  /*140d0*/  LDSM.16.M88.4 R16, [R28+0x4200] ;  /* 0x004200001c10783b */ /* 0x000ea20000000200 */
[----:B0-----:R-:W-:-:S03]  /*140e0*/  LOP3.LUT R0, R21, 0x10, RZ, 0xc0, !PT ;  /* 0x0000001015007812 */ /* 0x001fc600078ec0ff */
[----:B------:R-:W-:Y:S01]  /*140f0*/  LDSM.16.M88.4 R24, [R28+0x4a00] ;  /* 0x004a00001c18783b */ /* 0x000fe20000000200 */
[----:B------:R-:W-:-:S04]  /*14100*/  LOP3.LUT R0, R0, 0x20, R22, 0xf8, !PT ;  /* 0x0000002000007812 */ /* 0x000fc800078ef816 */
[----:B------:R-:W-:Y:S02]  /*14110*/  LOP3.LUT R0, R23, R0, RZ, 0x3c, !PT ;  /* 0x0000000017007212 */ /* 0x000fe400078e3cff */
[----:B------:R-:W0:Y:S04]  /*14120*/  LDSM.16.M88.4 R20, [R28+0x4400] ;  /* 0x004400001c14783b */ /* 0x000e280000000200 */
[----:B-1----:R1:W-:Y:S01]  /*14130*/  STL.64 [R1+0xc0], R8 ;  /* 0x0000c00801007387 */ /* 0x0023e20000100a00 */
[----:B------:R-:W-:Y:S02]  /*14140*/  STL.64 [R1+0xc8], R10 ;  /* 0x0000c80a01007387 */ /* 0x000fe40000100a00 */
[----:B------:R-:W-:Y:S02]  /*14150*/  IMAD.MOV.U32 R6, RZ, RZ, R8 ;  /* 0x000000ffff067224 */ /* 0x000fe400078e0008 */
[----:B--2---:R-:W-:Y:S01]  /*14160*/  STL.64 [R1+0xb0], R16 ;  /* 0x0000b01001007387 */ /* 0x004fe20000100a00 */
[----:B------:R-:W-:Y:S01]  /*14170*/  STL.64 [R1+0xb8], R18 ;  /* 0x0000b81201007387 */ /* 0x000fe20000100a00 */
[----:B------:R-:W-:-:S02]  /*14180*/  IMAD.MOV.U32 R7, RZ, RZ, R17 ;  /* 0x000000ffff077224 */ /* 0x000fc400078e0011 */
[----:B-1----:R-:W-:Y:S02]  /*14190*/  IMAD.MOV.U32 R8, RZ, RZ, R16 ;  /* 0x000000ffff087224 */ /* 0x002fe400078e0010 */
[----:B------:R-:W1:Y:S04]  /*141a0*/  LDSM.16.M88.4 R16, [R28+0x4600] ;  /* 0x004600001c10783b */ /* 0x000e680000000200 */
[----:B0-----:R-:W-:Y:S01]  /*141b0*/  STL.64 [R1+0xa0], R20 ;  /* 0x0000a01401007387 */ /* 0x001fe20000100a00 */
[----:B------:R-:W-:Y:S02]  /*141c0*/  STL.64 [R1+0xa8], R22 ;  /* 0x0000a81601007387 */ /* 0x000fe40000100a00 */
[----:B------:R-:W-:Y:S01]  /*141d0*/  LDSM.16.M88.4 R20, [R28+0x4c00] ;  /* 0x004c00001c14783b */ /* 0x000fe20000000200 */
[----:B-1----:R-:W-:Y:S03]  /*141e0*/  STL.64 [R1+0x90], R16 ;  /* 0x0000901001007387 */ /* 0x002fe60000100a00 */
[----:B------:R-:W-:-:S02]  /*141f0*/  IMAD.MOV.U32 R4, RZ, RZ, R16 ;  /* 0x000000ffff047224 */ /* 0x000fc400078e0010 */
[----:B------:R-:W-:Y:S02]  /*14200*/  STL.64 [R1+0x98], R18 ;  /* 0x0000981201007387 */ /* 0x000fe40000100a00 */
[----:B------:R-:W-:Y:S02]  /*14210*/  IMAD.MOV.U32 R3, RZ, RZ, R17 ;  /* 0x000000ffff037224 */ /* 0x000fe400078e0011 */
[----:B------:R-:W0:Y:S04]  /*14220*/  LDSM.16.M88.4 R16, [R28+0x4800] ;  /* 0x004800001c10783b */ /* 0x000e280000000200 */
[----:B0-----:R-:W-:Y:S01]  /*14230*/  STL.64 [R1+0x80], R16 ;  /* 0x0000801001007387 */ /* 0x001fe20000100a00 */
[----:B------:R-:W-:Y:S02]  /*14240*/  STL.64 [R1+0x88], R18 ;  /* 0x0000881201007387 */ /* 0x000fe40000100a00 */
[----:B------:R-:W0:Y:S04]  /*14250*/  LDSM.16.M88.4 R16, [R28+0x4e00] ;  /* 0x004e00001c10783b */ /* 0x000e280000000200 */
[----:B------:R-:W-:Y:S01]  /*14260*/  STL.64 [R1+0x70], R24 ;  /* 0x0000701801007387 */ /* 0x000fe20000100a00 */
[----:B------:R-:W-:Y:S02]  /*14270*/  STL.64 [R1+0x78], R26 ;  /* 0x0000781a01007387 */ /* 0x000fe40000100a00 */
[----:B------:R-:W1:Y:S02]  /*14280*/  LDSM.16.M88.4 R24, [R28+0x5000] ;  /* 0x005000001c18783b */ /* 0x000e640000000200 */
[----:B0-----:R-:W-:Y:S02]  /*14290*/  STL.64 [R1+0x50], R16 ;  /* 0x0000501001007387 */ /* 0x001fe40000100a00 */
[----:B------:R-:W-:Y:S02]  /*142a0*/  STL.64 [R1+0x58], R18 ;  /* 0x0000581201007387 */ /* 0x000fe40000100a00 */
[----:B------:R-:W0:Y:S04]  /*142b0*/  LDSM.16.M88.4 R16, [R28+0x5200] ;  /* 0x005200001c10783b */ /* 0x000e280000000200 */
[----:B-1----:R-:W-:Y:S01]  /*142c0*/  STL.64 [R1+0x40], R24 ;  /* 0x0000401801007387 */ /* 0x002fe20000100a00 */
[----:B------:R-:W-:Y:S01]  /*142d0*/  STL.64 [R1+0x48], R26 ;  /* 0x0000481a01007387 */ /* 0x000fe20000100a00 */
[----:B------:R-:W-:Y:S01]  /*142e0*/  LOP3.LUT R0, R0, 0x1000, R29, 0xf8, !PT ;  /* 0x0000100000007812 */ /* 0x000fe200078ef81d */
[----:B------:R-:W-:Y:S04]  /*142f0*/  LDSM.16.M88.4 R24, [R28+0x5600] ;  /* 0x005600001c18783b */ /* 0x000fe80000000200 */
[----:B------:R-:W-:Y:S04]  /*14300*/  LDSM.16.MT88.4 R12, [R0] ;  /* 0x00000000000c783b */ /* 0x000fe80000004200 */
[----:B0-----:R-:W-:Y:S01]  /*14310*/  STL.64 [R1+0x30], R16 ;  /* 0x0000301001007387 */ /* 0x001fe20000100a00 */
[----:B------:R-:W-:Y:S02]  /*14320*/  STL.64 [R1+0x38], R18 ;  /* 0x0000381201007387 */ /* 0x000fe40000100a00 */
[----:B------:R-:W-:Y:S02]  /*14330*/  STL.64 [R1+0x60], R20 ;  /* 0x0000601401007387 */ /* 0x000fe40000100a00 */
[----:B------:R-:W-:Y:S01]  /*14340*/  STL.64 [R1+0x68], R22 ;  /* 0x0000681601007387 */ /* 0x000fe20000100a00 */
[----:B------:R-:W-:Y:S02]  /*14350*/  STL.64 [R1+0x22c8], R20 ;  /* 0x0022c81401007387 */ /* 0x000fe40000100a00 */
[----:B------:R-:W0:Y:S02]  /*14360*/  LDSM.16.M88.4 R20, [R28+0x5400] ;  /* 0x005400001c14783b */ /* 0x000e240000000200 */
[----:B0-----:R0:W-:Y:S02]  /*14370*/  STL.64 [R1+0x20], R20 ;  /* 0x0000201401007387 */ /* 0x0011e40000100a00 */
[----:B------:R-:W-:Y:S02]  /*14380*/  STL.64 [R1+0x28], R22 ;  /* 0x0000281601007387 */ /* 0x000fe40000100a00 */
[----:B0-----:R-:W2:Y:S01]  /*14390*/  LDL.64 R20, [R1+0x80] ;  /* 0x0000800001147983 */ /* 0x001ea20000100a00 */
[----:B------:R-:W-:-:S02]  /*143a0*/  IMAD.MOV.U32 R2, RZ, RZ, R16 ;  /* 0x000000ffff027224 */ /* 0x000fc400078e0010 */
[----:B------:R-:W-:Y:S02]  /*143b0*/  IMAD.MOV.U32 R0, RZ, RZ, R17 ;  /* 0x000000ffff007224 */ /* 0x000fe400078e0011 */
[----:B------:R-:W0:Y:S01]  /*143c0*/  LDSM.16.M88.4 R16, [R28+0x5800] ;  /* 0x005800001c10783b */ /* 0x000e220000000200 */
[----:B------:R-:W-:Y:S02]  /*143d0*/  STL.64 [R1+0x10], R24 ;  /* 0x0000101801007387 */ /* 0x000fe40000100a00 */
[----:B------:R-:W-:Y:S02]  /*143e0*/  STL.64 [R1+0x18], R26 ;  /* 0x0000181a01007387 */ /* 0x000fe40000100a00 */
[----:B------:R-:W1:Y:S04]  /*143f0*/  LDSM.16.M88.4 R24, [R28+0x5a00] ;  /* 0x005a00001c18783b */ /* 0x000e680000000200 */
[----:B--2---:R2:W-:Y:S01]  /*14400*/  STL.64 [R1+0x22d0], R20 ;  /* 0x0022d01401007387 */ /* 0x0045e20000100a00 */
[----:B0-----:R-:W-:Y:S02]  /*14410*/  STL.64 [R1], R16 ;  /* 0x0000001001007387 */ /* 0x001fe40000100a00 */
[----:B------:R-:W-:Y:S01]  /*14420*/  STL.64 [R1+0x8], R18 ;  /* 0x0000081201007387 */ /* 0x000fe20000100a00 */
[----:B--2---:R-:W2:Y:S01]  /*14430*/  LDL.64 R20, [R1+0xa0] ;  /* 0x0000a00001147983 */ /* 0x004ea20000100a00 */
[----:B------:R-:W-:-:S03]  /*14440*/  IMAD.MOV.U32 R5, RZ, RZ, R9 ;  /* 0x000000ffff057224 */ /* 0x000fc600078e0009 */
[----:B--2---:R0:W-:Y:S02]  /*14450*/  STL.64 [R1+0x22d8], R20 ;  /* 0x0022d81401007387 */ /* 0x0041e40000100a00 */
[----:B0-----:R-:W-:Y:S02]  /*14460*/  IMAD.MOV.U32 R20, RZ, RZ, R8 ;  /* 0x000000ffff147224 */ /* 0x001fe400078e0008 */
[----:B------:R-:W0:Y:S01]  /*14470*/  LDSM.16.M88.4 R8, [R28+0x5c00] ;  /* 0x005c00001c08783b */ /* 0x000e220000000200 */
[----:B------:R-:W-:-:S05]  /*14480*/  IMAD.MOV.U32 R21, RZ, RZ, R7 ;  /* 0x000000ffff157224 */ /* 0x000fca00078e0007 */
[----:B------:R2:W-:Y:S01]  /*14490*/  STL.64 [R1+0x22e8], R20 ;  /* 0x0022e81401007387 */ /* 0x0005e20000100a00 */
[----:B-1----:R-:W-:Y:S02]  /*144a0*/  STL [R1+0x1aec], R26 ;  /* 0x001aec1a01007387 */ /* 0x002fe40000100800 */
[----:B------:R-:W-:Y:S02]  /*144b0*/  STL [R1+0x1ae8], R27 ;  /* 0x001ae81b01007387 */ /* 0x000fe40000100800 */
[----:B------:R-:W-:Y:S02]  /*144c0*/  STL.64 [R1+0x22e0], R24 ;  /* 0x0022e01801007387 */ /* 0x000fe40000100a00 */
[----:B--2---:R-:W-:Y:S02]  /*144d0*/  IMAD.MOV.U32 R20, RZ, RZ, R6 ;  /* 0x000000ffff147224 */ /* 0x004fe400078e0006 */
[----:B------:R-:W-:Y:S01]  /*144e0*/  IMAD.MOV.U32 R21, RZ, RZ, R5 ;  /* 0x000000ffff157224 */ /* 0x000fe200078e0005 */
[----:B0-----:R-:W-:Y:S01]  /*144f0*/  STL [R1+0x1acc], R10 ;  /* 0x001acc0a01007387 */ /* 0x001fe20000100800 */
[----:B------:R-:W-:Y:S02]  /*14500*/  STL [R1+0x1ac8], R11 ;  /* 0x001ac80b01007387 */ /* 0x000fe40000100800 */
[----:B------:R0:W-:Y:S02]  /*14510*/  STL.64 [R1+0x22a0], R8 ;  /* 0x0022a00801007387 */ /* 0x0001e40000100a00 */
[----:B0-----:R-:W-:-:S02]  /*14520*/  IMAD.MOV.U32 R8, RZ, RZ, R4 ;  /* 0x000000ffff087224 */ /* 0x001fc400078e0004 */
[----:B------:R-:W0:Y:S01]  /*14530*/  LDSM.16.M88.4 R4, [R28+0x5e00] ;  /* 0x005e00001c04783b */ /* 0x000e220000000200 */
[----:B------:R-:W-:-:S05]  /*14540*/  IMAD.MOV.U32 R9, RZ, RZ, R3 ;  /* 0x000000ffff097224 */ /* 0x000fca00078e0003 */
[----:B------:R1:W-:Y:S04]  /*14550*/  STL.64 [R1+0x22f0], R8 ;  /* 0x0022f00801007387 */ /* 0x0003e80000100a00 */
[----:B-1----:R-:W2:Y:S01]  /*14560*/  LDL.LU.64 R8, [R1+0x8b0] ;  /* 0x0008b00001087983 */ /* 0x002ea20000300a00 */
[----:B------:R-:W2:Y:S02]  /*14570*/  LDL.LU.64 R10, [R1+0x8b8] ;  /* 0x0008b800010a7983 */ /* 0x000ea40000300a00 */
[----:B------:R-:W3:Y:S02]  /*14580*/  LDL.LU.64 R24, [R1+0x8a0] ;  /* 0x0008a00001187983 */ /* 0x000ee40000300a00 */
[----:B------:R-:W3:Y:S01]  /*14590*/  LDL.LU.64 R26, [R1+0x8a8] ;  /* 0x0008a800011a7983 */ /* 0x000ee20000300a00 */
[----:B0-----:R-:W-:Y:S01]  /*145a0*/  STL [R1+0x222c], R4 ;  /* 0x00222c0401007387 */ /* 0x001fe20000100800 */
[----:B------:R0:W-:Y:S02]  /*145b0*/  STL [R1+0x2228], R5 ;  /* 0x0022280501007387 */ /* 0x0001e40000100800 */
[----:B------:R-:W-:Y:S02]  /*145c0*/  STL [R1+0x1a8c], R6 ;  /* 0x001a8c0601007387 */ /* 0x000fe40000100800 */
[----:B------:R1:W-:Y:S01]  /*145d0*/  STL [R1+0x1a88], R7 ;  /* 0x001a880701007387 */ /* 0x0003e20000100800 */
[----:B0-----:R-:W4:Y:S01]  /*145e0*/  LDL.LU.64 R4, [R1+0x890] ;  /* 0x0008900001047983 */ /* 0x001f220000300a00 */
[----:B-1----:R-:W4:Y:S02]  /*145f0*/  LDL.LU.64 R6, [R1+0x898] ;  /* 0x0008980001067983 */ /* 0x002f240000300a00 */
[----:B------:R0:W-:Y:S02]  /*14600*/  STL [R1+0x1100], R28 ;  /* 0x0011001c01007387 */ /* 0x0001e40000100800 */
[----:B0-----:R-:W3:Y:S01]  /*14610*/  LDL R28, [R1+0x10fc] ;  /* 0x0010fc00011c7983 */ /* 0x001ee20000100800 */
[----:B--2---:R-:W-:Y:S03]  /*14620*/  HMMA.16816.F32 R20, R12, R20, R8 ;  /* 0x000000140c14723c */ /* 0x004fe60000001808 */
[----:B---3--:R-:W0:Y:S04]  /*14630*/  LDSM.16.MT88.4 R16, [R28] ;  /* 0x000000001c10783b */ /* 0x008e280000004200 */
[----:B0-----:R-:W-:Y:S01]  /*14640*/  STL [R1+0x2224], R16 ;  /* 0x0022241001007387 */ /* 0x001fe20000100800 */
[----:B------:R0:W-:Y:S02]  /*14650*/  STL [R1+0x2220], R17 ;  /* 0x0022201101007387 */ /* 0x0001e40000100800 */
[----:B------:R-:W-:Y:S02]  /*14660*/  STL [R1+0x221c], R18 ;  /* 0x00221c1201007387 */ /* 0x000fe40000100800 */
[----:B------:R1:W-:Y:S01]  /*14670*/  STL [R1+0x2218], R19 ;  /* 0x0022181301007387 */ /* 0x0003e20000100800 */
[----:B0-----:R-:W2:Y:S01]  /*14680*/  LDL.LU.64 R16, [R1+0x880] ;  /* 0x0008800001107983 */ /* 0x001ea20000300a00 */
[----:B-1----:R-:W2:Y:S02]  /*14690*/  LDL.LU.64 R18, [R1+0x888] ;  /* 0x0008880001127983 */ /* 0x002ea40000300a00 */
[----:B------:R-:W-:Y:S02]  /*146a0*/  STL [R1+0x2210], R28 ;  /* 0x0022101c01007387 */ /* 0x000fe40000100800 */
[----:B------:R-:W2:Y:S05]  /*146b0*/  LDL.LU.64 R8, [R1+0x22f0] ;  /* 0x0022f00001087983 */ /* 0x000eaa0000300a00 */
[----:B------:R0:W-:Y:S04]  /*146c0*/  STL.64 [R1+0x8b0], R20 ;  /* 0x0008b01401007387 */ /* 0x0001e80000100a00 */
[----:B0-----:R-:W3:Y:S01]  /*146d0*/  LDL.LU.64 R20, [R1+0x22e8] ;  /* 0x0022e80001147983 */ /* 0x001ee20000300a00 */
[----:B------:R-:W-:-:S02]  /*146e0*/  IMAD.MOV.U32 R29, RZ, RZ, R22 ;  /* 0x000000ffff1d7224 */ /* 0x000fc400078e0016 */
[----:B------:R-:W-:-:S05]  /*146f0*/  IMAD.MOV.U32 R3, RZ, RZ, R23 ;  /* 0x000000ffff037224 */ /* 0x000fca00078e0017 */
[----:B------:R-:W-:Y:S01]  /*14700*/  STL [R1+0x1c10], R3 ;  /* 0x001c100301007387 */ /* 0x000fe20000100800 */
[----:B------:R-:W-:Y:S01]  /*14710*/  STL [R1+0x1b88], R29 ;  /* 0x001b881d01007387 */ /* 0x000fe20000100800 */
[C---:B---3--:R-:W-:Y:S02]  /*14720*/  HMMA.16816.F32 R20, R12.reuse, R20, R24 ;  /* 0x000000140c14723c */ /* 0x048fe40000001818 */
[----:B------:R-:W3:Y:S11]  /*14730*/  LDL.LU.64 R24, [R1+0x22e0] ;  /* 0x0022e00001187983 */ /* 0x000ef60000300a00 */
[----:B------:R-:W-:Y:S10]  /*14740*/  @!UPT UIADD3 URZ, URZ, URZ, URZ ;  /* 0x0000003f3f3ff290 */ /* 0x000ff4000fffe03f */
[----:B------:R0:W-:Y:S01]  /*14750*/  STL.64 [R1+0x8a0], R20 ;  /* 0x0008a01401007387 */ /* 0x0001e20000100a00 */
[----:B------:R-:W-:Y:S03]  /*14760*/  STL.64 [R1+0x8a8], R22 ;  /* 0x0008a81601007387 */ /* 0x000fe60000100a00 */
[----:B0-----:R-:W4:Y:S02]  /*14770*/  LDL.LU.64 R20, [R1+0x22d8] ;  /* 0x0022d80001147983 */ /* 0x001f240000300a00 */
[C---:B----4-:R-:W-:Y:S11]  /*14780*/  HMMA.16816.F32 R4, R12.reuse, R20, R4 ;  /* 0x000000140c04723c */ /* 0x050ff60000001804 */
[----:B------:R-:W-:Y:S11]  /*14790*/  @!UPT UIADD3 URZ, URZ, URZ, URZ ;  /* 0x0000003f3f3ff290 */ /* 0x000ff6000fffe03f */
[----:B------:R-:W-:Y:S01]  /*147a0*/  @!UPT UIADD3 URZ, URZ, URZ, URZ ;  /* 0x0000003f3f3ff290 */ /* 0x000fe2000fffe03f */
[----:B------:R0:W-:Y:S01]  /*147b0*/  STL.64 [R1+0x890], R4 ;  /* 0x0008900401007387 */ /* 0x0001e20000100a00 */
[----:B------:R-:W-:Y:S02]  /*147c0*/  STL.64 [R1+0x898], R6 ;  /* 0x0008980601007387 */ /* 0x000fe40000100a00 */
[----:B0-----:R-:W-:Y:S02]  /*147d0*/  IMAD.MOV.U32 R4, RZ, RZ, R20 ;  /* 0x000000ffff047224 */ /* 0x001fe400078e0014 */
[----:B------:R-:W-:Y:S02]  /*147e0*/  IMAD.MOV.U32 R5, RZ, RZ, R21 ;  /* 0x000000ffff057224 */ /* 0x000fe400078e0015 */
[----:B------:R-:W4:Y:S03]  /*147f0*/  LDL.LU.64 R20, [R1+0x22d0] ;  /* 0x0022d00001147983 */ /* 0x000f260000300a00 */
[----:B------:R2:W-:Y:S02]  /*14800*/  STL.64 [R1+0x2250], R4 ;  /* 0x0022500401007387 */ /* 0x0005e40000100a00 */
[C---:B--2---:R-:W-:Y:S01]  /*14810*/  HMMA.16816.F32 R4, R12.reuse, R8, R16 ;  /* 0x000000080c04723c */ /* 0x044fe20000001810 */
[----:B------:R-:W2:Y:S01]  /*14820*/  LDL.LU.64 R8, [R1+0x5f0] ;  /* 0x0005f00001087983 */ /* 0x000ea20000300a00 */
[----:B------:R-:W2:Y:S11]  /*14830*/  LDL.LU.64 R10, [R1+0x5f8] ;  /* 0x0005f800010a7983 */ /* 0x000eb60000300a00 */
[----:B------:R-:W-:Y:S10]  /*14840*/  @!UPT UIADD3 URZ, URZ, URZ, URZ ;  /* 0x0000003f3f3ff290 */ /* 0x000ff4000fffe03f */
[----:B------:R-:W-:Y:S01]  /*14850*/  STL.64 [R1+0x880], R4 ;  /* 0x0008800401007387 */ /* 0x000fe20000100a00 */
[----:B------:R-:W-:Y:S03]  /*14860*/  STL.64 [R1+0x888], R6 ;  /* 0x0008880601007387 */ /* 0x000fe60000100a00 */
[----:B--2---:R-:W-:Y:S01]  /*14870*/  STL.64 [R1+0x22b0], R10 ;  /* 0x0022b00a01007387 */ /* 0x004fe20000100a00 */
[----:B------:R0:W-:Y:S03]  /*14880*/  STL.64 [R1+0x22a8], R8 ;  /* 0x0022a80801007387 */ /* 0x0001e60000100a00 */
[----:B0-----:R-:W2:Y:S04]  /*14890*/  LDL.64 R8, [R1+0x70] ;  /* 0x0000700001087983 */ /* 0x001ea80000100a00 */
[----:B--2---:R0:W-:Y:S04]  /*148a0*/  STL.64 [R1+0x22c0], R8 ;  /* 0x0022c00801007387 */ /* 0x0041e80000100a00 */
[----:B0-----:R-:W4:Y:S01]  /*148b0*/  LDL.LU.64 R8, [R1+0x610] ;  /* 0x0006100001087983 */ /* 0x001f220000300a00 */
[----:B------:R-:W4:Y:S02]  /*148c0*/  LDL.LU.64 R10, [R1+0x618] ;  /* 0x00061800010a7983 */ /* 0x000f240000300a00 */
[----:B------:R-:W2:Y:S02]  /*148d0*/  LDL.64 R4, [R1] ;  /* 0x0000000001047983 */ /* 0x000ea40000100a00 */
[----:B--2---:R0:W-:Y:S04]  /*148e0*/  STL.64 [R1+0x2258], R4 ;  /* 0x0022580401007387 */ /* 0x0041e80000100a00 */
[----:B0-----:R-:W2:Y:S01]  /*148f0*/  LDL.64 R4, [R1+0x10] ;  /* 0x0000100001047983 */ /* 0x001ea20000100a00 */
[----:B----4-:R-:W-:Y:S03]  /*14900*/  HMMA.16816.F32 R8, R12, R20, R8 ;  /* 0x000000140c08723c */ /* 0x010fe60000001808 */
[----:B--2---:R0:W-:Y:S04]  /*14910*/  STL.64 [R1+0x2270], R4 ;  /* 0x0022700401007387 */ /* 0x0041e80000100a00 */
[----:B0-----:R-:W2:Y:S01]  /*14920*/  LDL.64 R4, [R1+0x20] ;  /* 0x0000200001047983 */ /* 0x001ea20000100a00 */
[----:B------:R-:W-:-:S02]  /*14930*/  IMAD.MOV.U32 R29, RZ, RZ, R20 ;  /* 0x000000ffff1d7224 */ /* 0x000fc400078e0014 */
[----:B------:R-:W-:Y:S01]  /*14940*/  IMAD.MOV.U32 R23, RZ, RZ, R21 ;  /* 0x000000ffff177224 */ /* 0x000fe200078e0015 */
[----:B--2---:R0:W-:Y:S02]  /*14950*/  STL.64 [R1+0x2288], R4 ;  /* 0x0022880401007387 */ /* 0x0041e40000100a00 */
[----:B0-----:R-:W-:Y:S02]  /*14960*/  IMAD.MOV.U32 R4, RZ, RZ, R2 ;  /* 0x000000ffff047224 */ /* 0x001fe400078e0002 */
[----:B------:R-:W-:-:S05]  /*14970*/  IMAD.MOV.U32 R5, RZ, RZ, R0 ;  /* 0x000000ffff057224 */ /* 0x000fca00078e0000 */
[----:B------:R0:W-:Y:S04]  /*14980*/  STL.64 [R1+0x22b8], R4 ;  /* 0x0022b80401007387 */ /* 0x0001e80000100a00 */
[----:B0-----:R-:W2:Y:S01]  /*14990*/  LDL.LU.64 R4, [R1+0x600] ;  /* 0x0006000001047983 */ /* 0x001ea20000300a00 */
[----:B------:R-:W2:Y:S02]  /*149a0*/  LDL.LU.64 R6, [R1+0x608] ;  /* 0x0006080001067983 */ /* 0x000ea40000300a00 */
[----:B------:R-:W4:Y:S02]  /*149b0*/  LDL.LU.64 R16, [R1+0x5e0] ;  /* 0x0005e00001107983 */ /* 0x000f240000300a00 */
[----:B------:R-:W4:Y:S01]  /*149c0*/  LDL.LU.64 R18, [R1+0x5e8] ;  /* 0x0005e80001127983 */ /* 0x000f220000300a00 */
[----:B------:R-:W2:Y:S01]  /*149d0*/  LDL.LU.64 R20, [R1+0x22c8] ;  /* 0x0022c80001147983 */ /* 0x000ea20000300a00 */
[----:B------:R0:W-:Y:S03]  /*149e0*/  STL.64 [R1+0x610], R8 ;  /* 0x0006100801007387 */ /* 0x0001e60000100a00 */
[----:B0-----:R-:W2:Y:S01]  /*149f0*/  LDL.LU.64 R8, [R1+0x22c0] ;  /* 0x0022c00001087983 */ /* 0x001ea20000300a00 */
[----:B------:R-:W-:-:S02]  /*14a00*/  IMAD.MOV.U32 R26, RZ, RZ, R10 ;  /* 0x000000ffff1a7224 */ /* 0x000fc400078e000a */
[----:B------:R-:W-:-:S05]  /*14a10*/  IMAD.MOV.U32 R27, RZ, RZ, R11 ;  /* 0x000000ffff1b7224 */ /* 0x000fca00078e000b */
[----:B------:R-:W-:Y:S01]  /*14a20*/  STL.64 [R1+0x2248], R26 ;  /* 0x0022481a01007387 */ /* 0x000fe20000100a00 */
[----:B---3--:R0:W-:Y:S03]  /*14a30*/  STL.64 [R1+0x2240], R24 ;  /* 0x0022401801007387 */ /* 0x0081e60000100a00 */
[----:B0-----:R-:W4:Y:S01]  /*14a40*/  LDL.64 R24, [R1+0x50] ;  /* 0x0000500001187983 */ /* 0x001f220000100a00 */
[----:B------:R-:W-:Y:S01]  /*14a50*/  STL [R1+0x2214], R29 ;  /* 0x0022141d01007387 */ /* 0x000fe20000100800 */
[C---:B--2---:R-:W-:Y:S01]  /*14a60*/  HMMA.16816.F32 R4, R12.reuse, R8, R4 ;  /* 0x000000080c04723c */ /* 0x044fe20000001804 */
[----:B------:R-:W-:Y:S02]  /*14a70*/  IMAD.MOV.U32 R2, RZ, RZ, R8 ;  /* 0x000000ffff027224 */ /* 0x000fe400078e0008 */
[----:B------:R-:W-:Y:S11]  /*14a80*/  IMAD.MOV.U32 R0, RZ, RZ, R9 ;  /* 0x000000ffff007224 */ /* 0x000ff600078e0009 */
[----:B------:R-:W-:Y:S09]  /*14a90*/  @!UPT UIADD3 URZ, URZ, URZ, URZ ;  /* 0x0000003f3f3ff290 */ /* 0x000ff2000fffe03f */
[----:B------:R0:W-:Y:S01]  /*14aa0*/  STL.64 [R1+0x600], R4 ;  /* 0x0006000401007387 */ /* 0x0001e20000100a00 */
[----:B------:R-:W-:Y:S03]  /*14ab0*/  STL.64 [R1+0x608], R6 ;  /* 0x0006080601007387 */ /* 0x000fe60000100a00 */
[----:B0-----:R-:W2:Y:S01]  /*14ac0*/  LDL.LU.64 R4, [R1+0x22b8] ;  /* 0x0022b80001047983 */ /* 0x001ea20000300a00 */
[----:B------:R-:W3:Y:S02]  /*14ad0*/  LDL.LU.64 R10, [R1+0x22b0] ;  /* 0x0022b000010a7983 */ /* 0x000ee40000300a00 */
[----:B------:R-:W3:Y:S01]  /*14ae0*/  LDL.LU.64 R8, [R1+0x22a8] ;  /* 0x0022a80001087983 */ /* 0x000ee20000300a00 */
[C---:B----4-:R-:W-:Y:S08]  /*14af0*/  HMMA.16816.F32 R16, R12.reuse, R24, R16 ;  /* 0x000000180c10723c */ /* 0x050ff00000001810 */
[----:B---3--:R-:W-:Y:S11]  /*14b00*/  HMMA.16816.F32 R8, R12, R20, R8 ;  /* 0x000000140c08723c */ /* 0x008ff60000001808 */
[----:B------:R-:W-:Y:S11]  /*14b10*/  @!UPT UIADD3 URZ, URZ, URZ, URZ ;  /* 0x0000003f3f3ff290 */ /* 0x000ff6000fffe03f */
[----:B------:R-:W-:Y:S01]  /*14b20*/  @!UPT UIADD3 URZ, URZ, URZ, URZ ;  /* 0x0000003f3f3ff290 */ /* 0x000fe2000fffe03f */
[----:B------:R-:W-:Y:S01]  /*14b30*/  STL [R1+0x5f4], R9 ;  /* 0x0005f40901007387 */ /* 0x000fe20000100800 */
[----:B------:R0:W-:Y:S02]  /*14b40*/  STL.64 [R1+0x5f8], R10 ;  /* 0x0005f80a01007387 */ /* 0x0001e40000100a00 */
[----:B0-----:R-:W-:Y:S02]  /*14b50*/  IMAD.MOV.U32 R11, RZ, RZ, R8 ;  /* 0x000000ffff0b7224 */ /* 0x001fe400078e0008 */
[----:B------:R-:W3:Y:S01]  /*14b60*/  LDL.LU.64 R8, [R1+0x22a0] ;  /* 0x0022a00001087983 */ /* 0x000ee20000300a00 */
[----:B------:R-:W-:Y:S02]  /*14b70*/  STL [R1+0x2268], R23 ;  /* 0x0022681701007387 */ /* 0x000fe40000100800 */
[----:B------:R-:W-:Y:S02]  /*14b80*/  STL.64 [R1+0x2260], R20 ;  /* 0x0022601401007387 */ /* 0x000fe40000100a00 */
[----:B------:R0:W-:Y:S01]  /*14b90*/  STL.64 [R1+0x5e0], R16 ;  /* 0x0005e01001007387 */ /* 0x0001e20000100a00 */
[----:B------:R1:W-:Y:S01]  /*14ba0*/  STL [R1+0x5e8], R18 ;  /* 0x0005e81201007387 */ /* 0x0003e20000100800 */
[----:B------:R-:W-:-:S03]  /*14bb0*/  IMAD.MOV.U32 R10, RZ, RZ, R19 ;  /* 0x000000ffff0a7224 */ /* 0x000fc600078e0013 */
[----:B0-----:R-:W4:Y:S01]  /*14bc0*/  LDL.LU.64 R16, [R1+0x5d0] ;  /* 0x0005d00001107983 */ /* 0x001f220000300a00 */
[----:B-1----:R-:W4:Y:S02]  /*14bd0*/  LDL.LU.64 R18, [R1+0x5d8] ;  /* 0x0005d80001127983 */ /* 0x002f240000300a00 */
[----:B------:R-:W2:Y:S02]  /*14be0*/  LDL.LU.64 R20, [R1+0x5a0] ;  /* 0x0005a00001147983 */ /* 0x000ea40000300a00 */
[----:B------:R-:W2:Y:S02]  /*14bf0*/  LDL.LU.64 R22, [R1+0x5a8] ;  /* 0x0005a80001167983 */ /* 0x000ea40000300a00 */
[----:B--2---:R-:W-:Y:S01]  /*14c00*/  STL.64 [R1+0x2280], R22 ;  /* 0x0022801601007387 */ /* 0x004fe20000100a00 */
[----:B------:R0:W-:Y:S03]  /*14c10*/  STL.64 [R1+0x2278], R20 ;  /* 0x0022781401007387 */ /* 0x0001e60000100a00 */
[----:B0-----:R-:W2:Y:S01]  /*14c20*/  LDL.LU.64 R20, [R1+0x5b0] ;  /* 0x0005b00001147983 */ /* 0x001ea20000300a00 */
[----:B------:R-:W2:Y:S02]  /*14c30*/  LDL.LU.64 R22, [R1+0x5b8] ;  /* 0x0005b80001167983 */ /* 0x000ea40000300a00 */
[----:B------:R-:W-:-:S02]  /*14c40*/  IMAD.MOV.U32 R29, RZ, RZ, R24 ;  /* 0x000000ffff1d7224 */ /* 0x000fc400078e0018 */
[----:B------:R-:W-:Y:S01]  /*14c50*/  IMAD.MOV.U32 R28, RZ, RZ, R25 ;  /* 0x000000ffff1c7224 */ /* 0x000fe200078e0019 */
[----:B--2---:R-:W-:Y:S01]  /*14c60*/  STL.64 [R1+0x2298], R22 ;  /* 0x0022981601007387 */ /* 0x004fe20000100a00 */
[----:B------:R0:W-:Y:S03]  /*14c70*/  STL.64 [R1+0x2290], R20 ;  /* 0x0022901401007387 */ /* 0x0001e60000100a00 */
[----:B0-----:R-:W2:Y:S01]  /*14c80*/  LDL.LU.64 R20, [R1+0x5c0] ;  /* 0x0005c00001147983 */ /* 0x001ea20000300a00 */
[----:B------:R-:W2:Y:S02]  /*14c90*/  LDL.LU.64 R22, [R1+0x5c8] ;  /* 0x0005c80001167983 */ /* 0x000ea40000300a00 */
[----:B------:R-:W4:Y:S02]  /*14ca0*/  LDL.LU.64 R24, [R1+0x590] ;  /* 0x0005900001187983 */ /* 0x000f240000300a00 */
[----:B------:R-:W4:Y:S01]  /*14cb0*/  LDL.LU.64 R26, [R1+0x598] ;  /* 0x00059800011a7983 */ /* 0x000f220000300a00 */
[----:B------:R-:W-:Y:S01]  /*14cc0*/  STL.64 [R1+0x2238], R10 ;  /* 0x0022380a01007387 */ /* 0x000fe20000100a00 */
[----:B---3--:R0:W-:Y:S03]  /*14cd0*/  STL.64 [R1+0x2230], R8 ;  /* 0x0022300801007387 */ /* 0x0081e60000100a00 */
[----:B0-----:R-:W4:Y:S01]  /*14ce0*/  LDL.64 R8, [R1+0x40] ;  /* 0x0000400001087983 */ /* 0x001f220000100a00 */
[C---:B--2---:R-:W-:Y:S08]  /*14cf0*/  HMMA.16816.F32 R4, R12.reuse, R4, R20 ;  /* 0x000000040c04723c */ /* 0x044ff00000001814 */
[C---:B----4-:R-:W-:Y:S11]  /*14d00*/  HMMA.16816.F32 R16, R12.reuse, R8, R16 ;  /* 0x000000080c10723c */ /* 0x050ff60000001810 */
[----:B------:R-:W-:Y:S11]  /*14d10*/  @!UPT UIADD3 URZ, URZ, URZ, URZ ;  /* 0x0000003f3f3ff290 */ /* 0x000ff6000fffe03f */
[----:B------:R-:W-:Y:S01]  /*14d20*/  @!UPT UIADD3 URZ, URZ, URZ, URZ ;  /* 0x0000003f3f3ff290 */ /* 0x000fe2000fffe03f */
[----:B------:R-:W-:Y:S01]  /*14d30*/  STL.64 [R1+0x5d0], R16 ;  /* 0x0005d01001007387 */ /* 0x000fe20000100a00 */
[----:B------:R0:W-:Y:S02]  /*14d40*/  STL.64 [R1+0x5d8], R18 ;  /* 0x0005d81201007387 */ /* 0x0001e40000100a00 */
[----:B0-----:R-:W-:Y:S02]  /*14d50*/  IMAD.MOV.U32 R18, RZ, RZ, R8 ;  /* 0x000000ffff127224 */ /* 0x001fe400078e0008 */
[----:B------:R-:W-:Y:S02]  /*14d60*/  IMAD.MOV.U32 R19, RZ, RZ, R9 ;  /* 0x000000ffff137224 */ /* 0x000fe400078e0009 */
[----:B------:R-:W2:Y:S01]  /*14d70*/  LDL.LU.64 R8, [R1+0x580] ;  /* 0x0005800001087983 */ /* 0x000ea20000300a00 */
[----:B------:R-:W2:Y:S02]  /*14d80*/  LDL.LU.64 R10, [R1+0x588] ;  /* 0x00058800010a7983 */ /* 0x000ea40000300a00 */
[----:B------:R-:W3:Y:S02]  /*14d90*/  LDL.LU.64 R22, [R1+0x2298] ;  /* 0x0022980001167983 */ /* 0x000ee40000300a00 */
[----:B------:R-:W3:Y:S01]  /*14da0*/  LDL.LU.64 R20, [R1+0x2290] ;  /* 0x0022900001147983 */ /* 0x000ee20000300a00 */
[----:B------:R0:W-:Y:S01]  /*14db0*/  STL.64 [R1+0x5c0], R4 ;  /* 0x0005c00401007387 */ /* 0x0001e20000100a00 */
[----:B------:R-:W-:Y:S03]  /*14dc0*/  STL.64 [R1+0x5c8], R6 ;  /* 0x0005c80601007387 */ /* 0x000fe60000100a00 */
[----:B0-----:R-:W3:Y:S02]  /*14dd0*/  LDL.LU.64 R4, [R1+0x2288] ;  /* 0x0022880001047983 */ /* 0x001ee40000300a00 */
[----:B---3--:R-:W-:Y:S01]  /*14de0*/  HMMA.16816.F32 R20, R12, R4, R20 ;  /* 0x000000040c14723c */ /* 0x008fe20000001814 */
[----:B------:R-:W-:-:S02]  /*14df0*/  IMAD.MOV.U32 R16, RZ, RZ, R4 ;  /* 0x000000ffff107224 */ /* 0x000fc400078e0004 */
[----:B------:R-:W-:Y:S11]  /*14e00*/  IMAD.MOV.U32 R17, RZ, RZ, R5 ;  /* 0x000000ffff117224 */ /* 0x000ff600078e0005 */
[----:B------:R-:W-:Y:S09]  /*14e10*/  @!UPT UIADD3 URZ, URZ, URZ, URZ ;  /* 0x0000003f3f3ff290 */ /* 0x000ff2000fffe03f */
[----:B------:R-:W-:Y:S01]  /*14e20*/  STL.64 [R1+0x5b0], R20 ;  /* 0x0005b01401007387 */ /* 0x000fe20000100a00 */
[----:B------:R0:W-:Y:S03]  /*14e30*/  STL.64 [R1+0x5b8], R22 ;  /* 0x0005b81601007387 */ /* 0x0001e60000100a00 */
[----:B0-----:R-:W3:Y:S01]  /*14e40*/  LDL.LU.64 R22, [R1+0x2280] ;  /* 0x0022800001167983 */ /* 0x001ee20000300a00 */
[----:B------:R-:W3:Y:S02]  /*14e50*/  LDL.LU.64 R20, [R1+0x2278] ;  /* 0x0022780001147983 */ /* 0x000ee40000300a00 */
[----:B------:R-:W3:Y:S02]  /*14e60*/  LDL.LU.64 R4, [R1+0x2270] ;  /* 0x0022700001047983 */ /* 0x000ee40000300a00 */
[C---:B---3--:R-:W-:Y:S01]  /*14e70*/  HMMA.16816.F32 R20, R12.reuse, R4, R20 ;  /* 0x000000040c14723c */ /* 0x048fe20000001814 */
[----:B------:R-:W-:Y:S11]  /*14e80*/  IMAD.MOV.U32 R3, RZ, RZ, R5 ;  /* 0x000000ffff037224 */ /* 0x000ff600078e0005 */
[----:B------:R-:W-:Y:S11]  /*14e90*/  @!UPT UIADD3 URZ, URZ, URZ, URZ ;  /* 0x0000003f3f3ff290 */ /* 0x000ff6000fffe03f */
[----:B------:R-:W-:Y:S01]  /*14ea0*/  STL.64 [R1+0x5a0], R20 ;  /* 0x0005a01401007387 */ /* 0x000fe20000100a00 */
[----:B------:R0:W-:Y:S03]  /*14eb0*/  STL.64 [R1+0x5a8], R22 ;  /* 0x0005a81601007387 */ /* 0x0001e60000100a00 */
[----:B0-----:R-:W3:Y:S01]  /*14ec0*/  LDL.LU R23, [R1+0x2268] ;  /* 0x0022680001177983 */ /* 0x001ee20000300800 */
[----:B------:R-:W4:Y:S02]  /*14ed0*/  LDL.LU.64 R20, [R1+0x2260] ;  /* 0x0022600001147983 */ /* 0x000f240000300a00 */
[----:B------:R-:W-:Y:S02]  /*14ee0*/  IMAD.MOV.U32 R22, RZ, RZ, R4 ;  /* 0x000000ffff167224 */ /* 0x000fe400078e0004 */
[----:B------:R-:W2:Y:S03]  /*14ef0*/  LDL.LU.64 R4, [R1+0x2258] ;  /* 0x0022580001047983 */ /* 0x000ea60000300a00 */
[----:B------:R-:W-:Y:S01]  /*14f00*/  STL [R1+0x21b8], R22 ;  /* 0x0021b81601007387 */ /* 0x000fe20000100800 */
[----:B--2---:R-:W-:Y:S01]  /*14f10*/  HMMA.16816.F32 R24, R12, R4, R24 ;  /* 0x000000040c18723c */ /* 0x004fe20000001818 */
[----:B----4-:R0:W-:Y:S02]  /*14f20*/  STL.64 [R1+0x21b0], R20 ;  /* 0x0021b01401007387 */ /* 0x0101e40000100a00 */
[----:B0-----:R-:W-:-:S02]  /*14f30*/  IMAD.MOV.U32 R21, RZ, RZ, R4 ;  /* 0x000000ffff157224 */ /* 0x001fc400078e0004 */
[----:B------:R-:W-:Y:S02]  /*14f40*/  IMAD.MOV.U32 R20, RZ, RZ, R5 ;  /* 0x000000ffff147224 */ /* 0x000fe400078e0005 */
[----:B------:R-:W2:Y:S11]  /*14f50*/  LDL.LU.64 R4, [R1+0x2250] ;  /* 0x0022500001047983 */ /* 0x000eb60000300a00 */
[----:B------:R-:W-:Y:S05]  /*14f60*/  @!UPT UIADD3 URZ, URZ, URZ, URZ ;  /* 0x0000003f3f3ff290 */ /* 0x000fea000fffe03f */
[----:B------:R0:W-:Y:S01]  /*14f70*/  STL.64 [R1+0x590], R24 ;  /* 0x0005901801007387 */ /* 0x0001e20000100a00 */
[----:B------:R-:W-:Y:S02]  /*14f80*/  IMAD.MOV.U32 R6, RZ, RZ, R26 ;  /* 0x000000ffff067224 */ /* 0x000fe400078e001a */
[----:B------:R-:W-:Y:S02]  /*14f90*/  IMAD.MOV.U32 R7, RZ, RZ, R27 ;  /* 0x000000ffff077224 */ /* 0x000fe400078e001b */
[----:B------:R-:W4:Y:S04]  /*14fa0*/  LDL.LU.64 R26, [R1+0x2248] ;  /* 0x00224800011a7983 */ /* 0x000f280000300a00 */
[----:B0-----:R-:W2:Y:S01]  /*14fb0*/  LDL.LU.64 R24, [R1+0x2240] ;  /* 0x0022400001187983 */ /* 0x001ea20000300a00 */
[----:B------:R-:W-:Y:S02]  /*14fc0*/  STL [R1+0x1c18], R7 ;  /* 0x001c180701007387 */ /* 0x000fe40000100800 */
[----:B------:R-:W-:Y:S01]  /*14fd0*/  STL [R1+0x1c14], R6 ;  /* 0x001c140601007387 */ /* 0x000fe20000100800 */
[----:B--2---:R-:W-:Y:S11]  /*14fe0*/  HMMA.16816.F32 R8, R12, R24, R8 ;  /* 0x000000180c08723c */ /* 0x004ff60000001808 */
[----:B------:R-:W-:Y:S11]  /*14ff0*/  @!UPT UIADD3 URZ, URZ, URZ, URZ ;  /* 0x0000003f3f3ff290 */ /* 0x000ff6000fffe03f */
[----:B------:R-:W-:Y:S01]  /*15000*/  @!UPT UIADD3 URZ, URZ, URZ, URZ ;  /* 0x0000003f3f3ff290 */ /* 0x000fe2000fffe03f */
[----:B------:R-:W-:Y:S01]  /*15010*/  STL.64 [R1+0x580], R8 ;  /* 0x0005800801007387 */ /* 0x000fe20000100a00 */
[----:B------:R0:W-:Y:S03]  /*15020*/  STL.64 [R1+0x588], R10 ;  /* 0x0005880a01007387 */ /* 0x0001e60000100a00 */
[----:B0-----:R-:W2:Y:S01]  /*15030*/  LDL.LU.64 R10, [R1+0x2238] ;  /* 0x00223800010a7983 */ /* 0x001ea20000300a00 */
[----:B------:R-:W2:Y:S02]  /*15040*/  LDL.LU.64 R8, [R1+0x2230] ;  /* 0x0022300001087983 */ /* 0x000ea40000300a00 */
[----:B----4-:R-:W-:Y:S02]  /*15050*/  STL.64 [R1+0x2128], R26 ;  /* 0x0021281a01007387 */ /* 0x010fe40000100a00 */
[----:B------:R0:W-:Y:S02]  /*15060*/  STL.64 [R1+0x2120], R24 ;  /* 0x0021201801007387 */ /* 0x0001e40000100a00 */
[----:B0-----:R-:W-:-:S02]  /*15070*/  IMAD.MOV.U32 R24, RZ, RZ, R21 ;  /* 0x000000ffff187224 */ /* 0x001fc400078e0015 */
[----:B------:R-:W-:-:S05]  /*15080*/  IMAD.MOV.U32 R25, RZ, RZ, R20 ;  /* 0x000000ffff197224 */ /* 0x000fca00078e0014 */
[----:B------:R0:W-:Y:S04]  /*15090*/  STL.64 [R1+0x2138], R24 ;  /* 0x0021381801007387 */ /* 0x0001e80000100a00 */
[----:B0-----:R-:W4:Y:S04]  /*150a0*/  LDL R24, [R1+0x90] ;  /* 0x0000900001187983 */ /* 0x001f280000100800 */
[----:B------:R-:W4:Y:S04]  /*150b0*/  LDL R25, [R1+0x94] ;  /* 0x0000940001197983 */ /* 0x000f280000100800 */
[----:B----4-:R0:W-:Y:S04]  /*150c0*/  STL.64 [R1+0x21e8], R24 ;  /* 0x0021e81801007387 */ /* 0x0101e80000100a00 */
[----:B0-----:R-:W2:Y:S01]  /*150d0*/  LDL.LU.64 R24, [R1+0x570] ;  /* 0x0005700001187983 */ /* 0x001ea20000300a00 */
[----:B------:R-:W2:Y:S02]  /*150e0*/  LDL.LU.64 R26, [R1+0x578] ;  /* 0x00057800011a7983 */ /* 0x000ea40000300a00 */
[----:B--2---:R-:W-:Y:S11]  /*150f0*/  HMMA.16816.F32 R24, R12, R8, R24 ;  /* 0x000000080c18723c */ /* 0x004ff60000001818 */
[----:B------:R-:W-:Y:S11]  /*15100*/  @!UPT UIADD3 URZ, URZ, URZ, URZ ;  /* 0x0000003f3f3ff290 */ /* 0x000ff6000fffe03f */
[----:B------:R-:W-:Y:S01]  /*15110*/  @!UPT UIADD3 URZ, URZ, URZ, URZ ;  /* 0x0000003f3f3ff290 */ /* 0x000fe2000fffe03f */
[----:B------:R0:W-:Y:S01]  /*15120*/  STL.64 [R1+0x570], R24 ;  /* 0x0005701801007387 */ /* 0x0001e20000100a00 */
[----:B------:R-:W-:Y:S03]  /*15130*/  STL.64 [R1+0x578], R26 ;  /* 0x0005781a01007387 */ /* 0x000fe60000100a00 */
[----:B0-----:R-:W2:Y:S04]  /*15140*/  LDL R24, [R1+0xb0] ;  /* 0x0000b00001187983 */ /* 0x001ea80000100800 */
[----:B------:R-:W2:Y:S04]  /*15150*/  LDL R25, [R1+0xb4] ;  /* 0x0000b40001197983 */ /* 0x000ea80000100800 */
[----:B------:R-:W0:Y:S04]  /*15160*/  S2R R22, SR_TID.X ;  /* 0x0000000000167919 */ /* 0x000e280000002100 */
[----:B------:R-:W1:Y:S04]  /*15170*/  S2R R7, SR_TID.X ;  /* 0x0000000000077919 */ /* 0x000e680000002100 */
[----:B--2---:R2:W-:Y:S04]  /*15180*/  STL.64 [R1+0x21f8], R24 ;  /* 0x0021f81801007387 */ /* 0x0045e80000100a00 */
[----:B--2---:R-:W2:Y:S01]  /*15190*/  LDL.64 R24, [R1+0xc0] ;  /* 0x0000c00001187983 */ /* 0x004ea20000100a00 */
[----:B------:R-:W-:Y:S02]  /*151a0*/  STL.64 [R1+0x2118], R10 ;  /* 0x0021180a01007387 */ /* 0x000fe40000100a00 */
[----:B------:R4:W-:Y:S02]  /*151b0*/  STL.64 [R1+0x2110], R8 ;  /* 0x0021100801007387 */ /* 0x0009e40000100a00 */
[----:B----4-:R-:W-:-:S02]  /*151c0*/  IMAD.MOV.U32 R8, RZ, RZ, R4 ;  /* 0x000000ffff087224 */ /* 0x010fc400078e0004 */
[----:B------:R-:W-:Y:S01]  /*151d0*/  IMAD.MOV.U32 R9, RZ, RZ, R5 ;  /* 0x000000ffff097224 */ /* 0x000fe200078e0005 */
[----:B------:R-:W4:Y:S01]  /*151e0*/  LDL.LU R4, [R1+0x222c] ;  /* 0x00222c0001047983 */ /* 0x000f220000300800 */
[----:B------:R-:W4:Y:S03]  /*151f0*/  LDL.LU R5, [R1+0x2228] ;  /* 0x0022280001057983 */ /* 0x000f260000300800 */
[----:B------:R0:W-:Y:S04]  /*15200*/  STL.64 [R1+0x21f0], R8 ;  /* 0x0021f00801007387 */ /* 0x0001e80000100a00 */
[----:B0-----:R-:W4:Y:S01]  /*15210*/  LDL.LU.64 R8, [R1+0x4d0] ;  /* 0x0004d00001087983 */ /* 0x001f220000300a00 */
[----:B------:R-:W4:Y:S02]  /*15220*/  LDL.LU.64 R10, [R1+0x4d8] ;  /* 0x0004d800010a7983 */ /* 0x000f240000300a00 */
[----:B------:R-:W-:Y:S01]  /*15230*/  IMAD.SHL.U32 R22, R22, 0x2, RZ ;  /* 0x0000000216167824 */ /* 0x000fe200078e00ff */
[----:B-1----:R-:W-:-:S04]  /*15240*/  LOP3.LUT R20, R7, 0x7, RZ, 0xc0, !PT ;  /* 0x0000000707147812 */ /* 0x002fc800078ec0ff */
[----:B------:R-:W-:Y:S01]  /*15250*/  LOP3.LUT R22, R22, 0x10, RZ, 0xc0, !PT ;  /* 0x0000001016167812 */ /* 0x000fe200078ec0ff */
[----:B------:R-:W-:-:S03]  /*15260*/  IMAD R20, R20, 0x210, RZ ;  /* 0x0000021014147824 */ /* 0x000fc600078e02ff */
[----:B------:R-:W-:Y:S01]  /*15270*/  LOP3.LUT R22, R22, 0x20, R7, 0xf8, !PT ;  /* 0x0000002016167812 */ /* 0x000fe200078ef807 */
[----:B------:R-:W-:-:S03]  /*15280*/  IMAD.SHL.U32 R21, R7, 0x100, RZ ;  /* 0x0000010007157824 */ /* 0x000fc600078e00ff */
[----:B------:R-:W-:-:S04]  /*15290*/  LOP3.LUT R22, R20, R22, RZ, 0x3c, !PT ;  /* 0x0000001614167212 */ /* 0x000fc800078e3cff */
[----:B------:R-:W-:Y:S01]  /*152a0*/  LOP3.LUT R22, R22, 0x1000, R21, 0xf8, !PT ;  /* 0x0000100016167812 */ /* 0x000fe200078ef815 */
[----:B----4-:R-:W-:Y:S04]  /*152b0*/  HMMA.16816.F32 R8, R12, R4, R8 ;  /* 0x000000040c08723c */ /* 0x010fe80000001808 */
[----:B------:R-:W0:Y:S04]  /*152c0*/  LDSM.16.MT88.4 R12, [R22+0x80] ;  /* 0x00008000160c783b */ /* 0x000e280000004200 */
[----:B------:R-:W-:Y:S11]  /*152d0*/  STL.64 [R1+0x2130], R4 ;  /* 0x0021300401007387 */ /* 0x000ff60000100a00 */
[----:B------:R-:W-:Y:S04]  /*152e0*/  @!UPT UIADD3 URZ, URZ, URZ, URZ ;  /* 0x0000003f3f3ff290 */ /* 0x000fe8000fffe03f */
[----:B------:R-:W-:Y:S01]  /*152f0*/  STL.64 [R1+0x4d0], R8 ;  /* 0x0004d00801007387 */ /* 0x000fe20000100a00 */
[----:B------:R-:W-:Y:S03]  /*15300*/  STL.64 [R1+0x4d8], R10 ;  /* 0x0004d80a01007387 */ /* 0x000fe60000100a00 */
[----:B0-----:R-:W-:Y:S01]  /*15310*/  STL.64 [R1+0x2148], R14 ;  /* 0x0021480e01007387 */ /* 0x001fe20000100a00 */
[----:B------:R0:W-:Y:S02]  /*15320*/  STL.64 [R1+0x2140], R12 ;  /* 0x0021400c01007387 */ /* 0x0001e40000100a00 */
[----:B0-----:R-:W-:Y:S02]  /*15330*/  IMAD.MOV.U32 R12, RZ, RZ, R16 ;  /* 0x000000ffff0c7224 */ /* 0x001fe400078e0010 */
[----:B------:R-:W-:Y:S01]  /*15340*/  IMAD.MOV.U32 R13, RZ, RZ, R17 ;  /* 0x000000ffff0d7224 */ /* 0x000fe200078e0011 */
[----:B------:R-:W4:Y:S01]  /*15350*/  LDL.LU R16, [R1+0x2224] ;  /* 0x0022240001107983 */ /* 0x000f220000300800 */
[----:B------:R-:W4:Y:S02]  /*15360*/  LDL.LU R17, [R1+0x2220] ;  /* 0x0022200001117983 */ /* 0x000f240000300800 */
[----:B------:R-:W2:Y:S02]  /*15370*/  LDL.LU.64 R8, [R1+0x1b0] ;  /* 0x0001b00001087983 */ /* 0x000ea40000300a00 */
[----:B------:R-:W2:Y:S02]  /*15380*/  LDL.LU.64 R10, [R1+0x1b8] ;  /* 0x0001b800010a7983 */ /* 0x000ea40000300a00 */
[----:B--2---:R-:W-:Y:S01]  /*15390*/  STL.64 [R1+0x2208], R10 ;  /* 0x0022080a01007387 */ /* 0x004fe20000100a00 */
[----:B------:R0:W-:Y:S03]  /*153a0*/  STL.64 [R1+0x2200], R8 ;  /* 0x0022000801007387 */ /* 0x0001e60000100a00 */
[----:B0-----:R-:W4:Y:S01]  /*153b0*/  LDL.LU.64 R8, [R1+0x2b0] ;  /* 0x0002b00001087983 */ /* 0x001f220000300a00 */
[----:B------:R-:W4:Y:S02]  /*153c0*/  LDL.LU.64 R10, [R1+0x2b8] ;  /* 0x0002b800010a7983 */ /* 0x000f240000300a00 */
[----:B------:R-:W2:Y:S02]  /*153d0*/  LDL.LU.64 R4, [R1+0x190] ;  /* 0x0001900001047983 */ /* 0x000ea40000300a00 */
[----:B------:R-:W2:Y:S01]  /*153e0*/  LDL.LU.64 R6, [R1+0x198] ;  /* 0x0001980001067983 */ /* 0x000ea20000300a00 */
[----:B------:R0:W-:Y:S04]  /*153f0*/  STL.64 [R1+0x2160], R12 ;  /* 0x0021600c01007387 */ /* 0x0001e80000100a00 */
[----:B0-----:R-:W2:Y:S04]  /*15400*/  LDL.64 R12, [R1+0x30] ;  /* 0x00003000010c7983 */ /* 0x001ea80000100a00 */
[----:B--2---:R0:W-:Y:S02]  /*15410*/  STL.64 [R1+0x2178], R12 ;  /* 0x0021780c01007387 */ /* 0x0041e40000100a00 */
[----:B0-----:R-:W-:-:S02]  /*15420*/  IMAD.MOV.U32 R12, RZ, RZ, R18 ;  /* 0x000000ffff0c7224 */ /* 0x001fc400078e0012 */
[----:B------:R-:W-:Y:S01]  /*15430*/  IMAD.MOV.U32 R13, RZ, RZ, R19 ;  /* 0x000000ffff0d7224 */ /* 0x000fe200078e0013 */
[----:B------:R-:W4:Y:S01]  /*15440*/  LDL.LU R18, [R1+0x221c] ;  /* 0x00221c0001127983 */ /* 0x000f220000300800 */
[----:B------:R-:W4:Y:S02]  /*15450*/  LDL.LU R19, [R1+0x2218] ;  /* 0x0022180001137983 */ /* 0x000f240000300800 */
[----:B------:R-:W-:Y:S02]  /*15460*/  IMAD.MOV.U32 R20, RZ, RZ, R2 ;  /* 0x000000ffff147224 */ /* 0x000fe400078e0002 */
[----:B------:R-:W-:Y:S01]  /*15470*/  IMAD.MOV.U32 R21, RZ, RZ, R0 ;  /* 0x000000ffff157224 */ /* 0x000fe200078e0000 */
[----:B------:R0:W-:Y:S01]  /*15480*/  STL.64 [R1+0x2190], R12 ;  /* 0x0021900c01007387 */ /* 0x0001e20000100a00 */
[----:B------:R-:W-:Y:S02]  /*15490*/  IMAD.MOV.U32 R2, RZ, RZ, R24 ;  /* 0x000000ffff027224 */ /* 0x000fe400078e0018 */
[----:B0-----:R-:W-:-:S02]  /*154a0*/  IMAD.MOV.U32 R12, RZ, RZ, R29 ;  /* 0x000000ffff0c7224 */ /* 0x001fc400078e001d */
[----:B------:R-:W-:Y:S01]  /*154b0*/  IMAD.MOV.U32 R13, RZ, RZ, R28 ;  /* 0x000000ffff0d7224 */ /* 0x000fe200078e001c */
[----:B------:R-:W2:Y:S01]  /*154c0*/  LDL.LU R29, [R1+0x2214] ;  /* 0x00221400011d7983 */ /* 0x000ea20000300800 */
[----:B------:R-:W2:Y:S02]  /*154d0*/  LDL.LU R28, [R1+0x2210] ;  /* 0x00221000011c7983 */ /* 0x000ea40000300800 */
[----:B------:R-:W-:Y:S01]  /*154e0*/  STL.64 [R1+0x21d0], R20 ;  /* 0x0021d01401007387 */ /* 0x000fe20000100a00 */
[----:B------:R0:W-:Y:S01]  /*154f0*/  STL.64 [R1+0x21a8], R12 ;  /* 0x0021a80c01007387 */ /* 0x0001e20000100a00 */
[----:B------:R-:W-:-:S03]  /*15500*/  IMAD.MOV.U32 R0, RZ, RZ, R25 ;  /* 0x000000ffff007224 */ /* 0x000fc600078e0019 */
[----:B0-----:R-:W2:Y:S01]  /*15510*/  LDL.LU.64 R12, [R1+0x1a0] ;  /* 0x0001a000010c7983 */ /* 0x001ea20000300a00 */
[----:B------:R-:W2:Y:S01]  /*15520*/  LDL.LU.64 R14, [R1+0x1a8] ;  /* 0x0001a800010e7983 */ /* 0x000ea20000300a00 */
[C---:B----4-:R-:W-:Y:S11]  /*15530*/  HMMA.16816.F32 R8, R16.reuse, R24, R8 ;  /* 0x000000181008723c */ /* 0x050ff60000001808 */
[----:B------:R-:W-:Y:S11]  /*15540*/  @!UPT UIADD3 URZ, URZ, URZ, URZ ;  /* 0x0000003f3f3ff290 */ /* 0x000ff6000fffe03f */
[----:B------:R-:W-:Y:S01]  /*15550*/  @!UPT UIADD3 URZ, URZ, URZ, URZ ;  /* 0x0000003f3f3ff290 */ /* 0x000fe2000fffe03f */
[----:B------:R-:W-:Y:S01]  /*15560*/  STL.64 [R1+0xa30], R8 ;  /* 0x000a300801007387 */ /* 0x000fe20000100a00 */
[----:B------:R0:W-:Y:S03]  /*15570*/  STL.64 [R1+0xa38], R10 ;  /* 0x000a380a01007387 */ /* 0x0001e60000100a00 */
[----:B0-----:R-:W4:Y:S01]  /*15580*/  LDL.LU.64 R10, [R1+0x2208] ;  /* 0x00220800010a7983 */ /* 0x001f220000300a00 */
[----:B------:R-:W4:Y:S02]  /*15590*/  LDL.LU.64 R8, [R1+0x2200] ;  /* 0x0022000001087983 */ /* 0x000f240000300a00 */
[----:B------:R-:W4:Y:S02]  /*155a0*/  LDL.LU.64 R24, [R1+0x21f8] ;  /* 0x0021f80001187983 */ /* 0x000f240000300a00 */
[C---:B----4-:R-:W-:Y:S01]  /*155b0*/  HMMA.16816.F32 R24, R16.reuse, R24, R8 ;  /* 0x000000181018723c */ /* 0x050fe20000001808 */
[----:B------:R-:W2:Y:S11]  /*155c0*/  LDL.LU.64 R8, [R1+0x21f0] ;  /* 0x0021f00001087983 */ /* 0x000eb60000300a00 */
[----:B------:R-:W-:Y:S11]  /*155d0*/  @!UPT UIADD3 URZ, URZ, URZ, URZ ;  /* 0x0000003f3f3ff290 */ /* 0x000ff6000fffe03f */
[----:B------:R0:W-:Y:S01]  /*155e0*/  STL.64 [R1+0xa20], R24 ;  /* 0x000a201801007387 */ /* 0x0001e20000100a00 */
[----:B------:R-:W-:Y:S03]  /*155f0*/  STL.64 [R1+0xa28], R26 ;  /* 0x000a281a01007387 */ /* 0x000fe60000100a00 */
[----:B0-----:R-:W4:Y:S01]  /*15600*/  LDL.LU.64 R24, [R1+0x21e8] ;  /* 0x0021e80001187983 */ /* 0x001f220000300a00 */
[C---:B--2---:R-:W-:Y:S03]  /*15610*/  HMMA.16816.F32 R8, R16.reuse, R8, R12 ;  /* 0x000000081008723c */ /* 0x044fe6000000180c */
[----:B------:R-:W2:Y:S11]  /*15620*/  LDL.LU.64 R12, [R1+0x160] ;  /* 0x00016000010c7983 */ /* 0x000eb60000300a00 */
[----:B------:R-:W-:Y:S09]  /*15630*/  @!UPT UIADD3 URZ, URZ, URZ, URZ ;  /* 0x0000003f3f3ff290 */ /* 0x000ff2000fffe03f */
[----:B------:R-:W-:Y:S01]  /*15640*/  STL.64 [R1+0xa10], R8 ;  /* 0x000a100801007387 */ /* 0x000fe20000100a00 */
[----:B------:R-:W-:Y:S02]  /*15650*/  STL.64 [R1+0xa18], R10 ;  /* 0x000a180a01007387 */ /* 0x000fe40000100a00 */
[----:B------:R-:W2:Y:S01]  /*15660*/  LDL.LU.64 R14, [R1+0x168] ;  /* 0x00016800010e7983 */ /* 0x000ea20000300a00 */
[----:B----4-:R-:W-:Y:S11]  /*15670*/  HMMA.16816.F32 R4, R16, R24, R4 ;  /* 0x000000181004723c */ /* 0x010ff60000001804 */
[----:B------:R-:W-:Y:S11]  /*15680*/  @!UPT UIADD3 URZ, URZ, URZ, URZ ;  /* 0x0000003f3f3ff290 */ /* 0x000ff6000fffe03f */
[----:B------:R-:W-:Y:S01]  /*15690*/  @!UPT UIADD3 URZ, URZ, URZ, URZ ;  /* 0x0000003f3f3ff290 */ /* 0x000fe2000fffe03f */
[----:B------:R-:W-:Y:S01]  /*156a0*/  STL.64 [R1+0xa00], R4 ;  /* 0x000a000401007387 */ /* 0x000fe20000100a00 */
[----:B------:R-:W-:Y:S03]  /*156b0*/  STL.64 [R1+0xa08], R6 ;  /* 0x000a080601007387 */ /* 0x000fe60000100a00 */
[----:B--2---:R-:W-:Y:S01]  /*156c0*/  STL.64 [R1+0x21c8], R14 ;  /* 0x0021c80e01007387 */ /* 0x004fe20000100a00 */
[----:B------:R0:W-:Y:S03]  /*156d0*/  STL.64 [R1+0x21c0], R12 ;  /* 0x0021c00c01007387 */ /* 0x0001e60000100a00 */
[----:B0-----:R-:W2:Y:S01]  /*156e0*/  LDL.LU.64 R12, [R1+0x170] ;  /* 0x00017000010c7983 */ /* 0x001ea20000300a00 */
[----:B------:R-:W4:Y:S03]  /*156f0*/  LDL.LU.64 R14, [R1+0x178] ;  /* 0x00017800010e7983 */ /* 0x000f260000300a00 */
[----:B----4-:R-:W-:Y:S01]  /*15700*/  STL.64 [R1+0x21e0], R14 ;  /* 0x0021e00e01007387 */ /* 0x010fe20000100a00 */
[----:B--2---:R0:W-:Y:S03]  /*15710*/  STL.64 [R1+0x21d8], R12 ;  /* 0x0021d80c01007387 */ /* 0x0041e60000100a00 */
[----:B0-----:R-:W2:Y:S01]  /*15720*/  LDL.LU.64 R12, [R1+0x180] ;  /* 0x00018000010c7983 */ /* 0x001ea20000300a00 */
[----:B------:R-:W2:Y:S02]  /*15730*/  LDL.LU.64 R14, [R1+0x188] ;  /* 0x00018800010e7983 */ /* 0x000ea40000300a00 */
[----:B------:R-:W4:Y:S02]  /*15740*/  LDL.LU.64 R24, [R1+0x110] ;  /* 0x0001100001187983 */ /* 0x000f240000300a00 */
[----:B------:R-:W2:Y:S02]  /*15750*/  LDL.LU.64 R26, [R1+0x118] ;  /* 0x00011800011a7983 */ /* 0x000ea40000300a00 */
[----:B--2---:R-:W-:Y:S01]  /*15760*/  STL.64 [R1+0x2158], R26 ;  /* 0x0021581a01007387 */ /* 0x004fe20000100a00 */
[----:B----4-:R0:W-:Y:S03]  /*15770*/  STL.64 [R1+0x2150], R24 ;  /* 0x0021501801007387 */ /* 0x0101e60000100a00 */
[----:B0-----:R-:W2:Y:S01]  /*15780*/  LDL.LU.64 R24, [R1+0x120] ;  /* 0x0001200001187983 */ /* 0x001ea20000300a00 */
[----:B------:R-:W4:Y:S03]  /*15790*/  LDL.LU.64 R26, [R1+0x128] ;  /* 0x00012800011a7983 */ /* 0x000f260000300a00 */
[----:B----4-:R-:W-:Y:S01]  /*157a0*/  STL.64 [R1+0x2170], R26 ;  /* 0x0021701a01007387 */ /* 0x010fe20000100a00 */
[----:B--2---:R0:W-:Y:S03]  /*157b0*/  STL.64 [R1+0x2168], R24 ;  /* 0x0021681801007387 */ /* 0x0041e60000100a00 */
[----:B0-----:R-:W2:Y:S01]  /*157c0*/  LDL.LU.64 R24, [R1+0x130] ;  /* 0x0001300001187983 */ /* 0x001ea20000300a00 */
[----:B------:R-:W4:Y:S02]  /*157d0*/  LDL.LU.64 R26, [R1+0x138] ;  /* 0x00013800011a7983 */ /* 0x000f240000300a00 */
[----:B------:R-:W-:-:S02]  /*157e0*/  IMAD.MOV.U32 R20, RZ, RZ, R29 ;  /* 0x000000ffff147224 */ /* 0x000fc400078e001d */
[----:B---3--:R-:W-:-:S07]  /*157f0*/  IMAD.MOV.U32 R21, RZ, RZ, R23 ;  /* 0x000000ffff157224 */ /* 0x008fce00078e0017 */
[C---:B------:R-:W-:Y:S01]  /*15800*/  HMMA.16816.F32 R20, R16.reuse, R20, R12 ;  /* 0x000000141014723c */ /* 0x040fe2000000180c */
[----:B----4-:R-:W-:Y:S01]  /*15810*/  STL.64 [R1+0x2188], R26 ;  /* 0x0021881a01007387 */ /* 0x010fe20000100a00 */
[----:B--2---:R0:W-:Y:S03]  /*15820*/  STL.64 [R1+0x2180], R24 ;  /* 0x0021801801007387 */ /* 0x0041e60000100a00 */
[----:B0-----:R-:W2:Y:S01]  /*15830*/  LDL.LU.64 R24, [R1+0x140] ;  /* 0x0001400001187983 */ /* 0x001ea20000300a00 */
[----:B------:R-:W3:Y:S03]  /*15840*/  LDL.LU.64 R26, [R1+0x148] ;  /* 0x00014800011a7983 */ /* 0x000ee60000300a00 */
[----:B---3--:R-:W-:Y:S01]  /*15850*/  STL.64 [R1+0x21a0], R26 ;  /* 0x0021a01a01007387 */ /* 0x008fe20000100a00 */
[----:B--2---:R0:W-:Y:S03]  /*15860*/  STL.64 [R1+0x2198], R24 ;  /* 0x0021981801007387 */ /* 0x0041e60000100a00 */
[----:B0-----:R-:W2:Y:S01]  /*15870*/  LDL.LU.64 R24, [R1+0x150] ;  /* 0x0001500001187983 */ /* 0x001ea20000300a00 */
[----:B------:R-:W2:Y:S02]  /*15880*/  LDL.LU.64 R26, [R1+0x158] ;  /* 0x00015800011a7983 */ /* 0x000ea40000300a00 */
[----:B------:R-:W3:Y:S02]  /*15890*/  LDL.LU.64 R4, [R1+0x100] ;  /* 0x0001000001047983 */ /* 0x000ee40000300a00 */
[----:B------:R-:W3:Y:S01]  /*158a0*/  LDL.LU.64 R6, [R1+0x108] ;  /* 0x0001080001067983 */ /* 0x000ee20000300a00 */
[----:B------:R-:W4:Y:S01]  /*158b0*/  LDL.LU.64 R8, [R1+0xf0] ;  /* 0x0000f00001087983 */ /* 0x000f220000300a00 */
[----:B------:R-:W4:Y:S02]  /*158c0*/  LDL.LU.64 R10, [R1+0xf8] ;  /* 0x0000f800010a7983 */ /* 0x000f240000300a00 */
[----:B------:R-:W2:Y:S02]  /*158d0*/  LDL.LU.64 R14, [R1+0x21e0] ;  /* 0x0021e000010e7983 */ /* 0x000ea40000300a00 */
[----:B------:R-:W2:Y:S01]  /*158e0*/  LDL.LU.64 R12, [R1+0x21d8] ;  /* 0x0021d800010c7983 */ /* 0x000ea20000300a00 */
[----:B------:R0:W-:Y:S01]  /*158f0*/  STL.64 [R1+0x9f0], R20 ;  /* 0x0009f01401007387 */ /* 0x0001e20000100a00 */
[----:B------:R2:W-:Y:S03]  /*15900*/  STL.64 [R1+0x9f8], R22 ;  /* 0x0009f81601007387 */ /* 0x0005e60000100a00 */
[----:B0-----:R-:W2:Y:S02]  /*15910*/  LDL.LU.64 R20, [R1+0x21d0] ;  /* 0x0021d00001147983 */ /* 0x001ea40000300a00 */
[C---:B--2---:R-:W-:Y:S02]  /*15920*/  HMMA.16816.F32 R20, R16.reuse, R20, R12 ;  /* 0x000000141014723c */ /* 0x044fe4000000180c */
[----:B------:R-:W2:Y:S01]  /*15930*/  LDL.LU.64 R14, [R1+0x21c8] ;  /* 0x0021c800010e7983 */ /* 0x000ea20000300a00 */
[----:B------:R-:W2:Y:S11]  /*15940*/  LDL.LU.64 R12, [R1+0x21c0] ;  /* 0x0021c000010c7983 */ /* 0x000eb60000300a00 */
[----:B------:R-:W-:Y:S09]  /*15950*/  @!UPT UIADD3 URZ, URZ, URZ, URZ ;  /* 0x0000003f3f3ff290 */ /* 0x000ff2000fffe03f */
[----:B------:R-:W-:Y:S01]  /*15960*/  STL.64 [R1+0x9e0], R20 ;  /* 0x0009e01401007387 */ /* 0x000fe20000100a00 */
[----:B------:R0:W-:Y:S03]  /*15970*/  STL.64 [R1+0x9e8], R22 ;  /* 0x0009e81601007387 */ /* 0x0001e60000100a00 */
[----:B0-----:R-:W2:Y:S01]  /*15980*/  LDL.LU R22, [R1+0x21b8] ;  /* 0x0021b80001167983 */ /* 0x001ea20000300800 */
[----:B------:R-:W2:Y:S02]  /*15990*/  LDL.LU.64 R20, [R1+0x21b0] ;  /* 0x0021b00001147983 */ /* 0x000ea40000300a00 */
[C---:B--2---:R-:W-:Y:S11]  /*159a0*/  HMMA.16816.F32 R12, R16.reuse, R20, R12 ;  /* 0x00000014100c723c */ /* 0x044ff6000000180c */
[----:B------:R-:W-:Y:S11]  /*159b0*/  @!UPT UIADD3 URZ, URZ, URZ, URZ ;  /* 0x0000003f3f3ff290 */ /* 0x000ff6000fffe03f */
[----:B------:R-:W-:Y:S01]  /*159c0*/  @!UPT UIADD3 URZ, URZ, URZ, URZ ;  /* 0x0000003f3f3ff290 */ /* 0x000fe2000fffe03f */
[----:B------:R0:W-:Y:S01]  /*159d0*/  STL.64 [R1+0x9d0], R12 ;  /* 0x0009d00c01007387 */ /* 0x0001e20000100a00 */
[----:B------:R1:W-:Y:S03]  /*159e0*/  STL.64 [R1+0x9d8], R14 ;  /* 0x0009d80e01007387 */ /* 0x0003e60000100a00 */
[----:B0-----:R-:W1:Y:S01]  /*159f0*/  LDL.LU.64 R12, [R1+0x21a8] ;  /* 0x0021a800010c7983 */ /* 0x001e620000300a00 */
[----:B------:R-:W-:Y:S01]  /*15a00*/  STL.64 [R1+0x20e8], R20 ;  /* 0x0020e81401007387 */ /* 0x000fe20000100a00 */
[C---:B-1----:R-:W-:Y:S02]  /*15a10*/  HMMA.16816.F32 R12, R16.reuse, R12, R24 ;  /* 0x0000000c100c723c */ /* 0x042fe40000001818 */
[----:B------:R-:W2:Y:S01]  /*15a20*/  LDL.LU.64 R26, [R1+0x21a0] ;  /* 0x0021a000011a7983 */ /* 0x000ea20000300a00 */
[----:B------:R-:W2:Y:S11]  /*15a30*/  LDL.LU.64 R24, [R1+0x2198] ;  /* 0x0021980001187983 */ /* 0x000eb60000300a00 */
[----:B------:R-:W-:Y:S09]  /*15a40*/  @!UPT UIADD3 URZ, URZ, URZ, URZ ;  /* 0x0000003f3f3ff290 */ /* 0x000ff2000fffe03f */
[----:B------:R0:W-:Y:S01]  /*15a50*/  STL.64 [R1+0xab0], R12 ;  /* 0x000ab00c01007387 */ /* 0x0001e20000100a00 */
[----:B------:R2:W-:Y:S03]  /*15a60*/  STL.64 [R1+0xab8], R14 ;  /* 0x000ab80e01007387 */ /* 0x0005e60000100a00 */
[----:B0-----:R-:W2:Y:S02]  /*15a70*/  LDL.LU.64 R12, [R1+0x2190] ;  /* 0x00219000010c7983 */ /* 0x001ea40000300a00 */
[C---:B--2---:R-:W-:Y:S02]  /*15a80*/  HMMA.16816.F32 R12, R16.reuse, R12, R24 ;  /* 0x0000000c100c723c */ /* 0x044fe40000001818 */
[----:B------:R-:W2:Y:S01]  /*15a90*/  LDL.LU.64 R26, [R1+0x2188] ;  /* 0x00218800011a7983 */ /* 0x000ea20000300a00 */
[----:B------:R-:W2:Y:S11]  /*15aa0*/  LDL.LU.64 R24, [R1+0x2180] ;  /* 0x0021800001187983 */ /* 0x000eb60000300a00 */
[----:B------:R-:W-:Y:S09]  /*15ab0*/  @!UPT UIADD3 URZ, URZ, URZ, URZ ;  /* 0x0000003f3f3ff290 */ /* 0x000ff2000fffe03f */
[----:B------:R0:W-:Y:S01]  /*15ac0*/  STL.64 [R1+0xaa0], R12 ;  /* 0x000aa00c01007387 */ /* 0x0001e20000100a00 */
[----:B------:R-:W-:Y:S03]  /*15ad0*/  STL.64 [R1+0xaa8], R14 ;  /* 0x000aa80e01007387 */ /* 0x000fe60000100a00 */
[----:B0-----:R-:W2:Y:S01]  /*15ae0*/  LDL.LU.64 R12, [R1+0x2178] ;  /* 0x00217800010c7983 */ /* 0x001ea20000300a00 */
[----:B------:R-:W-:Y:S01]  /*15af0*/  IMAD.MOV.U32 R21, RZ, RZ, R3 ;  /* 0x000000ffff157224 */ /* 0x000fe200078e0003 */
[C---:B--2---:R-:W-:Y:S01]  /*15b00*/  HMMA.16816.F32 R24, R16.reuse, R12, R24 ;  /* 0x0000000c1018723c */ /* 0x044fe20000001818 */
[----:B------:R-:W-:Y:S02]  /*15b10*/  IMAD.MOV.U32 R29, RZ, RZ, R12 ;  /* 0x000000ffff1d7224 */ /* 0x000fe400078e000c */
[----:B------:R-:W-:Y:S11]  /*15b20*/  IMAD.MOV.U32 R3, RZ, RZ, R13 ;  /* 0x000000ffff037224 */ /* 0x000ff600078e000d */
[----:B------:R-:W-:Y:S09]  /*15b30*/  @!UPT UIADD3 URZ, URZ, URZ, URZ ;  /* 0x0000003f3f3ff290 */ /* 0x000ff2000fffe03f */
[----:B------:R-:W-:Y:S01]  /*15b40*/  STL.64 [R1+0xa90], R24 ;  /* 0x000a901801007387 */ /* 0x000fe20000100a00 */
[----:B------:R0:W-:Y:S03]  /*15b50*/  STL.64 [R1+0xa98], R26 ;  /* 0x000a981a01007387 */ /* 0x0001e60000100a00 */
[----:B0-----:R-:W2:Y:S01]  /*15b60*/  LDL.LU.64 R26, [R1+0x2170] ;  /* 0x00217000011a7983 */ /* 0x001ea20000300a00 */
[----:B------:R-:W2:Y:S02]  /*15b70*/  LDL.LU.64 R24, [R1+0x2168] ;  /* 0x0021680001187983 */ /* 0x000ea40000300a00 */
[----:B------:R-:W2:Y:S02]  /*15b80*/  LDL.LU.64 R12, [R1+0x2160] ;  /* 0x00216000010c7983 */ /* 0x000ea40000300a00 */
[----:B------:R-:W-:Y:S01]  /*15b90*/  IMAD.MOV.U32 R20, RZ, RZ, R22 ;  /* 0x000000ffff147224 */ /* 0x000fe200078e0016 */
[C---:B--2---:R-:W-:Y:S01]  /*15ba0*/  HMMA.16816.F32 R12, R16.reuse, R12, R24 ;  /* 0x0000000c100c723c */ /* 0x044fe20000001818 */
[----:B------:R-:W2:Y:S01]  /*15bb0*/  LDL.LU.64 R26, [R1+0x2158] ;  /* 0x00215800011a7983 */ /* 0x000ea20000300a00 */
[----:B------:R-:W2:Y:S11]  /*15bc0*/  LDL.LU.64 R24, [R1+0x2150] ;  /* 0x0021500001187983 */ /* 0x000eb60000300a00 */
[----:B------:R-:W-:Y:S10]  /*15bd0*/  @!UPT UIADD3 URZ, URZ, URZ, URZ ;  /* 0x0000003f3f3ff290 */ /* 0x000ff4000fffe03f */
[----:B------:R-:W-:Y:S01]  /*15be0*/  STL.64 [R1+0xa80], R12 ;  /* 0x000a800c01007387 */ /* 0x000fe20000100a00 */
[----:B------:R0:W-:Y:S03]  /*15bf0*/  STL.64 [R1+0xa88], R14 ;  /* 0x000a880e01007387 */ /* 0x0001e60000100a00 */
[----:B0-----:R-:W3:Y:S01]  /*15c00*/  LDL.LU.64 R14, [R1+0x2148] ;  /* 0x00214800010e7983 */ /* 0x001ee20000300a00 */
[----:B------:R-:W3:Y:S01]  /*15c10*/  LDL.LU.64 R12, [R1+0x2140] ;  /* 0x00214000010c7983 */ /* 0x000ee20000300a00 */
[C---:B--2---:R-:W-:Y:S02]  /*15c20*/  HMMA.16816.F32 R20, R16.reuse, R20, R24 ;  /* 0x000000141014723c */ /* 0x044fe40000001818 */
[----:B------:R-:W3:Y:S11]  /*15c30*/  LDL.LU.64 R24, [R1+0x2138] ;  /* 0x0021380001187983 */ /* 0x000ef60000300a00 */
[----:B------:R-:W-:Y:S10]  /*15c40*/  @!UPT UIADD3 URZ, URZ, URZ, URZ ;  /* 0x0000003f3f3ff290 */ /* 0x000ff4000fffe03f */
[----:B------:R0:W-:Y:S01]  /*15c50*/  STL.64 [R1+0xa70], R20 ;  /* 0x000a701401007387 */ /* 0x0001e20000100a00 */
[----:B------:R-:W-:Y:S03]  /*15c60*/  STL.64 [R1+0xa78], R22 ;  /* 0x000a781601007387 */ /* 0x000fe60000100a00 */
[----:B0-----:R-:W2:Y:S01]  /*15c70*/  LDL.64 R20, [R1+0xa0] ;  /* 0x0000a00001147983 */ /* 0x001ea20000100a00 */
[C---:B---3--:R-:W-:Y:S03]  /*15c80*/  HMMA.16816.F32 R24, R16.reuse, R24, R4 ;  /* 0x000000181018723c */ /* 0x048fe60000001804 */
[----:B--2---:R0:W-:Y:S04]  /*15c90*/  STL.64 [R1+0x20f0], R20 ;  /* 0x0020f01401007387 */ /* 0x0041e80000100a00 */
[----:B0-----:R-:W2:Y:S01]  /*15ca0*/  LDL.LU.64 R20, [R1+0xe0] ;  /* 0x0000e00001147983 */ /* 0x001ea20000300a00 */
[----:B------:R-:W2:Y:S02]  /*15cb0*/  LDL.LU.64 R22, [R1+0xe8] ;  /* 0x0000e80001167983 */ /* 0x000ea40000300a00 */
[----:B------:R-:W3:Y:S11]  /*15cc0*/  LDL.LU.64 R4, [R1+0x2130] ;  /* 0x0021300001047983 */ /* 0x000ef60000300a00 */
[----:B------:R-:W-:Y:S02]  /*15cd0*/  @!UPT UIADD3 URZ, URZ, URZ, URZ ;  /* 0x0000003f3f3ff290 */ /* 0x000fe4000fffe03f */
[----:B------:R-:W-:Y:S01]  /*15ce0*/  STL.64 [R1+0xa60], R24 ;  /* 0x000a601801007387 */ /* 0x000fe20000100a00 */
[----:B------:R0:W-:Y:S04]  /*15cf0*/  STL.64 [R1+0xa68], R26 ;  /* 0x000a681a01007387 */ /* 0x0001e80000100a00 */
[----:B0-----:R-:W2:Y:S01]  /*15d00*/  LDL.LU.64 R26, [R1+0x2128] ;  /* 0x00212800011a7983 */ /* 0x001ea20000300a00 */
[----:B------:R-:W4:Y:S02]  /*15d10*/  LDL.LU.64 R24, [R1+0x2120] ;  /* 0x0021200001187983 */ /* 0x000f240000300a00 */
[C---:B----4-:R-:W-:Y:S11]  /*15d20*/  HMMA.16816.F32 R8, R16.reuse, R24, R8 ;  /* 0x000000181008723c */ /* 0x050ff60000001808 */
[----:B------:R-:W-:Y:S11]  /*15d30*/  @!UPT UIADD3 URZ, URZ, URZ, URZ ;  /* 0x0000003f3f3ff290 */ /* 0x000ff6000fffe03f */
[----:B------:R-:W-:Y:S01]  /*15d40*/  @!UPT UIADD3 URZ, URZ, URZ, URZ ;  /* 0x0000003f3f3ff290 */ /* 0x000fe2000fffe03f */
[----:B------:R-:W-:Y:S01]  /*15d50*/  STL.64 [R1+0xa50], R8 ;  /* 0x000a500801007387 */ /* 0x000fe20000100a00 */
[----:B------:R0:W-:Y:S03]  /*15d60*/  STL.64 [R1+0xa58], R10 ;  /* 0x000a580a01007387 */ /* 0x0001e60000100a00 */
[----:B0-----:R-:W4:Y:S01]  /*15d70*/  LDL.LU.64 R10, [R1+0x2118] ;  /* 0x00211800010a7983 */ /* 0x001f220000300a00 */
[----:B------:R-:W3:Y:S02]  /*15d80*/  LDL.LU.64 R8, [R1+0x2110] ;  /* 0x0021100001087983 */ /* 0x000ee40000300a00 */
[----:B--2---:R-:W-:Y:S02]  /*15d90*/  STL.64 [R1+0x2060], R26 ;  /* 0x0020601a01007387 */ /* 0x004fe40000100a00 */
[----:B------:R0:W-:Y:S02]  /*15da0*/  STL.64 [R1+0x2058], R24 ;  /* 0x0020581801007387 */ /* 0x0001e40000100a00 */
[----:B0-----:R-:W2:Y:S01]  /*15db0*/  LDL.64 R24, [R1+0xb0] ;  /* 0x0000b00001187983 */ /* 0x001ea20000100a00 */
[C---:B---3--:R-:W-:Y:S03]  /*15dc0*/  HMMA.16816.F32 R20, R16.reuse, R8, R20 ;  /* 0x000000081014723c */ /* 0x048fe60000001814 */
[----:B--2---:R-:W-:Y:S11]  /*15dd0*/  STL.64 [R1+0x20f8], R24 ;  /* 0x0020f81801007387 */ /* 0x004ff60000100a00 */
[----:B------:R-:W-:Y:S09]  /*15de0*/  @!UPT UIADD3 URZ, URZ, URZ, URZ ;  /* 0x0000003f3f3ff290 */ /* 0x000ff2000fffe03f */
[----:B------:R0:W-:Y:S01]  /*15df0*/  STL.64 [R1+0xa40], R20 ;  /* 0x000a401401007387 */ /* 0x0001e20000100a00 */
[----:B------:R1:W-:Y:S03]  /*15e00*/  STL.64 [R1+0xa48], R22 ;  /* 0x000a481601007387 */ /* 0x0003e60000100a00 */
[----:B0-----:R-:W2:Y:S01]  /*15e10*/  LDL.LU.64 R20, [R1+0x420] ;  /* 0x0004200001147983 */ /* 0x001ea20000300a00 */
[----:B-1----:R-:W3:Y:S03]  /*15e20*/  LDL.LU.64 R22, [R1+0x428] ;  /* 0x0004280001167983 */ /* 0x002ee60000300a00 */
[----:B---3--:R-:W-:Y:S01]  /*15e30*/  STL.64 [R1+0x2108], R22 ;  /* 0x0021081601007387 */ /* 0x008fe20000100a00 */
[----:B--2---:R0:W-:Y:S03]  /*15e40*/  STL.64 [R1+0x2100], R20 ;  /* 0x0021001401007387 */ /* 0x0041e60000100a00 */
[----:B0-----:R-:W2:Y:S01]  /*15e50*/  LDL.LU.64 R20, [R1+0x430] ;  /* 0x0004300001147983 */ /* 0x001ea20000300a00 */
[----:B------:R-:W2:Y:S02]  /*15e60*/  LDL.LU.64 R22, [R1+0x438] ;  /* 0x0004380001167983 */ /* 0x000ea40000300a00 */
[----:B----4-:R-:W-:Y:S02]  /*15e70*/  STL.64 [R1+0x2050], R10 ;  /* 0x0020500a01007387 */ /* 0x010fe40000100a00 */
[----:B------:R0:W-:Y:S02]  /*15e80*/  STL.64 [R1+0x2048], R8 ;  /* 0x0020480801007387 */ /* 0x0001e40000100a00 */
[----:B0-----:R-:W3:Y:S01]  /*15e90*/  LDL.LU.64 R8, [R1+0xd0] ;  /* 0x0000d00001087983 */ /* 0x001ee20000300a00 */
[----:B------:R-:W3:Y:S02]  /*15ea0*/  LDL.LU.64 R10, [R1+0xd8] ;  /* 0x0000d800010a7983 */ /* 0x000ee40000300a00 */
[----:B---3--:R-:W-:Y:S01]  /*15eb0*/  HMMA.16816.F32 R16, R16, R4, R8 ;  /* 0x000000041010723c */ /* 0x008fe20000001808 */
[----:B------:R-:W3:Y:S04]  /*15ec0*/  LDL.64 R8, [R1+0x50] ;  /* 0x0000500001087983 */ /* 0x000ee80000100a00 */
[----:B---3--:R0:W-:Y:S11]  /*15ed0*/  STL.64 [R1+0x20b0], R8 ;  /* 0x0020b00801007387 */ /* 0x0081f60000100a00 */
[----:B------:R-:W-:Y:S07]  /*15ee0*/  @!UPT UIADD3 URZ, URZ, URZ, URZ ;  /* 0x0000003f3f3ff290 */ /* 0x000fee000fffe03f */
[----:B------:R-:W-:Y:S02]  /*15ef0*/  STL.64 [R1+0x9c0], R16 ;  /* 0x0009c01001007387 */ /* 0x000fe40000100a00 */
[----:B------:R-:W-:Y:S02]  /*15f00*/  STL.64 [R1+0x9c8], R18 ;  /* 0x0009c81201007387 */ /* 0x000fe40000100a00 */
[----:B------:R-:W1:Y:S04]  /*15f10*/  LDSM.16.MT88.4 R16, [R28+0x80] ;  /* 0x000080001c10783b */ /* 0x000e680000004200 */
[----:B0-----:R-:W3:Y:S01]  /*15f20*/  LDL.64 R8, [R1+0x70] ;  /* 0x0000700001087983 */ /* 0x001ee20000100a00 */
[----:B------:R-:W-:Y:S02]  /*15f30*/  IMAD.MOV.U32 R24, RZ, RZ, R2 ;  /* 0x000000ffff187224 */ /* 0x000fe400078e0002 */
[----:B------:R-:W-:-:S07]  /*15f40*/  IMAD.MOV.U32 R25, RZ, RZ, R0 ;  /* 0x000000ffff197224 */ /* 0x000fce00078e0000 */
[C---:B--2---:R-:W-:Y:S01]  /*15f50*/  HMMA.16816.F32 R24, R12.reuse, R24, R20 ;  /* 0x000000180c18723c */ /* 0x044fe20000001814 */
[----:B---3--:R0:W-:Y:S04]  /*15f60*/  STL.64 [R1+0x20c8], R8 ;  /* 0x0020c80801007387 */ /* 0x0081e80000100a00 */
[----:B0-----:R-:W2:Y:S04]  /*15f70*/  LDL.64 R8, [R1+0x80] ;  /* 0x0000800001087983 */ /* 0x001ea80000100a00 */
[----:B--2---:R0:W-:Y:S04]  /*15f80*/  STL.64 [R1+0x20e0], R8 ;  /* 0x0020e00801007387 */ /* 0x0041e80000100a00 */
[----:B0-----:R-:W2:Y:S01]  /*15f90*/  LDL.64 R8, [R1+0x90] ;  /* 0x0000900001087983 */ /* 0x001ea20000100a00 */
[----:B------:R-:W-:Y:S02]  /*15fa0*/  STL [R1+0x2040], R5 ;  /* 0x0020400501007387 */ /* 0x000fe40000100800 */
[----:B-1----:R-:W-:Y:S02]  /*15fb0*/  STL.64 [R1+0x2038], R18 ;  /* 0x0020381201007387 */ /* 0x002fe40000100a00 */
[----:B------:R0:W-:Y:S02]  /*15fc0*/  STL.64 [R1+0x2030], R16 ;  /* 0x0020301001007387 */ /* 0x0001e40000100a00 */
[----:B0-----:R-:W3:Y:S01]  /*15fd0*/  LDL.LU.64 R16, [R1+0x410] ;  /* 0x0004100001107983 */ /* 0x001ee20000300a00 */
[----:B------:R-:W3:Y:S02]  /*15fe0*/  LDL.LU.64 R18, [R1+0x418] ;  /* 0x0004180001127983 */ /* 0x000ee40000300a00 */
[----:B------:R-:W-:Y:S02]  /*15ff0*/  STL [R1+0x2018], R28 ;  /* 0x0020181c01007387 */ /* 0x000fe40000100800 */
[----:B------:R-:W4:Y:S01]  /*16000*/  LDL.LU.64 R22, [R1+0x2108] ;  /* 0x0021080001167983 */ /* 0x000f220000300a00 */
[----:B------:R-:W4:Y:S01]  /*16010*/  LDL.LU.64 R20, [R1+0x2100] ;  /* 0x0021000001147983 */ /* 0x000f220000300a00 */
[----:B------:R0:W-:Y:S02]  /*16020*/  STL.64 [R1+0x430], R24 ;  /* 0x0004301801007387 */ /* 0x0001e40000100a00 */
[----:B------:R-:W-:Y:S01]  /*16030*/  STL.64 [R1+0x438], R26 ;  /* 0x0004381a01007387 */ /* 0x000fe20000100a00 */
[----:B0-----:R-:W4:Y:S02]  /*16040*/  LDL.LU.64 R24, [R1+0x20f8] ;  /* 0x0020f80001187983 */ /* 0x001f240000300a00 */
[C---:B----4-:R-:W-:Y:S01]  /*16050*/  HMMA.16816.F32 R20, R12.reuse, R24, R20 ;  /* 0x000000180c14723c */ /* 0x050fe20000001814 */
[----:B------:R-:W-:Y:S11]  /*16060*/  IMAD.MOV.U32 R5, RZ, RZ, R24 ;  /* 0x000000ffff057224 */ /* 0x000ff600078e0018 */
[----:B------:R-:W-:Y:S11]  /*16070*/  @!UPT UIADD3 URZ, URZ, URZ, URZ ;  /* 0x0000003f3f3ff290 */ /* 0x000ff6000fffe03f */
[----:B------:R0:W-:Y:S01]  /*16080*/  STL.64 [R1+0x420], R20 ;  /* 0x0004201401007387 */ /* 0x0001e20000100a00 */
[----:B------:R-:W-:Y:S03]  /*16090*/  STL.64 [R1+0x428], R22 ;  /* 0x0004281601007387 */ /* 0x000fe60000100a00 */
[----:B0-----:R-:W3:Y:S01]  /*160a0*/  LDL.LU.64 R20, [R1+0x20f0] ;  /* 0x0020f00001147983 */ /* 0x001ee20000300a00 */
[----:B------:R-:W-:Y:S02]  /*160b0*/  STL.64 [R1+0x20a8], R4 ;  /* 0x0020a80401007387 */ /* 0x000fe40000100a00 */
[----:B------:R-:W4:Y:S02]  /*160c0*/  LDL.64 R24, [R1] ;  /* 0x0000000001187983 */ /* 0x000f240000100a00 */
[----:B----4-:R0:W-:Y:S04]  /*160d0*/  STL.64 [R1+0x2068], R24 ;  /* 0x0020681801007387 */ /* 0x0101e80000100a00 */
[----:B0-----:R-:W4:Y:S01]  /*160e0*/  LDL.64 R24, [R1+0x10] ;  /* 0x0000100001187983 */ /* 0x001f220000100a00 */
[----:B---3--:R-:W-:Y:S03]  /*160f0*/  HMMA.16816.F32 R4, R12, R20, R16 ;  /* 0x000000140c04723c */ /* 0x008fe60000001810 */
[----:B----4-:R0:W-:Y:S04]  /*16100*/  STL.64 [R1+0x2080], R24 ;  /* 0x0020801801007387 */ /* 0x0101e80000100a00 */
[----:B0-----:R-:W3:Y:S01]  /*16110*/  LDL.64 R24, [R1+0x20] ;  /* 0x0000200001187983 */ /* 0x001ee20000100a00 */
[----:B------:R-:W-:-:S02]  /*16120*/  IMAD.MOV.U32 R2, RZ, RZ, R20 ;  /* 0x000000ffff027224 */ /* 0x000fc400078e0014 */
[----:B------:R-:W-:Y:S01]  /*16130*/  IMAD.MOV.U32 R0, RZ, RZ, R21 ;  /* 0x000000ffff007224 */ /* 0x000fe200078e0015 */
[----:B---3--:R-:W-:Y:S11]  /*16140*/  STL.64 [R1+0x2088], R24 ;  /* 0x0020881801007387 */ /* 0x008ff60000100a00 */
[----:B------:R-:W-:Y:S01]  /*16150*/  @!UPT UIADD3 URZ, URZ, URZ, URZ ;  /* 0x0000003f3f3ff290 */ /* 0x000fe2000fffe03f */
[----:B------:R-:W-:Y:S02]  /*16160*/  STL.64 [R1+0x410], R4 ;  /* 0x0004100401007387 */ /* 0x000fe40000100a00 */
[----:B------:R-:W-:Y:S02]  /*16170*/  STL.64 [R1+0x418], R6 ;  /* 0x0004180601007387 */ /* 0x000fe40000100a00 */
[----:B------:R-:W2:Y:S01]  /*16180*/  LDL.LU.64 R20, [R1+0x400] ;  /* 0x0004000001147983 */ /* 0x000ea20000300a00 */
[----:B------:R-:W2:Y:S01]  /*16190*/  LDL.LU.64 R22, [R1+0x408] ;  /* 0x0004080001167983 */ /* 0x000ea20000300a00 */
[----:B------:R-:W3:Y:S02]  /*161a0*/  LDL.LU.64 R16, [R1+0x4c0] ;  /* 0x0004c00001107983 */ /* 0x000ee40000300a00 */
[----:B------:R-:W4:Y:S02]  /*161b0*/  LDL.LU.64 R18, [R1+0x4c8] ;  /* 0x0004c80001127983 */ /* 0x000f240000300a00 */
[----:B----4-:R-:W-:Y:S01]  /*161c0*/  STL.64 [R1+0x20c0], R18 ;  /* 0x0020c01201007387 */ /* 0x010fe20000100a00 */
[----:B---3--:R0:W-:Y:S03]  /*161d0*/  STL.64 [R1+0x20b8], R16 ;  /* 0x0020b81001007387 */ /* 0x0081e60000100a00 */
[----:B0-----:R-:W3:Y:S01]  /*161e0*/  LDL.LU.64 R16, [R1+0x3e0] ;  /* 0x0003e00001107983 */ /* 0x001ee20000300a00 */
[----:B------:R-:W4:Y:S01]  /*161f0*/  LDL.LU.64 R18, [R1+0x3e8] ;  /* 0x0003e80001127983 */ /* 0x000f220000300a00 */
[----:B--2---:R-:W-:Y:S01]  /*16200*/  HMMA.16816.F32 R20, R12, R8, R20 ;  /* 0x000000080c14723c */ /* 0x004fe20000001814 */
[----:B------:R-:W-:-:S02]  /*16210*/  IMAD.MOV.U32 R24, RZ, RZ, R29 ;  /* 0x000000ffff187224 */ /* 0x000fc400078e001d */
[----:B------:R-:W-:Y:S02]  /*16220*/  IMAD.MOV.U32 R25, RZ, RZ, R3 ;  /* 0x000000ffff197224 */ /* 0x000fe400078e0003 */
[----:B------:R-:W-:Y:S01]  /*16230*/  IMAD.MOV.U32 R3, RZ, RZ, R9 ;  /* 0x000000ffff037224 */ /* 0x000fe200078e0009 */
[----:B----4-:R-:W-:Y:S01]  /*16240*/  STL.64 [R1+0x20d8], R18 ;  /* 0x0020d81201007387 */ /* 0x010fe20000100a00 */
[----:B---3--:R0:W-:Y:S03]  /*16250*/  STL.64 [R1+0x20d0], R16 ;  /* 0x0020d01001007387 */ /* 0x0081e60000100a00 */
[----:B0-----:R-:W2:Y:S01]  /*16260*/  LDL.LU.64 R16, [R1+0x3f0] ;  /* 0x0003f00001107983 */ /* 0x001ea20000300a00 */
[----:B------:R-:W2:Y:S02]  /*16270*/  LDL.LU.64 R18, [R1+0x3f8] ;  /* 0x0003f80001127983 */ /* 0x000ea40000300a00 */
[----:B------:R-:W3:Y:S02]  /*16280*/  LDL.LU.64 R4, [R1+0x4b0] ;  /* 0x0004b00001047983 */ /* 0x000ee40000300a00 */
[----:B------:R-:W3:Y:S01]  /*16290*/  LDL.LU.64 R6, [R1+0x4b8] ;  /* 0x0004b80001067983 */ /* 0x000ee20000300a00 */
[----:B------:R0:W-:Y:S04]  /*162a0*/  STL.64 [R1+0x20a0], R24 ;  /* 0x0020a01801007387 */ /* 0x0001e80000100a00 */
[----:B0-----:R-:W4:Y:S01]  /*162b0*/  LDL.64 R24, [R1+0x40] ;  /* 0x0000400001187983 */ /* 0x001f220000100a00 */
[----:B------:R-:W-:Y:S02]  /*162c0*/  STL [R1+0x201c], R2 ;  /* 0x00201c0201007387 */ /* 0x000fe40000100800 */
[----:B------:R0:W-:Y:S02]  /*162d0*/  STL.64 [R1+0x400], R20 ;  /* 0x0004001401007387 */ /* 0x0001e40000100a00 */
[----:B------:R1:W-:Y:S01]  /*162e0*/  STL.64 [R1+0x408], R22 ;  /* 0x0004081601007387 */ /* 0x0003e20000100a00 */
[----:B0-----:R-:W2:Y:S01]  /*162f0*/  LDL.LU.64 R20, [R1+0x20e8] ;  /* 0x0020e80001147983 */ /* 0x001ea20000300a00 */
[----:B-1----:R-:W-:-:S02]  /*16300*/  IMAD.MOV.U32 R22, RZ, RZ, R8 ;  /* 0x000000ffff167224 */ /* 0x002fc400078e0008 */
[----:B------:R-:W2:Y:S02]  /*16310*/  LDL.LU.64 R8, [R1+0x20e0] ;  /* 0x0020e00001087983 */ /* 0x000ea40000300a00 */
        /* <DEDUP_REMOVED lines=9> */
[----:B--2---:R-:W-:Y:S01]  /*163b0*/  HMMA.16816.F32 R16, R12, R8, R16 ;  /* 0x000000080c10723c */ /* 0x004fe20000001810 */
[----:B------:R-:W-:-:S02]  /*163c0*/  IMAD.MOV.U32 R2, RZ, RZ, R8 ;  /* 0x000000ffff027224 */ /* 0x000fc400078e0008 */
[----:B------:R-:W-:Y:S11]  /*163d0*/  IMAD.MOV.U32 R28, RZ, RZ, R9 ;  /* 0x000000ffff1c7224 */ /* 0x000ff600078e0009 */
[----:B------:R-:W-:Y:S09]  /*163e0*/  @!UPT UIADD3 URZ, URZ, URZ, URZ ;  /* 0x0000003f3f3ff290 */ /* 0x000ff2000fffe03f */
[----:B------:R-:W-:Y:S01]  /*163f0*/  STL.64 [R1+0x3e0], R16 ;  /* 0x0003e01001007387 */ /* 0x000fe20000100a00 */
[----:B------:R0:W-:Y:S03]  /*16400*/  STL.64 [R1+0x3e8], R18 ;  /* 0x0003e81201007387 */ /* 0x0001e60000100a00 */
[----:B0-----:R-:W2:Y:S01]  /*16410*/  LDL.LU.64 R18, [R1+0x20c0] ;  /* 0x0020c00001127983 */ /* 0x001ea20000300a00 */
[----:B------:R-:W2:Y:S02]  /*16420*/  LDL.LU.64 R16, [R1+0x20b8] ;  /* 0x0020b80001107983 */ /* 0x000ea40000300a00 */
[----:B------:R-:W3:Y:S02]  /*16430*/  LDL.LU.64 R8, [R1+0x20b0] ;  /* 0x0020b00001087983 */ /* 0x000ee40000300a00 */
[----:B------:R-:W-:Y:S01]  /*16440*/  STL.64 [R1+0x1fb8], R20 ;  /* 0x001fb81401007387 */ /* 0x000fe20000100a00 */
[C---:B--2---:R-:W-:Y:S08]  /*16450*/  HMMA.16816.F32 R16, R12.reuse, R20, R16 ;  /* 0x000000140c10723c */ /* 0x044ff00000001810 */
[C---:B---3--:R-:W-:Y:S11]  /*16460*/  HMMA.16816.F32 R4, R12.reuse, R8, R4 ;  /* 0x000000080c04723c */ /* 0x048ff60000001804 */
[----:B------:R-:W-:Y:S04]  /*16470*/  @!UPT UIADD3 URZ, URZ, URZ, URZ ;  /* 0x0000003f3f3ff290 */ /* 0x000fe8000fffe03f */
[----:B------:R-:W-:Y:S01]  /*16480*/  STL.64 [R1+0x4c0], R16 ;  /* 0x0004c01001007387 */ /* 0x000fe20000100a00 */
[----:B------:R-:W-:Y:S07]  /*16490*/  STL.64 [R1+0x4c8], R18 ;  /* 0x0004c81201007387 */ /* 0x000fee0000100a00 */
[----:B------:R0:W-:Y:S02]  /*164a0*/  STL.64 [R1+0x4b0], R4 ;  /* 0x0004b00401007387 */ /* 0x0001e40000100a00 */
[----:B------:R1:W-:Y:S01]  /*164b0*/  STL.64 [R1+0x4b8], R6 ;  /* 0x0004b80601007387 */ /* 0x0003e20000100a00 */
[----:B0-----:R-:W4:Y:S01]  /*164c0*/  LDL.LU.64 R4, [R1+0x4a0] ;  /* 0x0004a00001047983 */ /* 0x001f220000300a00 */
[----:B-1----:R-:W4:Y:S02]  /*164d0*/  LDL.LU.64 R6, [R1+0x4a8] ;  /* 0x0004a80001067983 */ /* 0x002f240000300a00 */
[----:B------:R-:W2:Y:S02]  /*164e0*/  LDL.LU.64 R16, [R1+0x460] ;  /* 0x0004600001107983 */ /* 0x000ea40000300a00 */
[----:B------:R-:W3:Y:S02]  /*164f0*/  LDL.LU.64 R18, [R1+0x468] ;  /* 0x0004680001127983 */ /* 0x000ee40000300a00 */
[----:B---3--:R-:W-:Y:S01]  /*16500*/  STL.64 [R1+0x2078], R18 ;  /* 0x0020781201007387 */ /* 0x008fe20000100a00 */
[----:B--2---:R0:W-:Y:S03]  /*16510*/  STL.64 [R1+0x2070], R16 ;  /* 0x0020701001007387 */ /* 0x0041e60000100a00 */
[----:B0-----:R-:W2:Y:S01]  /*16520*/  LDL.LU.64 R16, [R1+0x470] ;  /* 0x0004700001107983 */ /* 0x001ea20000300a00 */
[----:B------:R-:W3:Y:S01]  /*16530*/  LDL.LU.64 R18, [R1+0x478] ;  /* 0x0004780001127983 */ /* 0x000ee20000300a00 */
[----:B----4-:R-:W-:Y:S01]  /*16540*/  HMMA.16816.F32 R4, R12, R24, R4 ;  /* 0x000000180c04723c */ /* 0x010fe20000001804 */
[----:B------:R-:W-:-:S02]  /*16550*/  IMAD.MOV.U32 R21, RZ, RZ, R8 ;  /* 0x000000ffff157224 */ /* 0x000fc400078e0008 */
[----:B------:R-:W-:Y:S01]  /*16560*/  IMAD.MOV.U32 R20, RZ, RZ, R9 ;  /* 0x000000ffff147224 */ /* 0x000fe200078e0009 */
[----:B---3--:R-:W-:Y:S01]  /*16570*/  STL.64 [R1+0x2098], R18 ;  /* 0x0020981201007387 */ /* 0x008fe20000100a00 */
[----:B--2---:R0:W-:Y:S03]  /*16580*/  STL.64 [R1+0x2090], R16 ;  /* 0x0020901001007387 */ /* 0x0041e60000100a00 */
[----:B0-----:R-:W2:Y:S01]  /*16590*/  LDL.LU.64 R16, [R1+0x490] ;  /* 0x0004900001107983 */ /* 0x001ea20000300a00 */
[----:B------:R-:W2:Y:S02]  /*165a0*/  LDL.LU.64 R18, [R1+0x498] ;  /* 0x0004980001127983 */ /* 0x000ea40000300a00 */
[----:B------:R-:W3:Y:S02]  /*165b0*/  LDL.LU.64 R8, [R1+0x450] ;  /* 0x0004500001087983 */ /* 0x000ee40000300a00 */
[----:B------:R-:W3:Y:S01]  /*165c0*/  LDL.LU.64 R10, [R1+0x458] ;  /* 0x00045800010a7983 */ /* 0x000ee20000300a00 */
[----:B------:R-:W-:Y:S01]  /*165d0*/  STL.64 [R1+0x2028], R22 ;  /* 0x0020281601007387 */ /* 0x000fe20000100a00 */
[----:B------:R0:W-:Y:S03]  /*165e0*/  STL.64 [R1+0x2020], R20 ;  /* 0x0020201401007387 */ /* 0x0001e60000100a00 */
[----:B0-----:R-:W4:Y:S01]  /*165f0*/  LDL.LU.64 R20, [R1+0x480] ;  /* 0x0004800001147983 */ /* 0x001f220000300a00 */
[----:B------:R-:W4:Y:S04]  /*16600*/  LDL.LU.64 R22, [R1+0x488] ;  /* 0x0004880001167983 */ /* 0x000f280000300a00 */
[----:B------:R0:W-:Y:S02]  /*16610*/  STL.64 [R1+0x4a0], R4 ;  /* 0x0004a00401007387 */ /* 0x0001e40000100a00 */
[----:B------:R1:W-:Y:S01]  /*16620*/  STL.64 [R1+0x4a8], R6 ;  /* 0x0004a80601007387 */ /* 0x0003e20000100a00 */
[----:B0-----:R-:W2:Y:S01]  /*16630*/  LDL.LU.64 R4, [R1+0x20a8] ;  /* 0x0020a80001047983 */ /* 0x001ea20000300a00 */
[----:B-1----:R-:W-:-:S02]  /*16640*/  IMAD.MOV.U32 R7, RZ, RZ, R24 ;  /* 0x000000ffff077224 */ /* 0x002fc400078e0018 */
[----:B------:R-:W-:Y:S02]  /*16650*/  IMAD.MOV.U32 R6, RZ, RZ, R25 ;  /* 0x000000ffff067224 */ /* 0x000fe400078e0019 */
[----:B------:R-:W2:Y:S02]  /*16660*/  LDL.LU.64 R24, [R1+0x20a0] ;  /* 0x0020a00001187983 */ /* 0x000ea40000300a00 */
[C---:B--2---:R-:W-:Y:S02]  /*16670*/  HMMA.16816.F32 R24, R12.reuse, R24, R16 ;  /* 0x000000180c18723c */ /* 0x044fe40000001810 */
[----:B------:R-:W2:Y:S01]  /*16680*/  LDL.LU.64 R18, [R1+0x2098] ;  /* 0x0020980001127983 */ /* 0x000ea20000300a00 */
[----:B------:R-:W2:Y:S11]  /*16690*/  LDL.LU.64 R16, [R1+0x2090] ;  /* 0x0020900001107983 */ /* 0x000eb60000300a00 */
[----:B------:R-:W-:Y:S09]  /*166a0*/  @!UPT UIADD3 URZ, URZ, URZ, URZ ;  /* 0x0000003f3f3ff290 */ /* 0x000ff2000fffe03f */
[----:B------:R0:W-:Y:S01]  /*166b0*/  STL.64 [R1+0x490], R24 ;  /* 0x0004901801007387 */ /* 0x0001e20000100a00 */
[----:B------:R-:W-:Y:S03]  /*166c0*/  STL.64 [R1+0x498], R26 ;  /* 0x0004981a01007387 */ /* 0x000fe60000100a00 */
[----:B0-----:R-:W4:Y:S02]  /*166d0*/  LDL.LU.64 R24, [R1+0x2088] ;  /* 0x0020880001187983 */ /* 0x001f240000300a00 */
[C---:B----4-:R-:W-:Y:S11]  /*166e0*/  HMMA.16816.F32 R20, R12.reuse, R24, R20 ;  /* 0x000000180c14723c */ /* 0x050ff60000001814 */
[----:B------:R-:W-:Y:S11]  /*166f0*/  @!UPT UIADD3 URZ, URZ, URZ, URZ ;  /* 0x0000003f3f3ff290 */ /* 0x000ff6000fffe03f */
[----:B------:R-:W-:Y:S01]  /*16700*/  @!UPT UIADD3 URZ, URZ, URZ, URZ ;  /* 0x0000003f3f3ff290 */ /* 0x000fe2000fffe03f */
[----:B------:R0:W-:Y:S01]  /*16710*/  STL.64 [R1+0x480], R20 ;  /* 0x0004801401007387 */ /* 0x0001e20000100a00 */
[----:B------:R1:W-:Y:S02]  /*16720*/  STL.64 [R1+0x488], R22 ;  /* 0x0004881601007387 */ /* 0x0003e40000100a00 */
[----:B0-----:R-:W-:Y:S02]  /*16730*/  IMAD.MOV.U32 R21, RZ, RZ, R24 ;  /* 0x000000ffff157224 */ /* 0x001fe400078e0018 */
[----:B------:R-:W-:Y:S02]  /*16740*/  IMAD.MOV.U32 R20, RZ, RZ, R25 ;  /* 0x000000ffff147224 */ /* 0x000fe400078e0019 */
[----:B------:R-:W2:Y:S02]  /*16750*/  LDL.LU.64 R24, [R1+0x2080] ;  /* 0x0020800001187983 */ /* 0x000ea40000300a00 */
[----:B--2---:R-:W-:Y:S01]  /*16760*/  HMMA.16816.F32 R16, R12, R24, R16 ;  /* 0x000000180c10723c */ /* 0x004fe20000001810 */
[----:B-1----:R-:W-:-:S02]  /*16770*/  IMAD.MOV.U32 R23, RZ, RZ, R24 ;  /* 0x000000ffff177224 */ /* 0x002fc400078e0018 */
[----:B------:R-:W-:Y:S11]  /*16780*/  IMAD.MOV.U32 R22, RZ, RZ, R25 ;  /* 0x000000ffff167224 */ /* 0x000ff600078e0019 */
[----:B------:R-:W-:Y:S09]  /*16790*/  @!UPT UIADD3 URZ, URZ, URZ, URZ ;  /* 0x0000003f3f3ff290 */ /* 0x000ff2000fffe03f */
[----:B------:R-:W-:Y:S01]  /*167a0*/  STL.64 [R1+0x470], R16 ;  /* 0x0004701001007387 */ /* 0x000fe20000100a00 */
[----:B------:R0:W-:Y:S03]  /*167b0*/  STL.64 [R1+0x478], R18 ;  /* 0x0004781201007387 */ /* 0x0001e60000100a00 */
[----:B0-----:R-:W2:Y:S01]  /*167c0*/  LDL.LU.64 R18, [R1+0x2078] ;  /* 0x0020780001127983 */ /* 0x001ea20000300a00 */
[----:B------:R-:W2:Y:S02]  /*167d0*/  LDL.LU.64 R16, [R1+0x2070] ;  /* 0x0020700001107983 */ /* 0x000ea40000300a00 */
[----:B------:R-:W2:Y:S02]  /*167e0*/  LDL.LU.64 R24, [R1+0x2068] ;  /* 0x0020680001187983 */ /* 0x000ea40000300a00 */
[C---:B--2---:R-:W-:Y:S11]  /*167f0*/  HMMA.16816.F32 R16, R12.reuse, R24, R16 ;  /* 0x000000180c10723c */ /* 0x044ff60000001810 */
[----:B------:R-:W-:Y:S11]  /*16800*/  @!UPT UIADD3 URZ, URZ, URZ, URZ ;  /* 0x0000003f3f3ff290 */ /* 0x000ff6000fffe03f */
[----:B------:R-:W-:Y:S01]  /*16810*/  @!UPT UIADD3 URZ, URZ, URZ, URZ ;  /* 0x0000003f3f3ff290 */ /* 0x000fe2000fffe03f */
[----:B------:R0:W-:Y:S01]  /*16820*/  STL.64 [R1+0x460], R16 ;  /* 0x0004601001007387 */ /* 0x0001e20000100a00 */
[----:B------:R-:W-:Y:S02]  /*16830*/  STL.64 [R1+0x468], R18 ;  /* 0x0004681201007387 */ /* 0x000fe40000100a00 */
[----:B------:R-:W2:Y:S02]  /*16840*/  LDL.LU.64 R26, [R1+0x2060] ;  /* 0x00206000011a7983 */ /* 0x000ea40000300a00 */
[----:B0-----:R-:W-:Y:S02]  /*16850*/  IMAD.MOV.U32 R17, RZ, RZ, R24 ;  /* 0x000000ffff117224 */ /* 0x001fe400078e0018 */
[----:B------:R-:W-:Y:S02]  /*16860*/  IMAD.MOV.U32 R16, RZ, RZ, R25 ;  /* 0x000000ffff107224 */ /* 0x000fe400078e0019 */
[----:B------:R-:W3:Y:S02]  /*16870*/  LDL.LU.64 R24, [R1+0x2058] ;  /* 0x0020580001187983 */ /* 0x000ee40000300a00 */
[----:B---3--:R-:W-:Y:S11]  /*16880*/  HMMA.16816.F32 R8, R12, R24, R8 ;  /* 0x000000180c08723c */ /* 0x008ff60000001808 */
[----:B------:R-:W-:Y:S11]  /*16890*/  @!UPT UIADD3 URZ, URZ, URZ, URZ ;  /* 0x0000003f3f3ff290 */ /* 0x000ff6000fffe03f */
[----:B------:R-:W-:Y:S01]  /*168a0*/  @!UPT UIADD3 URZ, URZ, URZ, URZ ;  /* 0x0000003f3f3ff290 */ /* 0x000fe2000fffe03f */
[----:B------:R-:W-:Y:S01]  /*168b0*/  STL.64 [R1+0x450], R8 ;  /* 0x0004500801007387 */ /* 0x000fe20000100a00 */
[----:B------:R0:W-:Y:S03]  /*168c0*/  STL.64 [R1+0x458], R10 ;  /* 0x0004580a01007387 */ /* 0x0001e60000100a00 */
[----:B0-----:R-:W3:Y:S01]  /*168d0*/  LDL.LU.64 R10, [R1+0x2050] ;  /* 0x00205000010a7983 */ /* 0x001ee20000300a00 */
[----:B------:R-:W4:Y:S02]  /*168e0*/  LDL.LU.64 R8, [R1+0x2048] ;  /* 0x0020480001087983 */ /* 0x000f240000300a00 */
[----:B--2---:R-:W-:Y:S02]  /*168f0*/  STL.64 [R1+0x1f20], R26 ;  /* 0x001f201a01007387 */ /* 0x004fe40000100a00 */
[----:B------:R0:W-:Y:S02]  /*16900*/  STL.64 [R1+0x1f18], R24 ;  /* 0x001f181801007387 */ /* 0x0001e40000100a00 */
[----:B0-----:R-:W-:-:S02]  /*16910*/  IMAD.MOV.U32 R24, RZ, RZ, R17 ;  /* 0x000000ffff187224 */ /* 0x001fc400078e0011 */
[----:B------:R-:W-:Y:S02]  /*16920*/  IMAD.MOV.U32 R25, RZ, RZ, R16 ;  /* 0x000000ffff197224 */ /* 0x000fe400078e0010 */
[----:B------:R-:W2:Y:S01]  /*16930*/  LDL.LU.64 R16, [R1+0x3d0] ;  /* 0x0003d00001107983 */ /* 0x000ea20000300a00 */
[----:B------:R-:W2:Y:S02]  /*16940*/  LDL.LU.64 R18, [R1+0x3d8] ;  /* 0x0003d80001127983 */ /* 0x000ea40000300a00 */
[----:B------:R0:W-:Y:S02]  /*16950*/  STL.64 [R1+0x1f38], R24 ;  /* 0x001f381801007387 */ /* 0x0001e40000100a00 */
[----:B0-----:R-:W-:Y:S02]  /*16960*/  IMAD.MOV.U32 R24, RZ, RZ, R23 ;  /* 0x000000ffff187224 */ /* 0x001fe400078e0017 */
[----:B------:R-:W-:-:S05]  /*16970*/  IMAD.MOV.U32 R25, RZ, RZ, R22 ;  /* 0x000000ffff197224 */ /* 0x000fca00078e0016 */
[----:B------:R0:W-:Y:S04]  /*16980*/  STL.64 [R1+0x1f50], R24 ;  /* 0x001f501801007387 */ /* 0x0001e80000100a00 */
[----:B0-----:R-:W4:Y:S01]  /*16990*/  LDL.LU.64 R24, [R1+0x440] ;  /* 0x0004400001187983 */ /* 0x001f220000300a00 */
[----:B------:R-:W4:Y:S02]  /*169a0*/  LDL.LU.64 R26, [R1+0x448] ;  /* 0x00044800011a7983 */ /* 0x000f240000300a00 */
[----:B----4-:R-:W-:Y:S11]  /*169b0*/  HMMA.16816.F32 R24, R12, R8, R24 ;  /* 0x000000080c18723c */ /* 0x010ff60000001818 */
[----:B------:R-:W-:Y:S11]  /*169c0*/  @!UPT UIADD3 URZ, URZ, URZ, URZ ;  /* 0x0000003f3f3ff290 */ /* 0x000ff6000fffe03f */
[----:B------:R-:W-:Y:S01]  /*169d0*/  @!UPT UIADD3 URZ, URZ, URZ, URZ ;  /* 0x0000003f3f3ff290 */ /* 0x000fe2000fffe03f */
[----:B------:R0:W-:Y:S01]  /*169e0*/  STL.64 [R1+0x440], R24 ;  /* 0x0004401801007387 */ /* 0x0001e20000100a00 */
[----:B------:R-:W-:Y:S02]  /*169f0*/  STL.64 [R1+0x448], R26 ;  /* 0x0004481a01007387 */ /* 0x000fe40000100a00 */
[----:B0-----:R-:W-:Y:S02]  /*16a00*/  IMAD.MOV.U32 R24, RZ, RZ, R21 ;  /* 0x000000ffff187224 */ /* 0x001fe400078e0015 */
[----:B------:R-:W-:Y:S02]  /*16a10*/  IMAD.MOV.U32 R25, RZ, RZ, R20 ;  /* 0x000000ffff197224 */ /* 0x000fe400078e0014 */
[----:B------:R-:W4:Y:S01]  /*16a20*/  LDL.LU.64 R20, [R1+0x2a0] ;  /* 0x0002a00001147983 */ /* 0x000f220000300a00 */
[----:B------:R-:W4:Y:S02]  /*16a30*/  LDL.LU.64 R22, [R1+0x2a8] ;  /* 0x0002a80001167983 */ /* 0x000f240000300a00 */
[----:B------:R-:W-:Y:S02]  /*16a40*/  STL.64 [R1+0x1f68], R24 ;  /* 0x001f681801007387 */ /* 0x000fe40000100a00 */
[----:B---3--:R-:W-:Y:S01]  /*16a50*/  STL.64 [R1+0x1f10], R10 ;  /* 0x001f100a01007387 */ /* 0x008fe20000100a00 */
[----:B------:R0:W-:Y:S02]  /*16a60*/  STL.64 [R1+0x1f08], R8 ;  /* 0x001f080801007387 */ /* 0x0001e40000100a00 */
[----:B0-----:R-:W-:-:S02]  /*16a70*/  IMAD.MOV.U32 R8, RZ, RZ, R5 ;  /* 0x000000ffff087224 */ /* 0x001fc400078e0005 */
[----:B------:R-:W2:Y:S04]  /*16a80*/  LDL.LU R5, [R1+0x2040] ;  /* 0x0020400001057983 */ /* 0x000ea80000300800 */
[----:B------:R-:W0:Y:S04]  /*16a90*/  S2R R27, SR_TID.X ;  /* 0x00000000001b7919 */ /* 0x000e280000002100 */
[----:B------:R-:W1:Y:S01]  /*16aa0*/  S2R R24, SR_TID.X ;  /* 0x0000000000187919 */ /* 0x000e620000002100 */
[----:B------:R-:W3:Y:S02]  /*16ab0*/  LDL R9, [R1+0xb4] ;  /* 0x0000b40001097983 */ /* 0x000ee40000100800 */
[----:B0-----:R-:W-:Y:S01]  /*16ac0*/  IMAD.SHL.U32 R27, R27, 0x2, RZ ;  /* 0x000000021b1b7824 */ /* 0x001fe200078e00ff */
[----:B-1----:R-:W-:-:S04]  /*16ad0*/  LOP3.LUT R25, R24, 0x7, RZ, 0xc0, !PT ;  /* 0x0000000718197812 */ /* 0x002fc800078ec0ff */
[----:B------:R-:W-:Y:S01]  /*16ae0*/  LOP3.LUT R27, R27, 0x10, RZ, 0xc0, !PT ;  /* 0x000000101b1b7812 */ /* 0x000fe200078ec0ff */
[----:B------:R-:W-:-:S03]  /*16af0*/  IMAD R25, R25, 0x210, RZ ;  /* 0x0000021019197824 */ /* 0x000fc600078e02ff */
[----:B------:R-:W-:Y:S01]  /*16b00*/  LOP3.LUT R27, R27, 0x20, R24, 0xf8, !PT ;  /* 0x000000201b1b7812 */ /* 0x000fe200078ef818 */
[----:B------:R-:W-:-:S03]  /*16b10*/  IMAD.SHL.U32 R26, R24, 0x100, RZ ;  /* 0x00000100181a7824 */ /* 0x000fc600078e00ff */
[----:B------:R-:W-:Y:S01]  /*16b20*/  LOP3.LUT R27, R25, R27, RZ, 0x3c, !PT ;  /* 0x0000001b191b7212 */ /* 0x000fe200078e3cff */
[----:B--2---:R-:W-:Y:S01]  /*16b30*/  HMMA.16816.F32 R12, R12, R4, R16 ;  /* 0x000000040c0c723c */ /* 0x004fe20000001810 */
[----:B------:R-:W4:Y:S01]  /*16b40*/  LDL.LU.64 R18, [R1+0x2038] ;  /* 0x0020380001127983 */ /* 0x000f220000300a00 */
[----:B------:R-:W4:Y:S02]  /*16b50*/  LDL.LU.64 R16, [R1+0x2030] ;  /* 0x0020300001107983 */ /* 0x000f240000300a00 */
[----:B------:R-:W2:Y:S01]  /*16b60*/  LDL.64 R24, [R1+0x30] ;  /* 0x0000300001187983 */ /* 0x000ea20000100a00 */
[----:B------:R-:W-:Y:S01]  /*16b70*/  LOP3.LUT R27, R27, 0x1000, R26, 0xf8, !PT ;  /* 0x000010001b1b7812 */ /* 0x000fe200078ef81a */
[----:B--2---:R0:W-:Y:S11]  /*16b80*/  STL.64 [R1+0x1f80], R24 ;  /* 0x001f801801007387 */ /* 0x0041f60000100a00 */
[----:B------:R-:W-:Y:S06]  /*16b90*/  @!UPT UIADD3 URZ, URZ, URZ, URZ ;  /* 0x0000003f3f3ff290 */ /* 0x000fec000fffe03f */
[----:B------:R-:W-:Y:S02]  /*16ba0*/  STL.64 [R1+0x3d0], R12 ;  /* 0x0003d00c01007387 */ /* 0x000fe40000100a00 */
[----:B------:R-:W-:Y:S02]  /*16bb0*/  STL.64 [R1+0x3d8], R14 ;  /* 0x0003d80e01007387 */ /* 0x000fe40000100a00 */
[----:B------:R-:W1:Y:S01]  /*16bc0*/  LDSM.16.MT88.4 R12, [R27+0x100] ;  /* 0x000100001b0c783b */ /* 0x000e620000004200 */
[----:B0-----:R-:W-:Y:S02]  /*16bd0*/  IMAD.MOV.U32 R24, RZ, RZ, R7 ;  /* 0x000000ffff187224 */ /* 0x001fe400078e0007 */
[----:B------:R-:W-:-:S05]  /*16be0*/  IMAD.MOV.U32 R25, RZ, RZ, R6 ;  /* 0x000000ffff197224 */ /* 0x000fca00078e0006 */
[----:B------:R0:W-:Y:S04]  /*16bf0*/  STL.64 [R1+0x1f98], R24 ;  /* 0x001f981801007387 */ /* 0x0001e80000100a00 */
[----:B0-----:R-:W4:Y:S04]  /*16c00*/  LDL.64 R24, [R1+0xc0] ;  /* 0x0000c00001187983 */ /* 0x001f280000100a00 */
[----:B-1----:R-:W-:Y:S01]  /*16c10*/  STL.64 [R1+0x1f30], R14 ;  /* 0x001f300e01007387 */ /* 0x002fe20000100a00 */
[----:B------:R0:W-:Y:S03]  /*16c20*/  STL.64 [R1+0x1f28], R12 ;  /* 0x001f280c01007387 */ /* 0x0001e60000100a00 */
[----:B0-----:R-:W3:Y:S01]  /*16c30*/  LDL.LU.64 R12, [R1+0x290] ;  /* 0x00029000010c7983 */ /* 0x001ee20000300a00 */
[----:B------:R-:W3:Y:S01]  /*16c40*/  LDL.LU.64 R14, [R1+0x298] ;  /* 0x00029800010e7983 */ /* 0x000ee20000300a00 */
[----:B----4-:R-:W-:Y:S11]  /*16c50*/  HMMA.16816.F32 R20, R16, R24, R20 ;  /* 0x000000181014723c */ /* 0x010ff60000001814 */
[----:B------:R-:W-:Y:S11]  /*16c60*/  @!UPT UIADD3 URZ, URZ, URZ, URZ ;  /* 0x0000003f3f3ff290 */ /* 0x000ff6000fffe03f */
[----:B------:R-:W-:Y:S01]  /*16c70*/  @!UPT UIADD3 URZ, URZ, URZ, URZ ;  /* 0x0000003f3f3ff290 */ /* 0x000fe2000fffe03f */
[----:B------:R-:W-:Y:S01]  /*16c80*/  STL.64 [R1+0x9b0], R20 ;  /* 0x0009b01401007387 */ /* 0x000fe20000100a00 */
[----:B------:R0:W-:Y:S03]  /*16c90*/  STL.64 [R1+0x9b8], R22 ;  /* 0x0009b81601007387 */ /* 0x0001e60000100a00 */
[----:B0-----:R-:W2:Y:S01]  /*16ca0*/  LDL.LU.64 R22, [R1+0x2028] ;  /* 0x0020280001167983 */ /* 0x001ea20000300a00 */
[----:B------:R-:W4:Y:S02]  /*16cb0*/  LDL.LU.64 R20, [R1+0x2020] ;  /* 0x0020200001147983 */ /* 0x000f240000300a00 */
[----:B------:R-:W-:Y:S02]  /*16cc0*/  IMAD.MOV.U32 R7, RZ, RZ, R24 ;  /* 0x000000ffff077224 */ /* 0x000fe400078e0018 */
[----:B------:R-:W-:Y:S02]  /*16cd0*/  IMAD.MOV.U32 R6, RZ, RZ, R25 ;  /* 0x000000ffff067224 */ /* 0x000fe400078e0019 */
[----:B----4-:R-:W-:-:S02]  /*16ce0*/  IMAD.MOV.U32 R24, RZ, RZ, R21 ;  /* 0x000000ffff187224 */ /* 0x010fc400078e0015 */
[----:B------:R-:W-:Y:S02]  /*16cf0*/  IMAD.MOV.U32 R25, RZ, RZ, R20 ;  /* 0x000000ffff197224 */ /* 0x000fe400078e0014 */
[----:B------:R-:W-:Y:S02]  /*16d00*/  IMAD.MOV.U32 R20, RZ, RZ, R2 ;  /* 0x000000ffff147224 */ /* 0x000fe400078e0002 */
[----:B------:R-:W-:Y:S01]  /*16d10*/  IMAD.MOV.U32 R21, RZ, RZ, R28 ;  /* 0x000000ffff157224 */ /* 0x000fe200078e001c */
[----:B------:R-:W4:Y:S01]  /*16d20*/  LDL.LU R2, [R1+0x201c] ;  /* 0x00201c0001027983 */ /* 0x000f220000300800 */
[----:B------:R-:W4:Y:S03]  /*16d30*/  LDL.LU R28, [R1+0x2018] ;  /* 0x00201800011c7983 */ /* 0x000f260000300800 */
[----:B------:R-:W-:Y:S01]  /*16d40*/  STL.64 [R1+0x1fd0], R20 ;  /* 0x001fd01401007387 */ /* 0x000fe20000100a00 */
[----:B------:R-:W-:Y:S02]  /*16d50*/  STL.64 [R1+0x1fb0], R24 ;  /* 0x001fb01801007387 */ /* 0x000fe40000100a00 */
[----:B------:R-:W-:Y:S02]  /*16d60*/  STL.64 [R1+0x1f48], R6 ;  /* 0x001f480601007387 */ /* 0x000fe40000100a00 */
[----:B------:R3:W-:Y:S02]  /*16d70*/  STL.64 [R1+0x1f40], R4 ;  /* 0x001f400401007387 */ /* 0x0007e40000100a00 */
[----:B---3--:R-:W-:Y:S01]  /*16d80*/  HMMA.16816.F32 R4, R16, R8, R12 ;  /* 0x000000081004723c */ /* 0x008fe2000000180c */
[----:B------:R-:W-:-:S02]  /*16d90*/  IMAD.MOV.U32 R20, RZ, RZ, R29 ;  /* 0x000000ffff147224 */ /* 0x000fc400078e001d */
[----:B--2---:R-:W-:Y:S11]  /*16da0*/  IMAD.MOV.U32 R21, RZ, RZ, R23 ;  /* 0x000000ffff157224 */ /* 0x004ff600078e0017 */
[----:B------:R-:W-:Y:S09]  /*16db0*/  @!UPT UIADD3 URZ, URZ, URZ, URZ ;  /* 0x0000003f3f3ff290 */ /* 0x000ff2000fffe03f */
[----:B------:R-:W-:Y:S01]  /*16dc0*/  STL.64 [R1+0x9a0], R4 ;  /* 0x0009a00401007387 */ /* 0x000fe20000100a00 */
[----:B------:R-:W-:Y:S02]  /*16dd0*/  STL.64 [R1+0x9a8], R6 ;  /* 0x0009a80601007387 */ /* 0x000fe40000100a00 */
[----:B------:R0:W-:Y:S02]  /*16de0*/  STL.64 [R1+0x1fe8], R20 ;  /* 0x001fe81401007387 */ /* 0x0001e40000100a00 */
[----:B0-----:R-:W-:Y:S02]  /*16df0*/  IMAD.MOV.U32 R20, RZ, RZ, R22 ;  /* 0x000000ffff147224 */ /* 0x001fe400078e0016 */
[----:B------:R-:W-:-:S05]  /*16e00*/  IMAD.MOV.U32 R21, RZ, RZ, R3 ;  /* 0x000000ffff157224 */ /* 0x000fca00078e0003 */
[----:B------:R-:W-:Y:S01]  /*16e10*/  STL.64 [R1+0x2000], R20 ;  /* 0x0020001401007387 */ /* 0x000fe20000100a00 */
[----:B------:R-:W2:Y:S02]  /*16e20*/  LDL.LU.64 R24, [R1+0x240] ;  /* 0x0002400001187983 */ /* 0x000ea40000300a00 */
[----:B------:R-:W3:Y:S02]  /*16e30*/  LDL.LU.64 R26, [R1+0x248] ;  /* 0x00024800011a7983 */ /* 0x000ee40000300a00 */
[----:B---3--:R-:W-:Y:S01]  /*16e40*/  STL.64 [R1+0x1fc8], R26 ;  /* 0x001fc81a01007387 */ /* 0x008fe20000100a00 */
[----:B--2---:R0:W-:Y:S03]  /*16e50*/  STL.64 [R1+0x1fc0], R24 ;  /* 0x001fc01801007387 */ /* 0x0041e60000100a00 */
[----:B0-----:R-:W2:Y:S01]  /*16e60*/  LDL.LU.64 R24, [R1+0x250] ;  /* 0x0002500001187983 */ /* 0x001ea20000300a00 */
[----:B------:R-:W3:Y:S03]  /*16e70*/  LDL.LU.64 R26, [R1+0x258] ;  /* 0x00025800011a7983 */ /* 0x000ee60000300a00 */
        /* <DEDUP_REMOVED lines=13> */
[----:B------:R-:W2:Y:S02]  /*16f50*/  LDL.LU.64 R6, [R1+0x1f8] ;  /* 0x0001f80001067983 */ /* 0x000ea40000300a00 */
[----:B--2---:R-:W-:Y:S01]  /*16f60*/  STL.64 [R1+0x1f60], R6 ;  /* 0x001f600601007387 */ /* 0x004fe20000100a00 */
[----:B---3--:R0:W-:Y:S03]  /*16f70*/  STL.64 [R1+0x1f58], R4 ;  /* 0x001f580401007387 */ /* 0x0081e60000100a00 */
[----:B0-----:R-:W2:Y:S01]  /*16f80*/  LDL.LU.64 R4, [R1+0x200] ;  /* 0x0002000001047983 */ /* 0x001ea20000300a00 */
[----:B------:R-:W3:Y:S03]  /*16f90*/  LDL.LU.64 R6, [R1+0x208] ;  /* 0x0002080001067983 */ /* 0x000ee60000300a00 */
[----:B---3--:R-:W-:Y:S01]  /*16fa0*/  STL.64 [R1+0x1f78], R6 ;  /* 0x001f780601007387 */ /* 0x008fe20000100a00 */
[----:B--2---:R0:W-:Y:S03]  /*16fb0*/  STL.64 [R1+0x1f70], R4 ;  /* 0x001f700401007387 */ /* 0x0041e60000100a00 */
[----:B0-----:R-:W2:Y:S01]  /*16fc0*/  LDL.LU.64 R4, [R1+0x210] ;  /* 0x0002100001047983 */ /* 0x001ea20000300a00 */
[----:B------:R-:W3:Y:S02]  /*16fd0*/  LDL.LU.64 R6, [R1+0x218] ;  /* 0x0002180001067983 */ /* 0x000ee40000300a00 */
[----:B----4-:R-:W-:-:S02]  /*16fe0*/  IMAD.MOV.U32 R20, RZ, RZ, R2 ;  /* 0x000000ffff147224 */ /* 0x010fc400078e0002 */
[----:B------:R-:W-:-:S07]  /*16ff0*/  IMAD.MOV.U32 R21, RZ, RZ, R0 ;  /* 0x000000ffff157224 */ /* 0x000fce00078e0000 */
[C---:B------:R-:W-:Y:S01]  /*17000*/  HMMA.16816.F32 R20, R16.reuse, R20, R24 ;  /* 0x000000141014723c */ /* 0x040fe20000001818 */
        /* <DEDUP_REMOVED lines=37> */
[----:B0-----:R-:W2:Y:S02]  /*17260*/  LDL.LU.64 R20, [R1+0x1fb8] ;  /* 0x001fb80001147983 */ /* 0x001ea40000300a00 */
[C---:B--2---:R-:W-:Y:S11]  /*17270*/  HMMA.16816.F32 R24, R16.reuse, R20, R24 ;  /* 0x000000141018723c */ /* 0x044ff60000001818 */
[----:B------:R-:W-:Y:S11]  /*17280*/  @!UPT UIADD3 URZ, URZ, URZ, URZ ;  /* 0x0000003f3f3ff290 */ /* 0x000ff6000fffe03f */
[----:B------:R-:W-:Y:S01]  /*17290*/  @!UPT UIADD3 URZ, URZ, URZ, URZ ;  /* 0x0000003f3f3ff290 */ /* 0x000fe2000fffe03f */
[----:B------:R0:W-:Y:S01]  /*172a0*/  STL.64 [R1+0x950], R24 ;  /* 0x0009501801007387 */ /* 0x0001e20000100a00 */
[----:B------:R1:W-:Y:S03]  /*172b0*/  STL.64 [R1+0x958], R26 ;  /* 0x0009581a01007387 */ /* 0x0003e60000100a00 */
[----:B0-----:R-:W1:Y:S01]  /*172c0*/  LDL.LU.64 R24, [R1+0x1fb0] ;  /* 0x001fb00001187983 */ /* 0x001e620000300a00 */
[----:B------:R-:W-:Y:S02]  /*172d0*/  IMAD.MOV.U32 R2, RZ, RZ, R20 ;  /* 0x000000ffff027224 */ /* 0x000fe400078e0014 */
[----:B------:R-:W-:Y:S02]  /*172e0*/  IMAD.MOV.U32 R0, RZ, RZ, R21 ;  /* 0x000000ffff007224 */ /* 0x000fe400078e0015 */
[----:B------:R-:W2:Y:S01]  /*172f0*/  LDL.LU.64 R20, [R1+0x1c0] ;  /* 0x0001c00001147983 */ /* 0x000ea20000300a00 */
[----:B------:R-:W2:Y:S01]  /*17300*/  LDL.LU.64 R22, [R1+0x1c8] ;  /* 0x0001c80001167983 */ /* 0x000ea20000300a00 */
        /* <DEDUP_REMOVED lines=14> */
[C---:B--2---:R-:W-:Y:S01]  /*173f0*/  HMMA.16816.F32 R4, R16.reuse, R24, R4 ;  /* 0x000000181004723c */ /* 0x044fe20000001804 */
[----:B------:R-:W-:Y:S11]  /*17400*/  IMAD.MOV.U32 R3, RZ, RZ, R25 ;  /* 0x000000ffff037224 */ /* 0x000ff600078e0019 */
[----:B------:R-:W-:Y:S11]  /*17410*/  @!UPT UIADD3 URZ, URZ, URZ, URZ ;  /* 0x0000003f3f3ff290 */ /* 0x000ff6000fffe03f */
[----:B------:R-:W-:Y:S01]  /*17420*/  STL.64 [R1+0x920], R4 ;  /* 0x0009200401007387 */ /* 0x000fe20000100a00 */
[----:B------:R0:W-:Y:S03]  /*17430*/  STL.64 [R1+0x928], R6 ;  /* 0x0009280601007387 */ /* 0x0001e60000100a00 */
[----:B0-----:R-:W2:Y:S01]  /*17440*/  LDL.LU.64 R6, [R1+0x1f78] ;  /* 0x001f780001067983 */ /* 0x001ea20000300a00 */
[----:B------:R-:W2:Y:S02]  /*17450*/  LDL.LU.64 R4, [R1+0x1f70] ;  /* 0x001f700001047983 */ /* 0x000ea40000300a00 */
[----:B------:R-:W2:Y:S02]  /*17460*/  LDL.LU.64 R24, [R1+0x1f68] ;  /* 0x001f680001187983 */ /* 0x000ea40000300a00 */
[C---:B--2---:R-:W-:Y:S01]  /*17470*/  HMMA.16816.F32 R24, R16.reuse, R24, R4 ;  /* 0x000000181018723c */ /* 0x044fe20000001804 */
[----:B------:R-:W2:Y:S01]  /*17480*/  LDL.LU.64 R6, [R1+0x1f60] ;  /* 0x001f600001067983 */ /* 0x000ea20000300a00 */
[----:B------:R-:W2:Y:S11]  /*17490*/  LDL.LU.64 R4, [R1+0x1f58] ;  /* 0x001f580001047983 */ /* 0x000eb60000300a00 */
[----:B------:R-:W-:Y:S10]  /*174a0*/  @!UPT UIADD3 URZ, URZ, URZ, URZ ;  /* 0x0000003f3f3ff290 */ /* 0x000ff4000fffe03f */
        /* <DEDUP_REMOVED lines=9> */
[----:B0-----:R-:W3:Y:S02]  /*17540*/  LDL.LU.64 R24, [R1+0x1f38] ;  /* 0x001f380001187983 */ /* 0x001ee40000300a00 */
[C---:B---3--:R-:W-:Y:S02]  /*17550*/  HMMA.16816.F32 R24, R16.reuse, R24, R12 ;  /* 0x000000181018723c */ /* 0x048fe4000000180c */
[----:B------:R-:W3:Y:S01]  /*17560*/  LDL.LU.64 R14, [R1+0x1f30] ;  /* 0x001f3000010e7983 */ /* 0x000ee20000300a00 */
[----:B------:R-:W3:Y:S11]  /*17570*/  LDL.LU.64 R12, [R1+0x1f28] ;  /* 0x001f2800010c7983 */ /* 0x000ef60000300a00 */
[----:B------:R-:W-:Y:S09]  /*17580*/  @!UPT UIADD3 URZ, URZ, URZ, URZ ;  /* 0x0000003f3f3ff290 */ /* 0x000ff2000fffe03f */
[----:B------:R-:W-:Y:S01]  /*17590*/  STL.64 [R1+0x8f0], R24 ;  /* 0x0008f01801007387 */ /* 0x000fe20000100a00 */
[----:B------:R0:W-:Y:S03]  /*175a0*/  STL.64 [R1+0x8f8], R26 ;  /* 0x0008f81a01007387 */ /* 0x0001e60000100a00 */
        /* <DEDUP_REMOVED lines=11> */
[----:B0-----:R-:W2:Y:S04]  /*17660*/  LDL.64 R24, [R1+0xa0] ;  /* 0x0000a00001187983 */ /* 0x001ea80000100a00 */
[----:B--2---:R0:W-:Y:S04]  /*17670*/  STL.64 [R1+0x1ec8], R24 ;  /* 0x001ec81801007387 */ /* 0x0041e80000100a00 */
[----:B0-----:R-:W2:Y:S01]  /*17680*/  LDL.64 R24, [R1+0xb0] ;  /* 0x0000b00001187983 */ /* 0x001ea20000100a00 */
[C---:B---3--:R-:W-:Y:S03]  /*17690*/  HMMA.16816.F32 R20, R16.reuse, R8, R20 ;  /* 0x000000081014723c */ /* 0x048fe60000001814 */
[----:B--2---:R-:W-:Y:S11]  /*176a0*/  STL.64 [R1+0x1ee0], R24 ;  /* 0x001ee01801007387 */ /* 0x004ff60000100a00 */
[----:B------:R-:W-:Y:S09]  /*176b0*/  @!UPT UIADD3 URZ, URZ, URZ, URZ ;  /* 0x0000003f3f3ff290 */ /* 0x000ff2000fffe03f */
[----:B------:R-:W-:Y:S02]  /*176c0*/  STL.64 [R1+0x8d0], R20 ;  /* 0x0008d01401007387 */ /* 0x000fe40000100a00 */
[----:B------:R0:W-:Y:S02]  /*176d0*/  STL.64 [R1+0x8d8], R22 ;  /* 0x0008d81601007387 */ /* 0x0001e40000100a00 */
[----:B0-----:R-:W2:Y:S01]  /*176e0*/  LDL.LU.64 R22, [R1+0x1f00] ;  /* 0x001f000001167983 */ /* 0x001ea20000300a00 */
[----:B------:R-:W2:Y:S02]  /*176f0*/  LDL.LU.64 R20, [R1+0x1ef8] ;  /* 0x001ef80001147983 */ /* 0x000ea40000300a00 */
[----:B----4-:R-:W-:Y:S02]  /*17700*/  STL.64 [R1+0x1e28], R10 ;  /* 0x001e280a01007387 */ /* 0x010fe40000100a00 */
[----:B------:R0:W-:Y:S02]  /*17710*/  STL.64 [R1+0x1e20], R8 ;  /* 0x001e200801007387 */ /* 0x0001e40000100a00 */
[----:B0-----:R-:W3:Y:S01]  /*17720*/  LDL.LU.64 R8, [R1+0x760] ;  /* 0x0007600001087983 */ /* 0x001ee20000300a00 */
[----:B------:R-:W4:Y:S03]  /*17730*/  LDL.LU.64 R10, [R1+0x768] ;  /* 0x00076800010a7983 */ /* 0x000f260000300a00 */
[----:B----4-:R-:W-:Y:S01]  /*17740*/  STL.64 [R1+0x1ed8], R10 ;  /* 0x001ed80a01007387 */ /* 0x010fe20000100a00 */
[----:B---3--:R0:W-:Y:S03]  /*17750*/  STL.64 [R1+0x1ed0], R8 ;  /* 0x001ed00801007387 */ /* 0x0081e60000100a00 */
[----:B0-----:R-:W3:Y:S01]  /*17760*/  LDL.LU.64 R8, [R1+0x770] ;  /* 0x0007700001087983 */ /* 0x001ee20000300a00 */
[----:B------:R-:W4:Y:S01]  /*17770*/  LDL.LU.64 R10, [R1+0x778] ;  /* 0x00077800010a7983 */ /* 0x000f220000300a00 */
[----:B--2---:R-:W-:Y:S01]  /*17780*/  HMMA.16816.F32 R16, R16, R4, R20 ;  /* 0x000000041010723c */ /* 0x004fe20000001814 */
[----:B------:R-:W-:-:S02]  /*17790*/  IMAD.MOV.U32 R24, RZ, RZ, R7 ;  /* 0x000000ffff187224 */ /* 0x000fc400078e0007 */
[----:B------:R-:W-:Y:S01]  /*177a0*/  IMAD.MOV.U32 R25, RZ, RZ, R6 ;  /* 0x000000ffff197224 */ /* 0x000fe200078e0006 */
[----:B----4-:R-:W-:Y:S01]  /*177b0*/  STL.64 [R1+0x1ef0], R10 ;  /* 0x001ef00a01007387 */ /* 0x010fe20000100a00 */
[----:B---3--:R0:W-:Y:S03]  /*177c0*/  STL.64 [R1+0x1ee8], R8 ;  /* 0x001ee80801007387 */ /* 0x0081e60000100a00 */
[----:B0-----:R-:W2:Y:S01]  /*177d0*/  LDL.LU.64 R8, [R1+0x780] ;  /* 0x0007800001087983 */ /* 0x001ea20000300a00 */
[----:B------:R-:W2:Y:S02]  /*177e0*/  LDL.LU.64 R10, [R1+0x788] ;  /* 0x00078800010a7983 */ /* 0x000ea40000300a00 */
[----:B------:R-:W-:Y:S11]  /*177f0*/  STL [R1+0x1e18], R5 ;  /* 0x001e180501007387 */ /* 0x000ff60000100800 */
[----:B------:R-:W-:Y:S01]  /*17800*/  @!UPT UIADD3 URZ, URZ, URZ, URZ ;  /* 0x0000003f3f3ff290 */ /* 0x000fe2000fffe03f */
[----:B------:R-:W-:Y:S01]  /*17810*/  STL.64 [R1+0x8c0], R16 ;  /* 0x0008c01001007387 */ /* 0x000fe20000100a00 */
[----:B------:R-:W-:Y:S02]  /*17820*/  STL.64 [R1+0x8c8], R18 ;  /* 0x0008c81201007387 */ /* 0x000fe40000100a00 */
[----:B------:R-:W0:Y:S02]  /*17830*/  LDSM.16.MT88.4 R16, [R28+0x100] ;  /* 0x000100001c10783b */ /* 0x000e240000004200 */
[----:B0-----:R-:W-:Y:S02]  /*17840*/  STL [R1+0x1e04], R19 ;  /* 0x001e041301007387 */ /* 0x001fe40000100800 */
[----:B------:R-:W-:Y:S02]  /*17850*/  STL [R1+0x1e90], R18 ;  /* 0x001e901201007387 */ /* 0x000fe40000100800 */
[----:B------:R0:W-:Y:S02]  /*17860*/  STL.64 [R1+0x1e88], R16 ;  /* 0x001e881001007387 */ /* 0x0001e40000100a00 */
[----:B0-----:R-:W3:Y:S01]  /*17870*/  LDL.64 R16, [R1+0x90] ;  /* 0x0000900001107983 */ /* 0x001ee20000100a00 */
[----:B------:R-:W-:Y:S01]  /*17880*/  STL [R1+0x1dec], R28 ;  /* 0x001dec1c01007387 */ /* 0x000fe20000100800 */
[C---:B--2---:R-:W-:Y:S02]  /*17890*/  HMMA.16816.F32 R24, R12.reuse, R24, R8 ;  /* 0x000000180c18723c */ /* 0x044fe40000001808 */
[----:B------:R-:W2:Y:S01]  /*178a0*/  LDL.LU.64 R10, [R1+0x1ef0] ;  /* 0x001ef000010a7983 */ /* 0x000ea20000300a00 */
[----:B------:R-:W2:Y:S11]  /*178b0*/  LDL.LU.64 R8, [R1+0x1ee8] ;  /* 0x001ee80001087983 */ /* 0x000eb60000300a00 */
[----:B------:R-:W-:Y:S09]  /*178c0*/  @!UPT UIADD3 URZ, URZ, URZ, URZ ;  /* 0x0000003f3f3ff290 */ /* 0x000ff2000fffe03f */
[----:B------:R0:W-:Y:S01]  /*178d0*/  STL.64 [R1+0x230], R24 ;  /* 0x0002301801007387 */ /* 0x0001e20000100a00 */
[----:B------:R-:W-:Y:S03]  /*178e0*/  STL.64 [R1+0x238], R26 ;  /* 0x0002381a01007387 */ /* 0x000fe60000100a00 */
[----:B0-----:R-:W2:Y:S02]  /*178f0*/  LDL.LU.64 R24, [R1+0x1ee0] ;  /* 0x001ee00001187983 */ /* 0x001ea40000300a00 */
[----:B--2---:R-:W-:Y:S01]  /*17900*/  HMMA.16816.F32 R8, R12, R24, R8 ;  /* 0x000000180c08723c */ /* 0x004fe20000001808 */
        /* <DEDUP_REMOVED lines=8> */
[----:B------:R-:W-:Y:S02]  /*17990*/  STL [R1+0x1e00], R28 ;  /* 0x001e001c01007387 */ /* 0x000fe40000100800 */
[----:B------:R-:W-:-:S02]  /*179a0*/  IMAD.MOV.U32 R20, RZ, RZ, R2 ;  /* 0x000000ffff147224 */ /* 0x000fc400078e0002 */
[----:B------:R-:W-:Y:S01]  /*179b0*/  IMAD.MOV.U32 R21, RZ, RZ, R0 ;  /* 0x000000ffff157224 */ /* 0x000fe200078e0000 */
[----:B--2---:R-:W-:Y:S01]  /*179c0*/  HMMA.16816.F32 R8, R12, R24, R8 ;  /* 0x000000180c08723c */ /* 0x004fe20000001808 */
[----:B------:R-:W-:Y:S02]  /*179d0*/  IMAD.MOV.U32 R5, RZ, RZ, R24 ;  /* 0x000000ffff057224 */ /* 0x000fe400078e0018 */
[----:B------:R-:W-:Y:S11]  /*179e0*/  IMAD.MOV.U32 R23, RZ, RZ, R25 ;  /* 0x000000ffff177224 */ /* 0x000ff600078e0019 */
[----:B------:R-:W-:Y:S09]  /*179f0*/  @!UPT UIADD3 URZ, URZ, URZ, URZ ;  /* 0x0000003f3f3ff290 */ /* 0x000ff2000fffe03f */
[----:B------:R-:W-:Y:S01]  /*17a00*/  STL.64 [R1+0x210], R8 ;  /* 0x0002100801007387 */ /* 0x000fe20000100a00 */
[----:B------:R-:W-:Y:S02]  /*17a10*/  STL.64 [R1+0x218], R10 ;  /* 0x0002180a01007387 */ /* 0x000fe40000100a00 */
[----:B------:R0:W-:Y:S02]  /*17a20*/  STL.64 [R1+0x1ec0], R4 ;  /* 0x001ec00401007387 */ /* 0x0001e40000100a00 */
[----:B0-----:R-:W2:Y:S01]  /*17a30*/  LDL.LU.64 R4, [R1+0x740] ;  /* 0x0007400001047983 */ /* 0x001ea20000300a00 */
[----:B------:R-:W2:Y:S02]  /*17a40*/  LDL.LU.64 R6, [R1+0x748] ;  /* 0x0007480001067983 */ /* 0x000ea40000300a00 */
[----:B------:R-:W-:Y:S02]  /*17a50*/  STL [R1+0x1ea8], R23 ;  /* 0x001ea81701007387 */ /* 0x000fe40000100800 */
[----:B------:R0:W-:Y:S02]  /*17a60*/  STL.64 [R1+0x1ea0], R20 ;  /* 0x001ea01401007387 */ /* 0x0001e40000100a00 */
[----:B0-----:R-:W4:Y:S01]  /*17a70*/  LDL.LU.64 R20, [R1+0x730] ;  /* 0x0007300001147983 */ /* 0x001f220000300a00 */
[----:B------:R-:W2:Y:S03]  /*17a80*/  LDL.LU.64 R22, [R1+0x738] ;  /* 0x0007380001167983 */ /* 0x000ea60000300a00 */
[----:B--2---:R-:W-:Y:S01]  /*17a90*/  STL.64 [R1+0x1eb8], R22 ;  /* 0x001eb81601007387 */ /* 0x004fe20000100a00 */
[----:B----4-:R0:W-:Y:S02]  /*17aa0*/  STL.64 [R1+0x1eb0], R20 ;  /* 0x001eb01401007387 */ /* 0x0101e40000100a00 */
[----:B------:R-:W2:Y:S01]  /*17ab0*/  LDL.64 R8, [R1+0x50] ;  /* 0x0000500001087983 */ /* 0x000ea20000100a00 */
[----:B0-----:R-:W4:Y:S04]  /*17ac0*/  LDL.64 R20, [R1+0x80] ;  /* 0x0000800001147983 */ /* 0x001f280000100a00 */
[----:B--2---:R0:W-:Y:S01]  /*17ad0*/  STL.64 [R1+0x1e98], R8 ;  /* 0x001e980801007387 */ /* 0x0041e20000100a00 */
[----:B------:R-:W2:Y:S03]  /*17ae0*/  LDL.64 R24, [R1] ;  /* 0x0000000001187983 */ /* 0x000ea60000100a00 */
[----:B0-----:R-:W3:Y:S04]  /*17af0*/  LDL.64 R8, [R1+0x70] ;  /* 0x0000700001087983 */ /* 0x001ee80000100a00 */
[----:B--2---:R0:W-:Y:S04]  /*17b00*/  STL.64 [R1+0x1e50], R24 ;  /* 0x001e501801007387 */ /* 0x0041e80000100a00 */
[----:B0-----:R-:W2:Y:S04]  /*17b10*/  LDL.64 R24, [R1+0x10] ;  /* 0x0000100001187983 */ /* 0x001ea80000100a00 */
[----:B--2---:R0:W-:Y:S04]  /*17b20*/  STL.64 [R1+0x1e60], R24 ;  /* 0x001e601801007387 */ /* 0x0041e80000100a00 */
[----:B0-----:R-:W2:Y:S04]  /*17b30*/  LDL.64 R24, [R1+0x20] ;  /* 0x0000200001187983 */ /* 0x001ea80000100a00 */
[----:B--2---:R0:W-:Y:S04]  /*17b40*/  STL.64 [R1+0x1e68], R24 ;  /* 0x001e681801007387 */ /* 0x0041e80000100a00 */
[----:B0-----:R-:W2:Y:S01]  /*17b50*/  LDL.LU.64 R24, [R1+0x750] ;  /* 0x0007500001187983 */ /* 0x001ea20000300a00 */
[----:B------:R-:W2:Y:S02]  /*17b60*/  LDL.LU.64 R26, [R1+0x758] ;  /* 0x00075800011a7983 */ /* 0x000ea40000300a00 */
[----:B---3--:R-:W-:-:S02]  /*17b70*/  IMAD.MOV.U32 R2, RZ, RZ, R16 ;  /* 0x000000ffff027224 */ /* 0x008fc400078e0010 */
[----:B------:R-:W-:Y:S01]  /*17b80*/  IMAD.MOV.U32 R0, RZ, RZ, R17 ;  /* 0x000000ffff007224 */ /* 0x000fe200078e0011 */
[C---:B--2---:R-:W-:Y:S11]  /*17b90*/  HMMA.16816.F32 R24, R12.reuse, R16, R24 ;  /* 0x000000100c18723c */ /* 0x044ff60000001818 */
[----:B------:R-:W-:Y:S11]  /*17ba0*/  @!UPT UIADD3 URZ, URZ, URZ, URZ ;  /* 0x0000003f3f3ff290 */ /* 0x000ff6000fffe03f */
[----:B------:R-:W-:Y:S01]  /*17bb0*/  @!UPT UIADD3 URZ, URZ, URZ, URZ ;  /* 0x0000003f3f3ff290 */ /* 0x000fe2000fffe03f */
[----:B------:R0:W-:Y:S01]  /*17bc0*/  STL.64 [R1+0x200], R24 ;  /* 0x0002001801007387 */ /* 0x0001e20000100a00 */
[----:B------:R-:W-:Y:S02]  /*17bd0*/  STL.64 [R1+0x208], R26 ;  /* 0x0002081a01007387 */ /* 0x000fe40000100a00 */
[----:B------:R-:W2:Y:S02]  /*17be0*/  LDL.LU.64 R16, [R1+0x2c0] ;  /* 0x0002c00001107983 */ /* 0x000ea40000300a00 */
[----:B------:R-:W2:Y:S01]  /*17bf0*/  LDL.LU.64 R18, [R1+0x2c8] ;  /* 0x0002c80001127983 */ /* 0x000ea20000300a00 */
[----:B0-----:R-:W3:Y:S01]  /*17c00*/  LDL R24, [R1+0x30] ;  /* 0x0000300001187983 */ /* 0x001ee20000100800 */
[----:B----4-:R-:W-:Y:S01]  /*17c10*/  HMMA.16816.F32 R4, R12, R20, R4 ;  /* 0x000000140c04723c */ /* 0x010fe20000001804 */
[----:B------:R-:W-:Y:S02]  /*17c20*/  IMAD.MOV.U32 R25, RZ, RZ, R3 ;  /* 0x000000ffff197224 */ /* 0x000fe400078e0003 */
[----:B------:R-:W-:-:S03]  /*17c30*/  IMAD.MOV.U32 R3, RZ, RZ, R21 ;  /* 0x000000ffff037224 */ /* 0x000fc600078e0015 */
[----:B---3--:R0:W-:Y:S04]  /*17c40*/  STL.64 [R1+0x1e80], R24 ;  /* 0x001e801801007387 */ /* 0x0081e80000100a00 */
[----:B0-----:R-:W3:Y:S01]  /*17c50*/  LDL.64 R24, [R1+0x40] ;  /* 0x0000400001187983 */ /* 0x001ee20000100a00 */
[----:B------:R-:W-:Y:S02]  /*17c60*/  STL [R1+0x1df4], R0 ;  /* 0x001df40001007387 */ /* 0x000fe40000100800 */
[----:B------:R-:W-:Y:S10]  /*17c70*/  STL [R1+0x1df0], R2 ;  /* 0x001df00201007387 */ /* 0x000ff40000100800 */
[----:B------:R0:W-:Y:S01]  /*17c80*/  STL.64 [R1+0x1f0], R4 ;  /* 0x0001f00401007387 */ /* 0x0001e20000100a00 */
[----:B------:R1:W-:Y:S04]  /*17c90*/  STL.64 [R1+0x1f8], R6 ;  /* 0x0001f80601007387 */ /* 0x0003e80000100a00 */
[----:B0-----:R-:W4:Y:S01]  /*17ca0*/  LDL.LU.64 R4, [R1+0x1ec0] ;  /* 0x001ec00001047983 */ /* 0x001f220000300a00 */
[----:B-1----:R-:W-:-:S02]  /*17cb0*/  IMAD.MOV.U32 R6, RZ, RZ, R20 ;  /* 0x000000ffff067224 */ /* 0x002fc400078e0014 */
[----:B------:R-:W2:Y:S02]  /*17cc0*/  LDL.LU.64 R22, [R1+0x1eb8] ;  /* 0x001eb80001167983 */ /* 0x000ea40000300a00 */
[----:B------:R-:W2:Y:S02]  /*17cd0*/  LDL.LU.64 R20, [R1+0x1eb0] ;  /* 0x001eb00001147983 */ /* 0x000ea40000300a00 */
[C---:B--2---:R-:W-:Y:S11]  /*17ce0*/  HMMA.16816.F32 R20, R12.reuse, R8, R20 ;  /* 0x000000080c14723c */ /* 0x044ff60000001814 */
[----:B------:R-:W-:Y:S11]  /*17cf0*/  @!UPT UIADD3 URZ, URZ, URZ, URZ ;  /* 0x0000003f3f3ff290 */ /* 0x000ff6000fffe03f */
[----:B------:R-:W-:Y:S01]  /*17d00*/  @!UPT UIADD3 URZ, URZ, URZ, URZ ;  /* 0x0000003f3f3ff290 */ /* 0x000fe2000fffe03f */
[----:B------:R-:W-:Y:S01]  /*17d10*/  STL.64 [R1+0x1e0], R20 ;  /* 0x0001e01401007387 */ /* 0x000fe20000100a00 */
[----:B------:R0:W-:Y:S03]  /*17d20*/  STL.64 [R1+0x1e8], R22 ;  /* 0x0001e81601007387 */ /* 0x0001e60000100a00 */
[----:B0-----:R-:W2:Y:S01]  /*17d30*/  LDL.LU R23, [R1+0x1ea8] ;  /* 0x001ea80001177983 */ /* 0x001ea20000300800 */
[----:B------:R-:W2:Y:S02]  /*17d40*/  LDL.LU.64 R20, [R1+0x1ea0] ;  /* 0x001ea00001147983 */ /* 0x000ea40000300a00 */
[----:B------:R-:W-:Y:S02]  /*17d50*/  IMAD.MOV.U32 R7, RZ, RZ, R9 ;  /* 0x000000ffff077224 */ /* 0x000fe400078e0009 */
[----:B------:R-:W-:Y:S02]  /*17d60*/  IMAD.MOV.U32 R22, RZ, RZ, R8 ;  /* 0x000000ffff167224 */ /* 0x000fe400078e0008 */
[----:B------:R-:W3:Y:S01]  /*17d70*/  LDL.LU.64 R8, [R1+0x1e98] ;  /* 0x001e980001087983 */ /* 0x000ee20000300a00 */
[----:B------:R-:W-:Y:S02]  /*17d80*/  STL.64 [R1+0x1e48], R6 ;  /* 0x001e480601007387 */ /* 0x000fe40000100a00 */
[----:B----4-:R0:W-:Y:S02]  /*17d90*/  STL.64 [R1+0x1e40], R4 ;  /* 0x001e400401007387 */ /* 0x0101e40000100a00 */
[----:B0-----:R-:W3:Y:S01]  /*17da0*/  LDL.LU.64 R4, [R1+0x720] ;  /* 0x0007200001047983 */ /* 0x001ee20000300a00 */
[----:B------:R-:W3:Y:S01]  /*17db0*/  LDL.LU.64 R6, [R1+0x728] ;  /* 0x0007280001067983 */ /* 0x000ee20000300a00 */
[C---:B--2---:R-:W-:Y:S11]  /*17dc0*/  HMMA.16816.F32 R16, R12.reuse, R20, R16 ;  /* 0x000000140c10723c */ /* 0x044ff60000001810 */
[----:B------:R-:W-:Y:S11]  /*17dd0*/  @!UPT UIADD3 URZ, URZ, URZ, URZ ;  /* 0x0000003f3f3ff290 */ /* 0x000ff6000fffe03f */
[----:B------:R-:W-:Y:S01]  /*17de0*/  @!UPT UIADD3 URZ, URZ, URZ, URZ ;  /* 0x0000003f3f3ff290 */ /* 0x000fe2000fffe03f */
[----:B------:R0:W-:Y:S01]  /*17df0*/  STL.64 [R1+0x2c0], R16 ;  /* 0x0002c01001007387 */ /* 0x0001e20000100a00 */
[----:B------:R1:W-:Y:S03]  /*17e00*/  STL.64 [R1+0x2c8], R18 ;  /* 0x0002c81201007387 */ /* 0x0003e60000100a00 */
[----:B0-----:R-:W2:Y:S01]  /*17e10*/  LDL.LU.64 R16, [R1+0x710] ;  /* 0x0007100001107983 */ /* 0x001ea20000300a00 */
[----:B-1----:R-:W2:Y:S02]  /*17e20*/  LDL.LU.64 R18, [R1+0x718] ;  /* 0x0007180001127983 */ /* 0x002ea40000300a00 */
[----:B------:R0:W-:Y:S02]  /*17e30*/  STL.64 [R1+0x1db0], R20 ;  /* 0x001db01401007387 */ /* 0x0001e40000100a00 */
[----:B------:R-:W-:Y:S01]  /*17e40*/  STL [R1+0x1de8], R22 ;  /* 0x001de81601007387 */ /* 0x000fe20000100800 */
[----:B------:R1:W-:Y:S04]  /*17e50*/  STL [R1+0x1e58], R23 ;  /* 0x001e581701007387 */ /* 0x0003e80000100800 */
[----:B0-----:R-:W4:Y:S01]  /*17e60*/  LDL.LU.64 R20, [R1+0x6e0] ;  /* 0x0006e00001147983 */ /* 0x001f220000300a00 */
[----:B-1----:R-:W4:Y:S01]  /*17e70*/  LDL.LU.64 R22, [R1+0x6e8] ;  /* 0x0006e80001167983 */ /* 0x002f220000300a00 */
[----:B---3--:R-:W-:Y:S01]  /*17e80*/  HMMA.16816.F32 R4, R12, R8, R4 ;  /* 0x000000080c04723c */ /* 0x008fe20000001804 */
[----:B------:R-:W-:-:S02]  /*17e90*/  IMAD.MOV.U32 R0, RZ, RZ, R8 ;  /* 0x000000ffff007224 */ /* 0x000fc400078e0008 */
[----:B------:R-:W-:Y:S02]  /*17ea0*/  IMAD.MOV.U32 R2, RZ, RZ, R9 ;  /* 0x000000ffff027224 */ /* 0x000fe400078e0009 */
[----:B------:R-:W-:-:S03]  /*17eb0*/  IMAD.MOV.U32 R28, RZ, RZ, R25 ;  /* 0x000000ffff1c7224 */ /* 0x000fc600078e0019 */
[----:B--2---:R-:W-:Y:S01]  /*17ec0*/  HMMA.16816.F32 R16, R12, R24, R16 ;  /* 0x000000180c10723c */ /* 0x004fe20000001810 */
[----:B----4-:R-:W-:Y:S01]  /*17ed0*/  STL.64 [R1+0x1e78], R22 ;  /* 0x001e781601007387 */ /* 0x010fe20000100a00 */
[----:B------:R0:W-:Y:S03]  /*17ee0*/  STL.64 [R1+0x1e70], R20 ;  /* 0x001e701401007387 */ /* 0x0001e60000100a00 */
[----:B0-----:R-:W2:Y:S01]  /*17ef0*/  LDL.LU.64 R20, [R1+0x700] ;  /* 0x0007000001147983 */ /* 0x001ea20000300a00 */
[----:B------:R-:W2:Y:S09]  /*17f00*/  LDL.LU.64 R22, [R1+0x708] ;  /* 0x0007080001167983 */ /* 0x000eb20000300a00 */
[----:B------:R0:W-:Y:S02]  /*17f10*/  STL.64 [R1+0x2b0], R4 ;  /* 0x0002b00401007387 */ /* 0x0001e40000100a00 */
[----:B------:R1:W-:Y:S01]  /*17f20*/  STL.64 [R1+0x2b8], R6 ;  /* 0x0002b80601007387 */ /* 0x0003e20000100a00 */
[----:B0-----:R-:W3:Y:S01]  /*17f30*/  LDL.LU.64 R4, [R1+0x6d0] ;  /* 0x0006d00001047983 */ /* 0x001ee20000300a00 */
[----:B-1----:R-:W3:Y:S02]  /*17f40*/  LDL.LU.64 R6, [R1+0x6d8] ;  /* 0x0006d80001067983 */ /* 0x002ee40000300a00 */
[----:B------:R-:W4:Y:S02]  /*17f50*/  LDL.LU.64 R8, [R1+0x6c0] ;  /* 0x0006c00001087983 */ /* 0x000f240000300a00 */
[----:B------:R-:W4:Y:S01]  /*17f60*/  LDL.LU.64 R10, [R1+0x6c8] ;  /* 0x0006c800010a7983 */ /* 0x000f220000300a00 */
[----:B------:R-:W-:Y:S01]  /*17f70*/  STL.64 [R1+0x2a0], R16 ;  /* 0x0002a01001007387 */ /* 0x000fe20000100a00 */
[----:B------:R0:W-:Y:S03]  /*17f80*/  STL.64 [R1+0x2a8], R18 ;  /* 0x0002a81201007387 */ /* 0x0001e60000100a00 */
[----:B0-----:R-:W2:Y:S01]  /*17f90*/  LDL.LU R18, [R1+0x1e90] ;  /* 0x001e900001127983 */ /* 0x001ea20000300800 */
[----:B------:R-:W2:Y:S02]  /*17fa0*/  LDL.LU.64 R16, [R1+0x1e88] ;  /* 0x001e880001107983 */ /* 0x000ea40000300a00 */
[----:B------:R-:W-:-:S02]  /*17fb0*/  IMAD.MOV.U32 R19, RZ, RZ, R24 ;  /* 0x000000ffff137224 */ /* 0x000fc400078e0018 */
[----:B------:R-:W2:Y:S02]  /*17fc0*/  LDL.LU.64 R24, [R1+0x1e80] ;  /* 0x001e800001187983 */ /* 0x000ea40000300a00 */
[C---:B--2---:R-:W-:Y:S02]  /*17fd0*/  HMMA.16816.F32 R24, R12.reuse, R24, R20 ;  /* 0x000000180c18723c */ /* 0x044fe40000001814 */
[----:B------:R-:W-:Y:S01]  /*17fe0*/  STL.64 [R1+0x1e10], R18 ;  /* 0x001e101201007387 */ /* 0x000fe20000100a00 */
[----:B------:R0:W-:Y:S03]  /*17ff0*/  STL.64 [R1+0x1e08], R16 ;  /* 0x001e081001007387 */ /* 0x0001e60000100a00 */
[----:B0-----:R-:W2:Y:S01]  /*18000*/  LDL.LU.64 R16, [R1+0x6f0] ;  /* 0x0006f00001107983 */ /* 0x001ea20000300a00 */
[----:B------:R-:W2:Y:S02]  /*18010*/  LDL.LU.64 R18, [R1+0x6f8] ;  /* 0x0006f80001127983 */ /* 0x000ea40000300a00 */
[----:B------:R-:W2:Y:S02]  /*18020*/  LDL.LU.64 R22, [R1+0x1e78] ;  /* 0x001e780001167983 */ /* 0x000ea40000300a00 */
[----:B------:R-:W2:Y:S11]  /*18030*/  LDL.LU.64 R20, [R1+0x1e70] ;  /* 0x001e700001147983 */ /* 0x000eb60000300a00 */
[----:B------:R-:W-:Y:S01]  /*18040*/  @!UPT UIADD3 URZ, URZ, URZ, URZ ;  /* 0x0000003f3f3ff290 */ /* 0x000fe2000fffe03f */
[----:B------:R0:W-:Y:S01]  /*18050*/  STL.64 [R1+0x290], R24 ;  /* 0x0002901801007387 */ /* 0x0001e20000100a00 */
[----:B------:R-:W-:Y:S03]  /*18060*/  STL.64 [R1+0x298], R26 ;  /* 0x0002981a01007387 */ /* 0x000fe60000100a00 */
[----:B0-----:R-:W2:Y:S02]  /*18070*/  LDL.LU.64 R24, [R1+0x1e68] ;  /* 0x001e680001187983 */ /* 0x001ea40000300a00 */
[C---:B--2---:R-:W-:Y:S11]  /*18080*/  HMMA.16816.F32 R16, R12.reuse, R24, R16 ;  /* 0x000000180c10723c */ /* 0x044ff60000001810 */
        /* <DEDUP_REMOVED lines=13> */
[----:B0-----:R-:W2:Y:S01]  /*18160*/  LDL.LU R23, [R1+0x1e58] ;  /* 0x001e580001177983 */ /* 0x001ea20000300800 */
[----:B------:R-:W3:Y:S02]  /*18170*/  LDL.LU.64 R24, [R1+0x1e50] ;  /* 0x001e500001187983 */ /* 0x000ee40000300a00 */
[C---:B---3--:R-:W-:Y:S01]  /*18180*/  HMMA.16816.F32 R4, R12.reuse, R24, R4 ;  /* 0x000000180c04723c */ /* 0x048fe20000001804 */
[----:B------:R-:W-:Y:S02]  /*18190*/  IMAD.MOV.U32 R21, RZ, RZ, R24 ;  /* 0x000000ffff157224 */ /* 0x000fe400078e0018 */
[----:B------:R-:W-:Y:S11]  /*181a0*/  IMAD.MOV.U32 R20, RZ, RZ, R25 ;  /* 0x000000ffff147224 */ /* 0x000ff600078e0019 */
[----:B------:R-:W-:Y:S09]  /*181b0*/  @!UPT UIADD3 URZ, URZ, URZ, URZ ;  /* 0x0000003f3f3ff290 */ /* 0x000ff2000fffe03f */
[----:B------:R-:W-:Y:S01]  /*181c0*/  STL.64 [R1+0x260], R4 ;  /* 0x0002600401007387 */ /* 0x000fe20000100a00 */
[----:B------:R0:W-:Y:S03]  /*181d0*/  STL.64 [R1+0x268], R6 ;  /* 0x0002680601007387 */ /* 0x0001e60000100a00 */
[----:B0-----:R-:W3:Y:S01]  /*181e0*/  LDL.LU.64 R6, [R1+0x1e48] ;  /* 0x001e480001067983 */ /* 0x001ee20000300a00 */
[----:B------:R-:W2:Y:S02]  /*181f0*/  LDL.LU.64 R4, [R1+0x1e40] ;  /* 0x001e400001047983 */ /* 0x000ea40000300a00 */
[----:B------:R-:W2:Y:S02]  /*18200*/  LDL.LU.64 R26, [R1+0x1e38] ;  /* 0x001e3800011a7983 */ /* 0x000ea40000300a00 */
[----:B------:R-:W4:Y:S02]  /*18210*/  LDL.LU.64 R24, [R1+0x1e30] ;  /* 0x001e300001187983 */ /* 0x000f240000300a00 */
[----:B----4-:R-:W-:Y:S11]  /*18220*/  HMMA.16816.F32 R8, R12, R24, R8 ;  /* 0x000000180c08723c */ /* 0x010ff60000001808 */
        /* <DEDUP_REMOVED lines=8> */
[----:B0-----:R-:W-:-:S02]  /*182b0*/  IMAD.MOV.U32 R24, RZ, RZ, R21 ;  /* 0x000000ffff187224 */ /* 0x001fc400078e0015 */
[----:B------:R-:W-:-:S05]  /*182c0*/  IMAD.MOV.U32 R25, RZ, RZ, R20 ;  /* 0x000000ffff197224 */ /* 0x000fca00078e0014 */
[----:B------:R0:W-:Y:S02]  /*182d0*/  STL.64 [R1+0x1d30], R24 ;  /* 0x001d301801007387 */ /* 0x0001e40000100a00 */
[----:B0-----:R-:W-:Y:S02]  /*182e0*/  IMAD.MOV.U32 R24, RZ, RZ, R19 ;  /* 0x000000ffff187224 */ /* 0x001fe400078e0013 */
[----:B------:R-:W-:-:S05]  /*182f0*/  IMAD.MOV.U32 R25, RZ, RZ, R18 ;  /* 0x000000ffff197224 */ /* 0x000fca00078e0012 */
[----:B------:R0:W-:Y:S04]  /*18300*/  STL.64 [R1+0x1d48], R24 ;  /* 0x001d481801007387 */ /* 0x0001e80000100a00 */
[----:B0-----:R-:W3:Y:S01]  /*18310*/  LDL.LU.64 R24, [R1+0x6b0] ;  /* 0x0006b00001187983 */ /* 0x001ee20000300a00 */
[----:B------:R-:W3:Y:S02]  /*18320*/  LDL.LU.64 R26, [R1+0x6b8] ;  /* 0x0006b800011a7983 */ /* 0x000ee40000300a00 */
[----:B---3--:R-:W-:Y:S11]  /*18330*/  HMMA.16816.F32 R24, R12, R8, R24 ;  /* 0x000000080c18723c */ /* 0x008ff60000001818 */
[----:B------:R-:W-:Y:S11]  /*18340*/  @!UPT UIADD3 URZ, URZ, URZ, URZ ;  /* 0x0000003f3f3ff290 */ /* 0x000ff6000fffe03f */
[----:B------:R-:W-:Y:S01]  /*18350*/  @!UPT UIADD3 URZ, URZ, URZ, URZ ;  /* 0x0000003f3f3ff290 */ /* 0x000fe2000fffe03f */
[----:B------:R0:W-:Y:S01]  /*18360*/  STL.64 [R1+0x240], R24 ;  /* 0x0002401801007387 */ /* 0x0001e20000100a00 */
[----:B------:R-:W-:Y:S02]  /*18370*/  STL.64 [R1+0x248], R26 ;  /* 0x0002481a01007387 */ /* 0x000fe40000100a00 */
[----:B0-----:R-:W-:Y:S02]  /*18380*/  IMAD.MOV.U32 R24, RZ, RZ, R17 ;  /* 0x000000ffff187224 */ /* 0x001fe400078e0011 */
[----:B------:R-:W-:Y:S02]  /*18390*/  IMAD.MOV.U32 R25, RZ, RZ, R16 ;  /* 0x000000ffff197224 */ /* 0x000fe400078e0010 */
[----:B------:R-:W2:Y:S01]  /*183a0*/  LDL.LU.64 R16, [R1+0x560] ;  /* 0x0005600001107983 */ /* 0x000ea20000300a00 */
[----:B------:R-:W2:Y:S02]  /*183b0*/  LDL.LU.64 R18, [R1+0x568] ;  /* 0x0005680001127983 */ /* 0x000ea40000300a00 */
[----:B------:R0:W-:Y:S02]  /*183c0*/  STL.64 [R1+0x1d60], R24 ;  /* 0x001d601801007387 */ /* 0x0001e40000100a00 */
[----:B0-----:R-:W3:Y:S04]  /*183d0*/  LDL.64 R24, [R1+0x30] ;  /* 0x0000300001187983 */ /* 0x001ee80000100a00 */
[----:B------:R-:W0:Y:S04]  /*183e0*/  S2R R26, SR_TID.X ;  /* 0x00000000001a7919 */ /* 0x000e280000002100 */
[----:B---3--:R-:W-:Y:S01]  /*183f0*/  STL.64 [R1+0x1d78], R24 ;  /* 0x001d781801007387 */ /* 0x008fe20000100a00 */
[----:B----4-:R-:W-:Y:S02]  /*18400*/  STL.64 [R1+0x1d08], R10 ;  /* 0x001d080a01007387 */ /* 0x010fe40000100a00 */
[----:B------:R1:W-:Y:S02]  /*18410*/  STL.64 [R1+0x1d00], R8 ;  /* 0x001d000801007387 */ /* 0x0003e40000100a00 */
[----:B-1----:R-:W-:-:S02]  /*18420*/  IMAD.MOV.U32 R8, RZ, RZ, R5 ;  /* 0x000000ffff087224 */ /* 0x002fc400078e0005 */
[----:B------:R-:W2:Y:S01]  /*18430*/  LDL.LU R5, [R1+0x1e18] ;  /* 0x001e180001057983 */ /* 0x000ea20000300800 */
[----:B------:R-:W-:Y:S02]  /*18440*/  IMAD.MOV.U32 R9, RZ, RZ, R23 ;  /* 0x000000ffff097224 */ /* 0x000fe400078e0017 */
[----:B------:R-:W1:Y:S01]  /*18450*/  S2R R23, SR_TID.X ;  /* 0x0000000000177919 */ /* 0x000e620000002100 */
[----:B0-----:R-:W-:-:S05]  /*18460*/  LOP3.LUT R22, R26, 0x7, RZ, 0xc0, !PT ;  /* 0x000000071a167812 */ /* 0x001fca00078ec0ff */
[----:B------:R-:W-:Y:S01]  /*18470*/  IMAD R22, R22, 0x210, RZ ;  /* 0x0000021016167824 */ /* 0x000fe200078e02ff */
[----:B------:R0:W-:Y:S04]  /*18480*/  STL.64 [R1+0x1df8], R8 ;  /* 0x001df80801007387 */ /* 0x0001e80000100a00 */
[----:B0-----:R-:W3:Y:S01]  /*18490*/  LDL.LU.64 R8, [R1+0x3c0] ;  /* 0x0003c00001087983 */ /* 0x001ee20000300a00 */
[----:B------:R-:W3:Y:S02]  /*184a0*/  LDL.LU.64 R10, [R1+0x3c8] ;  /* 0x0003c800010a7983 */ /* 0x000ee40000300a00 */
[----:B------:R-:W4:Y:S02]  /*184b0*/  LDL.LU.64 R20, [R1+0x3b0] ;  /* 0x0003b00001147983 */ /* 0x000f240000300a00 */
[----:B-1----:R-:W-:-:S05]  /*184c0*/  IMAD.SHL.U32 R27, R23, 0x2, RZ ;  /* 0x00000002171b7824 */ /* 0x002fca00078e00ff */
[----:B------:R-:W-:Y:S01]  /*184d0*/  LOP3.LUT R27, R27, 0x10, RZ, 0xc0, !PT ;  /* 0x000000101b1b7812 */ /* 0x000fe200078ec0ff */
[----:B------:R-:W-:-:S03]  /*184e0*/  IMAD.SHL.U32 R23, R26, 0x100, RZ ;  /* 0x000001001a177824 */ /* 0x000fc600078e00ff */
[----:B------:R-:W-:-:S04]  /*184f0*/  LOP3.LUT R27, R27, 0x20, R26, 0xf8, !PT ;  /* 0x000000201b1b7812 */ /* 0x000fc800078ef81a */
[----:B------:R-:W-:-:S04]  /*18500*/  LOP3.LUT R27, R22, R27, RZ, 0x3c, !PT ;  /* 0x0000001b161b7212 */ /* 0x000fc800078e3cff */
[----:B------:R-:W-:Y:S02]  /*18510*/  LOP3.LUT R27, R27, 0x1000, R23, 0xf8, !PT ;  /* 0x000010001b1b7812 */ /* 0x000fe400078ef817 */
[----:B------:R-:W4:Y:S01]  /*18520*/  LDL.LU.64 R22, [R1+0x3b8] ;  /* 0x0003b80001167983 */ /* 0x000f220000300a00 */
[----:B--2---:R-:W-:Y:S03]  /*18530*/  HMMA.16816.F32 R12, R12, R4, R16 ;  /* 0x000000040c0c723c */ /* 0x004fe60000001810 */
[----:B------:R-:W2:Y:S01]  /*18540*/  LDL.LU.64 R18, [R1+0x1e10] ;  /* 0x001e100001127983 */ /* 0x000ea20000300a00 */
[----:B------:R-:W3:Y:S02]  /*18550*/  LDL.LU.64 R16, [R1+0x1e08] ;  /* 0x001e080001107983 */ /* 0x000ee40000300a00 */
[----:B------:R-:W-:Y:S02]  /*18560*/  STL.64 [R1+0x1cf8], R4 ;  /* 0x001cf80401007387 */ /* 0x000fe40000100a00 */
[----:B------:R-:W-:Y:S11]  /*18570*/  IMAD.MOV.U32 R25, RZ, RZ, R28 ;  /* 0x000000ffff197224 */ /* 0x000ff600078e001c */
[----:B------:R-:W-:Y:S04]  /*18580*/  @!UPT UIADD3 URZ, URZ, URZ, URZ ;  /* 0x0000003f3f3ff290 */ /* 0x000fe8000fffe03f */
[----:B------:R-:W-:Y:S01]  /*18590*/  STL.64 [R1+0x1d0], R12 ;  /* 0x0001d00c01007387 */ /* 0x000fe20000100a00 */
[----:B------:R-:W-:Y:S02]  /*185a0*/  STL.64 [R1+0x1d8], R14 ;  /* 0x0001d80e01007387 */ /* 0x000fe40000100a00 */
[----:B------:R-:W0:Y:S04]  /*185b0*/  LDSM.16.MT88.4 R12, [R27+0x180] ;  /* 0x000180001b0c783b */ /* 0x000e280000004200 */
[----:B--2---:R-:W-:Y:S02]  /*185c0*/  IMAD.MOV.U32 R24, RZ, RZ, R19 ;  /* 0x000000ffff187224 */ /* 0x004fe400078e0013 */
[----:B------:R-:W3:Y:S01]  /*185d0*/  LDL.LU R19, [R1+0x1e04] ;  /* 0x001e040001137983 */ /* 0x000ee20000300800 */
[----:B------:R-:W2:Y:S02]  /*185e0*/  LDL.LU R28, [R1+0x1e00] ;  /* 0x001e0000011c7983 */ /* 0x000ea40000300800 */
[----:B------:R1:W-:Y:S02]  /*185f0*/  STL.64 [R1+0x1d90], R24 ;  /* 0x001d901801007387 */ /* 0x0003e40000100a00 */
[----:B-1----:R-:W3:Y:S04]  /*18600*/  LDL R24, [R1+0xc0] ;  /* 0x0000c00001187983 */ /* 0x002ee80000100800 */
[----:B------:R-:W3:Y:S01]  /*18610*/  LDL R25, [R1+0xc4] ;  /* 0x0000c40001197983 */ /* 0x000ee20000100800 */
[----:B0-----:R-:W-:Y:S02]  /*18620*/  STL.64 [R1+0x1d28], R14 ;  /* 0x001d280e01007387 */ /* 0x001fe40000100a00 */
[----:B------:R0:W-:Y:S02]  /*18630*/  STL.64 [R1+0x1d20], R12 ;  /* 0x001d200c01007387 */ /* 0x0001e40000100a00 */
[----:B0-----:R-:W2:Y:S01]  /*18640*/  LDL.LU.64 R12, [R1+0x3a0] ;  /* 0x0003a000010c7983 */ /* 0x001ea20000300a00 */
[----:B------:R-:W2:Y:S01]  /*18650*/  LDL.LU.64 R14, [R1+0x3a8] ;  /* 0x0003a800010e7983 */ /* 0x000ea20000300a00 */
[----:B---3--:R-:W-:Y:S02]  /*18660*/  HMMA.16816.F32 R24, R16, R24, R8 ;  /* 0x000000181018723c */ /* 0x008fe40000001808 */
[----:B------:R-:W3:Y:S11]  /*18670*/  LDL.LU.64 R8, [R1+0x1df8] ;  /* 0x001df80001087983 */ /* 0x000ef60000300a00 */
[----:B------:R-:W-:Y:S10]  /*18680*/  @!UPT UIADD3 URZ, URZ, URZ, URZ ;  /* 0x0000003f3f3ff290 */ /* 0x000ff4000fffe03f */
[----:B------:R0:W-:Y:S01]  /*18690*/  STL.64 [R1+0x3c0], R24 ;  /* 0x0003c01801007387 */ /* 0x0001e20000100a00 */
[----:B------:R-:W-:Y:S02]  /*186a0*/  STL.64 [R1+0x3c8], R26 ;  /* 0x0003c81a01007387 */ /* 0x000fe40000100a00 */
[----:B0-----:R-:W-:Y:S02]  /*186b0*/  IMAD.MOV.U32 R24, RZ, RZ, R0 ;  /* 0x000000ffff187224 */ /* 0x001fe400078e0000 */
[----:B------:R-:W-:Y:S01]  /*186c0*/  IMAD.MOV.U32 R25, RZ, RZ, R2 ;  /* 0x000000ffff197224 */ /* 0x000fe200078e0002 */
[----:B------:R-:W3:Y:S01]  /*186d0*/  LDL.LU R0, [R1+0x1df4] ;  /* 0x001df40001007983 */ /* 0x000ee20000300800 */
[----:B------:R-:W3:Y:S03]  /*186e0*/  LDL.LU R2, [R1+0x1df0] ;  /* 0x001df00001027983 */ /* 0x000ee60000300800 */
[----:B------:R2:W-:Y:S02]  /*186f0*/  STL.64 [R1+0x1da8], R24 ;  /* 0x001da81801007387 */ /* 0x0005e40000100a00 */
[----:B--2---:R-:W-:-:S02]  /*18700*/  IMAD.MOV.U32 R24, RZ, RZ, R28 ;  /* 0x000000ffff187224 */ /* 0x004fc400078e001c */
[----:B------:R-:W-:Y:S01]  /*18710*/  IMAD.MOV.U32 R25, RZ, RZ, R29 ;  /* 0x000000ffff197224 */ /* 0x000fe200078e001d */
[----:B------:R-:W2:Y:S06]  /*18720*/  LDL.LU R28, [R1+0x1dec] ;  /* 0x001dec00011c7983 */ /* 0x000eac0000300800 */
[----:B----4-:R-:W-:Y:S01]  /*18730*/  HMMA.16816.F32 R24, R16, R24, R20 ;  /* 0x000000181018723c */ /* 0x010fe20000001814 */
[----:B------:R-:W4:Y:S01]  /*18740*/  LDL.LU R22, [R1+0x1de8] ;  /* 0x001de80001167983 */ /* 0x000f220000300800 */
[----:B------:R-:W-:Y:S02]  /*18750*/  IMAD.MOV.U32 R4, RZ, RZ, R6 ;  /* 0x000000ffff047224 */ /* 0x000fe400078e0006 */
[----:B------:R-:W-:-:S03]  /*18760*/  IMAD.MOV.U32 R5, RZ, RZ, R3 ;  /* 0x000000ffff057224 */ /* 0x000fc600078e0003 */
[----:B------:R-:W-:Y:S11]  /*18770*/  IMAD.MOV.U32 R21, RZ, RZ, R7 ;  /* 0x000000ffff157224 */ /* 0x000ff600078e0007 */
[----:B------:R-:W-:Y:S05]  /*18780*/  @!UPT UIADD3 URZ, URZ, URZ, URZ ;  /* 0x0000003f3f3ff290 */ /* 0x000fea000fffe03f */
[----:B------:R-:W-:Y:S01]  /*18790*/  STL.64 [R1+0x3b0], R24 ;  /* 0x0003b01801007387 */ /* 0x000fe20000100a00 */
[----:B------:R-:W-:Y:S01]  /*187a0*/  STL.64 [R1+0x3b8], R26 ;  /* 0x0003b81a01007387 */ /* 0x000fe20000100a00 */
[----:B---3--:R-:W-:Y:S11]  /*187b0*/  HMMA.16816.F32 R8, R16, R8, R12 ;  /* 0x000000081008723c */ /* 0x008ff6000000180c */
[----:B------:R-:W-:Y:S11]  /*187c0*/  @!UPT UIADD3 URZ, URZ, URZ, URZ ;  /* 0x0000003f3f3ff290 */ /* 0x000ff6000fffe03f */
[----:B------:R-:W-:Y:S01]  /*187d0*/  @!UPT UIADD3 URZ, URZ, URZ, URZ ;  /* 0x0000003f3f3ff290 */ /* 0x000fe2000fffe03f */
[----:B------:R-:W-:Y:S01]  /*187e0*/  STL.64 [R1+0x3a0], R8 ;  /* 0x0003a00801007387 */ /* 0x000fe20000100a00 */
[----:B------:R-:W-:Y:S02]  /*187f0*/  STL.64 [R1+0x3a8], R10 ;  /* 0x0003a80a01007387 */ /* 0x000fe40000100a00 */
[----:B----4-:R-:W-:-:S05]  /*18800*/  IMAD.MOV.U32 R20, RZ, RZ, R22 ;  /* 0x000000ffff147224 */ /* 0x010fca00078e0016 */
[----:B------:R0:W-:Y:S01]  /*18810*/  STL.64 [R1+0x1dc8], R20 ;  /* 0x001dc81401007387 */ /* 0x0001e20000100a00 */
[----:B------:R-:W-:Y:S03]  /*18820*/  STL.64 [R1+0x1dd0], R4 ;  /* 0x001dd00401007387 */ /* 0x000fe60000100a00 */
[----:B0-----:R-:W3:Y:S01]  /*18830*/  LDL.LU.64 R20, [R1+0x380] ;  /* 0x0003800001147983 */ /* 0x001ee20000300a00 */
[----:B------:R-:W4:Y:S03]  /*18840*/  LDL.LU.64 R22, [R1+0x388] ;  /* 0x0003880001167983 */ /* 0x000f260000300a00 */
[----:B----4-:R-:W-:Y:S01]  /*18850*/  STL.64 [R1+0x1de0], R22 ;  /* 0x001de01601007387 */ /* 0x010fe20000100a00 */
[----:B---3--:R0:W-:Y:S03]  /*18860*/  STL.64 [R1+0x1dd8], R20 ;  /* 0x001dd81401007387 */ /* 0x0081e60000100a00 */
[----:B0-----:R-:W3:Y:S01]  /*18870*/  LDL.LU.64 R20, [R1+0x390] ;  /* 0x0003900001147983 */ /* 0x001ee20000300a00 */
[----:B------:R-:W3:Y:S02]  /*18880*/  LDL.LU.64 R22, [R1+0x398] ;  /* 0x0003980001167983 */ /* 0x000ee40000300a00 */
[----:B------:R-:W4:Y:S02]  /*18890*/  LDL.LU.64 R24, [R1+0x360] ;  /* 0x0003600001187983 */ /* 0x000f240000300a00 */
[----:B------:R-:W2:Y:S02]  /*188a0*/  LDL.LU.64 R26, [R1+0x368] ;  /* 0x00036800011a7983 */ /* 0x000ea40000300a00 */
[----:B--2---:R-:W-:Y:S01]  /*188b0*/  STL.64 [R1+0x1dc0], R26 ;  /* 0x001dc01a01007387 */ /* 0x004fe20000100a00 */
[----:B----4-:R0:W-:Y:S03]  /*188c0*/  STL.64 [R1+0x1db8], R24 ;  /* 0x001db81801007387 */ /* 0x0101e60000100a00 */
        /* <DEDUP_REMOVED lines=11> */
[----:B------:R-:W4:Y:S03]  /*18980*/  LDL.LU.64 R14, [R1+0x328] ;  /* 0x00032800010e7983 */ /* 0x000f260000300a00 */
[----:B----4-:R-:W-:Y:S01]  /*18990*/  STL.64 [R1+0x1d70], R14 ;  /* 0x001d700e01007387 */ /* 0x010fe20000100a00 */
[----:B--2---:R0:W-:Y:S03]  /*189a0*/  STL.64 [R1+0x1d68], R12 ;  /* 0x001d680c01007387 */ /* 0x0041e60000100a00 */
[----:B0-----:R-:W2:Y:S01]  /*189b0*/  LDL.LU.64 R12, [R1+0x330] ;  /* 0x00033000010c7983 */ /* 0x001ea20000300a00 */
[----:B------:R-:W4:Y:S02]  /*189c0*/  LDL.LU.64 R14, [R1+0x338] ;  /* 0x00033800010e7983 */ /* 0x000f240000300a00 */
[----:B------:R-:W-:-:S02]  /*189d0*/  IMAD.MOV.U32 R4, RZ, RZ, R2 ;  /* 0x000000ffff047224 */ /* 0x000fc400078e0002 */
[----:B------:R-:W-:-:S07]  /*189e0*/  IMAD.MOV.U32 R5, RZ, RZ, R0 ;  /* 0x000000ffff057224 */ /* 0x000fce00078e0000 */
[C---:B---3--:R-:W-:Y:S01]  /*189f0*/  HMMA.16816.F32 R4, R16.reuse, R4, R20 ;  /* 0x000000041004723c */ /* 0x048fe20000001814 */
        /* <DEDUP_REMOVED lines=11> */
[----:B------:R-:W4:Y:S03]  /*18ab0*/  LDL.LU.64 R20, [R1+0x1dd8] ;  /* 0x001dd80001147983 */ /* 0x000f260000300a00 */
[----:B------:R0:W-:Y:S02]  /*18ac0*/  STL.64 [R1+0x390], R4 ;  /* 0x0003900401007387 */ /* 0x0001e40000100a00 */
[----:B------:R4:W-:Y:S01]  /*18ad0*/  STL.64 [R1+0x398], R6 ;  /* 0x0003980601007387 */ /* 0x0009e20000100a00 */
[----:B0-----:R-:W4:Y:S02]  /*18ae0*/  LDL.LU.64 R4, [R1+0x1dd0] ;  /* 0x001dd00001047983 */ /* 0x001f240000300a00 */
[C---:B----4-:R-:W-:Y:S02]  /*18af0*/  HMMA.16816.F32 R4, R16.reuse, R4, R20 ;  /* 0x000000041004723c */ /* 0x050fe40000001814 */
[----:B------:R-:W4:Y:S11]  /*18b00*/  LDL.LU.64 R20, [R1+0x1dc8] ;  /* 0x001dc80001147983 */ /* 0x000f360000300a00 */
[----:B------:R-:W-:Y:S10]  /*18b10*/  @!UPT UIADD3 URZ, URZ, URZ, URZ ;  /* 0x0000003f3f3ff290 */ /* 0x000ff4000fffe03f */
[----:B------:R0:W-:Y:S01]  /*18b20*/  STL.64 [R1+0x380], R4 ;  /* 0x0003800401007387 */ /* 0x0001e20000100a00 */
[----:B------:R1:W-:Y:S03]  /*18b30*/  STL.64 [R1+0x388], R6 ;  /* 0x0003880601007387 */ /* 0x0003e60000100a00 */
[----:B0-----:R-:W2:Y:S01]  /*18b40*/  LDL.LU.64 R4, [R1+0x2e0] ;  /* 0x0002e00001047983 */ /* 0x001ea20000300a00 */
[----:B-1----:R-:W2:Y:S01]  /*18b50*/  LDL.LU.64 R6, [R1+0x2e8] ;  /* 0x0002e80001067983 */ /* 0x002ea20000300a00 */
[C---:B----4-:R-:W-:Y:S02]  /*18b60*/  HMMA.16816.F32 R20, R16.reuse, R20, R24 ;  /* 0x000000141014723c */ /* 0x050fe40000001818 */
[----:B------:R-:W4:Y:S01]  /*18b70*/  LDL.LU.64 R26, [R1+0x1dc0] ;  /* 0x001dc000011a7983 */ /* 0x000f220000300a00 */
[----:B------:R-:W4:Y:S11]  /*18b80*/  LDL.LU.64 R24, [R1+0x1db8] ;  /* 0x001db80001187983 */ /* 0x000f360000300a00 */
[----:B------:R-:W-:Y:S09]  /*18b90*/  @!UPT UIADD3 URZ, URZ, URZ, URZ ;  /* 0x0000003f3f3ff290 */ /* 0x000ff2000fffe03f */
[----:B------:R0:W-:Y:S01]  /*18ba0*/  STL.64 [R1+0x370], R20 ;  /* 0x0003701401007387 */ /* 0x0001e20000100a00 */
[----:B------:R4:W-:Y:S03]  /*18bb0*/  STL.64 [R1+0x378], R22 ;  /* 0x0003781601007387 */ /* 0x0009e60000100a00 */
[----:B0-----:R-:W4:Y:S02]  /*18bc0*/  LDL.LU.64 R20, [R1+0x1db0] ;  /* 0x001db00001147983 */ /* 0x001f240000300a00 */
[C---:B----4-:R-:W-:Y:S02]  /*18bd0*/  HMMA.16816.F32 R20, R16.reuse, R20, R24 ;  /* 0x000000141014723c */ /* 0x050fe40000001818 */
[----:B------:R-:W2:Y:S11]  /*18be0*/  LDL.LU.64 R24, [R1+0x1da8] ;  /* 0x001da80001187983 */ /* 0x000eb60000300a00 */
[----:B------:R-:W-:Y:S10]  /*18bf0*/  @!UPT UIADD3 URZ, URZ, URZ, URZ ;  /* 0x0000003f3f3ff290 */ /* 0x000ff4000fffe03f */
[----:B------:R0:W-:Y:S01]  /*18c00*/  STL.64 [R1+0x360], R20 ;  /* 0x0003601401007387 */ /* 0x0001e20000100a00 */
[----:B------:R1:W-:Y:S03]  /*18c10*/  STL.64 [R1+0x368], R22 ;  /* 0x0003681601007387 */ /* 0x0003e60000100a00 */
[----:B0-----:R-:W4:Y:S01]  /*18c20*/  LDL.LU.64 R20, [R1+0x2d0] ;  /* 0x0002d00001147983 */ /* 0x001f220000300a00 */
[----:B-1----:R-:W4:Y:S01]  /*18c30*/  LDL.LU.64 R22, [R1+0x2d8] ;  /* 0x0002d80001167983 */ /* 0x002f220000300a00 */
        /* <DEDUP_REMOVED lines=43> */
[----:B0-----:R-:W2:Y:S01]  /*18ef0*/  LDL.LU.64 R26, [R1+0x1d18] ;  /* 0x001d1800011a7983 */ /* 0x001ea20000300a00 */
[----:B------:R-:W3:Y:S02]  /*18f00*/  LDL.LU.64 R24, [R1+0x1d10] ;  /* 0x001d100001187983 */ /* 0x000ee40000300a00 */
[C---:B---3--:R-:W-:Y:S11]  /*18f10*/  HMMA.16816.F32 R8, R16.reuse, R24, R8 ;  /* 0x000000181008723c */ /* 0x048ff60000001808 */
[----:B------:R-:W-:Y:S11]  /*18f20*/  @!UPT UIADD3 URZ, URZ, URZ, URZ ;  /* 0x0000003f3f3ff290 */ /* 0x000ff6000fffe03f */
[----:B------:R-:W-:Y:S01]  /*18f30*/  @!UPT UIADD3 URZ, URZ, URZ, URZ ;  /* 0x0000003f3f3ff290 */ /* 0x000fe2000fffe03f */
[----:B------:R-:W-:Y:S01]  /*18f40*/  STL.64 [R1+0x2f0], R8 ;  /* 0x0002f00801007387 */ /* 0x000fe20000100a00 */
[----:B------:R0:W-:Y:S03]  /*18f50*/  STL.64 [R1+0x2f8], R10 ;  /* 0x0002f80a01007387 */ /* 0x0001e60000100a00 */
[----:B0-----:R-:W3:Y:S01]  /*18f60*/  LDL.LU.64 R10, [R1+0x1d08] ;  /* 0x001d0800010a7983 */ /* 0x001ee20000300a00 */
[----:B------:R-:W3:Y:S02]  /*18f70*/  LDL.LU.64 R8, [R1+0x1d00] ;  /* 0x001d000001087983 */ /* 0x000ee40000300a00 */
[----:B--2---:R-:W-:Y:S02]  /*18f80*/  STL.64 [R1+0x1c78], R26 ;  /* 0x001c781a01007387 */ /* 0x004fe40000100a00 */
[----:B------:R0:W-:Y:S02]  /*18f90*/  STL.64 [R1+0x1c70], R24 ;  /* 0x001c701801007387 */ /* 0x0001e40000100a00 */
[----:B0-----:R-:W2:Y:S01]  /*18fa0*/  LDL.LU.64 R24, [R1+0xa0] ;  /* 0x0000a00001187983 */ /* 0x001ea20000300a00 */
[C---:B---3--:R-:W-:Y:S11]  /*18fb0*/  HMMA.16816.F32 R4, R16.reuse, R8, R4 ;  /* 0x000000081004723c */ /* 0x048ff60000001804 */
[----:B------:R-:W-:Y:S11]  /*18fc0*/  @!UPT UIADD3 URZ, URZ, URZ, URZ ;  /* 0x0000003f3f3ff290 */ /* 0x000ff6000fffe03f */
[----:B------:R-:W-:Y:S01]  /*18fd0*/  @!UPT UIADD3 URZ, URZ, URZ, URZ ;  /* 0x0000003f3f3ff290 */ /* 0x000fe2000fffe03f */
[----:B------:R0:W-:Y:S01]  /*18fe0*/  STL.64 [R1+0x2e0], R4 ;  /* 0x0002e00401007387 */ /* 0x0001e20000100a00 */
[----:B------:R-:W-:Y:S03]  /*18ff0*/  STL.64 [R1+0x2e8], R6 ;  /* 0x0002e80601007387 */ /* 0x000fe60000100a00 */
[----:B0-----:R-:W4:Y:S01]  /*19000*/  LDL.LU.64 R4, [R1+0x1cf8] ;  /* 0x001cf80001047983 */ /* 0x001f220000300a00 */
[----:B------:R-:W-:Y:S02]  /*19010*/  STL.64 [R1+0x1c68], R10 ;  /* 0x001c680a01007387 */ /* 0x000fe40000100a00 */
[----:B------:R0:W-:Y:S02]  /*19020*/  STL.64 [R1+0x1c60], R8 ;  /* 0x001c600801007387 */ /* 0x0001e40000100a00 */
[----:B0-----:R-:W3:Y:S01]  /*19030*/  LDL.LU.64 R8, [R1+0xb0] ;  /* 0x0000b00001087983 */ /* 0x001ee20000300a00 */
[----:B----4-:R-:W-:Y:S03]  /*19040*/  HMMA.16816.F32 R20, R16, R4, R20 ;  /* 0x000000041014723c */ /* 0x010fe60000001814 */
[----:B------:R-:W4:Y:S01]  /*19050*/  LDL.LU.64 R16, [R1+0x870] ;  /* 0x0008700001107983 */ /* 0x000f220000300a00 */
[----:B------:R-:W4:Y:S11]  /*19060*/  LDL.LU.64 R18, [R1+0x878] ;  /* 0x0008780001127983 */ /* 0x000f360000300a00 */
[----:B------:R-:W-:Y:S08]  /*19070*/  @!UPT UIADD3 URZ, URZ, URZ, URZ ;  /* 0x0000003f3f3ff290 */ /* 0x000ff0000fffe03f */
[----:B------:R-:W-:Y:S01]  /*19080*/  STL.64 [R1+0x2d0], R20 ;  /* 0x0002d01401007387 */ /* 0x000fe20000100a00 */
[----:B------:R-:W-:Y:S02]  /*19090*/  STL.64 [R1+0x2d8], R22 ;  /* 0x0002d81601007387 */ /* 0x000fe40000100a00 */
[----:B------:R-:W0:Y:S04]  /*190a0*/  LDSM.16.MT88.4 R20, [R28+0x180] ;  /* 0x000180001c14783b */ /* 0x000e280000004200 */
[----:B------:R1:W-:Y:S02]  /*190b0*/  STL.64 [R1+0x1cf0], R4 ;  /* 0x001cf00401007387 */ /* 0x0003e40000100a00 */
[----:B-1----:R-:W4:Y:S04]  /*190c0*/  LDL.LU.64 R4, [R1+0xc0] ;  /* 0x0000c00001047983 */ /* 0x002f280000300a00 */
[----:B0-----:R-:W-:Y:S01]  /*190d0*/  STL [R1+0x1c28], R20 ;  /* 0x001c281401007387 */ /* 0x001fe20000100800 */
[----:B------:R0:W-:Y:S02]  /*190e0*/  STL [R1+0x1c24], R21 ;  /* 0x001c241501007387 */ /* 0x0001e40000100800 */
[----:B------:R-:W-:Y:S02]  /*190f0*/  STL [R1+0x1c20], R22 ;  /* 0x001c201601007387 */ /* 0x000fe40000100800 */
[----:B------:R1:W-:Y:S01]  /*19100*/  STL [R1+0x1c1c], R23 ;  /* 0x001c1c1701007387 */ /* 0x0003e20000100800 */
[----:B0-----:R-:W3:Y:S01]  /*19110*/  LDL.LU.64 R20, [R1+0x860] ;  /* 0x0008600001147983 */ /* 0x001ee20000300a00 */
[----:B-1----:R-:W3:Y:S01]  /*19120*/  LDL.LU.64 R22, [R1+0x868] ;  /* 0x0008680001167983 */ /* 0x002ee20000300a00 */
[C---:B----4-:R-:W-:Y:S11]  /*19130*/  HMMA.16816.F32 R16, R12.reuse, R4, R16 ;  /* 0x000000040c10723c */ /* 0x050ff60000001810 */
[----:B------:R-:W-:Y:S11]  /*19140*/  @!UPT UIADD3 URZ, URZ, URZ, URZ ;  /* 0x0000003f3f3ff290 */ /* 0x000ff6000fffe03f */
[----:B------:R-:W-:Y:S01]  /*19150*/  @!UPT UIADD3 URZ, URZ, URZ, URZ ;  /* 0x0000003f3f3ff290 */ /* 0x000fe2000fffe03f */
[----:B------:R0:W-:Y:S01]  /*19160*/  STL.64 [R1+0x1b0], R16 ;  /* 0x0001b01001007387 */ /* 0x0001e20000100a00 */
[----:B---3--:R-:W-:Y:S01]  /*19170*/  HMMA.16816.F32 R20, R12, R8, R20 ;  /* 0x000000080c14723c */ /* 0x008fe20000001814 */
[----:B0-----:R-:W-:Y:S02]  /*19180*/  IMAD.MOV.U32 R16, RZ, RZ, R5 ;  /* 0x000000ffff107224 */ /* 0x001fe400078e0005 */
[----:B------:R-:W-:Y:S01]  /*19190*/  IMAD.MOV.U32 R17, RZ, RZ, R4 ;  /* 0x000000ffff117224 */ /* 0x000fe200078e0004 */
[----:B------:R0:W-:Y:S01]  /*191a0*/  STL.64 [R1+0x1b8], R18 ;  /* 0x0001b81201007387 */ /* 0x0001e20000100a00 */
[----:B------:R-:W2:Y:S02]  /*191b0*/  LDL.LU.64 R4, [R1+0x850] ;  /* 0x0008500001047983 */ /* 0x000ea40000300a00 */
[----:B------:R-:W2:Y:S02]  /*191c0*/  LDL.LU.64 R6, [R1+0x858] ;  /* 0x0008580001067983 */ /* 0x000ea40000300a00 */
[----:B------:R-:W-:Y:S01]  /*191d0*/  STL [R1+0x1c30], R16 ;  /* 0x001c301001007387 */ /* 0x000fe20000100800 */
[----:B------:R-:W-:Y:S01]  /*191e0*/  STL [R1+0x1c2c], R17 ;  /* 0x001c2c1101007387 */ /* 0x000fe20000100800 */
[----:B0-----:R-:W-:-:S02]  /*191f0*/  IMAD.MOV.U32 R19, RZ, RZ, R8 ;  /* 0x000000ffff137224 */ /* 0x001fc400078e0008 */
[----:B------:R-:W-:-:S10]  /*19200*/  IMAD.MOV.U32 R18, RZ, RZ, R9 ;  /* 0x000000ffff127224 */ /* 0x000fd400078e0009 */
[----:B------:R0:W-:Y:S01]  /*19210*/  STL.64 [R1+0x1a0], R20 ;  /* 0x0001a01401007387 */ /* 0x0001e20000100a00 */
[----:B------:R1:W-:Y:S03]  /*19220*/  STL.64 [R1+0x1a8], R22 ;  /* 0x0001a81601007387 */ /* 0x0003e60000100a00 */
[----:B0-----:R-:W3:Y:S01]  /*19230*/  LDL.LU.64 R20, [R1+0x840] ;  /* 0x0008400001147983 */ /* 0x001ee20000300a00 */
[----:B-1----:R-:W3:Y:S02]  /*19240*/  LDL.LU.64 R22, [R1+0x848] ;  /* 0x0008480001167983 */ /* 0x002ee40000300a00 */
[----:B------:R-:W4:Y:S02]  /*19250*/  LDL.LU.64 R8, [R1+0x50] ;  /* 0x0000500001087983 */ /* 0x000f240000300a00 */
[----:B----4-:R0:W-:Y:S04]  /*19260*/  STL.64 [R1+0x1cd8], R8 ;  /* 0x001cd80801007387 */ /* 0x0101e80000100a00 */
[----:B0-----:R-:W4:Y:S01]  /*19270*/  LDL.64 R8, [R1+0x70] ;  /* 0x0000700001087983 */ /* 0x001f220000100a00 */
[----:B--2---:R-:W-:Y:S03]  /*19280*/  HMMA.16816.F32 R4, R12, R24, R4 ;  /* 0x000000180c04723c */ /* 0x004fe60000001804 */
[----:B----4-:R0:W-:Y:S04]  /*19290*/  STL.64 [R1+0x1ce8], R8 ;  /* 0x001ce80801007387 */ /* 0x0101e80000100a00 */
[----:B0-----:R-:W2:Y:S01]  /*192a0*/  LDL.LU.64 R8, [R1+0x80] ;  /* 0x0000800001087983 */ /* 0x001ea20000300a00 */
[----:B------:R-:W-:Y:S02]  /*192b0*/  STL [R1+0x1c38], R18 ;  /* 0x001c381201007387 */ /* 0x000fe40000100800 */
[----:B------:R-:W-:Y:S02]  /*192c0*/  STL [R1+0x1c34], R19 ;  /* 0x001c341301007387 */ /* 0x000fe40000100800 */
[----:B------:R-:W3:Y:S11]  /*192d0*/  LDL.LU.64 R16, [R1+0x90] ;  /* 0x0000900001107983 */ /* 0x000ef60000300a00 */
[----:B------:R0:W-:Y:S01]  /*192e0*/  STL.64 [R1+0x190], R4 ;  /* 0x0001900401007387 */ /* 0x0001e20000100a00 */
[----:B------:R1:W-:Y:S03]  /*192f0*/  STL.64 [R1+0x198], R6 ;  /* 0x0001980601007387 */ /* 0x0003e60000100a00 */
[----:B0-----:R-:W4:Y:S01]  /*19300*/  LDL.LU.64 R4, [R1+0x1cf0] ;  /* 0x001cf00001047983 */ /* 0x001f220000300a00 */
[----:B-1----:R-:W-:-:S02]  /*19310*/  IMAD.MOV.U32 R7, RZ, RZ, R24 ;  /* 0x000000ffff077224 */ /* 0x002fc400078e0018 */
[----:B------:R-:W-:Y:S02]  /*19320*/  IMAD.MOV.U32 R6, RZ, RZ, R25 ;  /* 0x000000ffff067224 */ /* 0x000fe400078e0019 */
[----:B------:R-:W2:Y:S04]  /*19330*/  LDL.LU.64 R24, [R1] ;  /* 0x0000000001187983 */ /* 0x000ea80000300a00 */
[----:B--2---:R-:W-:Y:S01]  /*19340*/  STL.64 [R1+0x1c90], R24 ;  /* 0x001c901801007387 */ /* 0x004fe20000100a00 */
[----:B------:R-:W-:Y:S02]  /*19350*/  STL [R1+0x1c40], R6 ;  /* 0x001c400601007387 */ /* 0x000fe40000100800 */
[----:B------:R-:W-:Y:S02]  /*19360*/  STL [R1+0x1c3c], R7 ;  /* 0x001c3c0701007387 */ /* 0x000fe40000100800 */
[----:B----4-:R3:W-:Y:S02]  /*19370*/  STL.64 [R1+0x1ce0], R4 ;  /* 0x001ce00401007387 */ /* 0x0107e40000100a00 */
[----:B---3--:R-:W-:Y:S07]  /*19380*/  HMMA.16816.F32 R4, R12, R16, R20 ;  /* 0x000000100c04723c */ /* 0x008fee0000001814 */
[----:B------:R-:W-:-:S02]  /*19390*/  IMAD.MOV.U32 R22, RZ, RZ, R16 ;  /* 0x000000ffff167224 */ /* 0x000fc400078e0010 */
[----:B------:R-:W-:Y:S11]  /*193a0*/  IMAD.MOV.U32 R23, RZ, RZ, R17 ;  /* 0x000000ffff177224 */ /* 0x000ff600078e0011 */
[----:B------:R-:W-:Y:S03]  /*193b0*/  @!UPT UIADD3 URZ, URZ, URZ, URZ ;  /* 0x0000003f3f3ff290 */ /* 0x000fe6000fffe03f */
[----:B------:R0:W-:Y:S01]  /*193c0*/  STL.64 [R1+0x180], R4 ;  /* 0x0001800401007387 */ /* 0x0001e20000100a00 */
[----:B------:R1:W-:Y:S03]  /*193d0*/  STL.64 [R1+0x188], R6 ;  /* 0x0001880601007387 */ /* 0x0003e60000100a00 */
[----:B0-----:R-:W2:Y:S01]  /*193e0*/  LDL.LU.64 R4, [R1+0x820] ;  /* 0x0008200001047983 */ /* 0x001ea20000300a00 */
[----:B-1----:R-:W2:Y:S02]  /*193f0*/  LDL.LU.64 R6, [R1+0x828] ;  /* 0x0008280001067983 */ /* 0x002ea40000300a00 */
[----:B------:R-:W3:Y:S02]  /*19400*/  LDL.LU.64 R16, [R1+0x800] ;  /* 0x0008000001107983 */ /* 0x000ee40000300a00 */
[----:B------:R-:W3:Y:S01]  /*19410*/  LDL.LU.64 R18, [R1+0x808] ;  /* 0x0008080001127983 */ /* 0x000ee20000300a00 */
[----:B------:R-:W4:Y:S04]  /*19420*/  LDL.LU.64 R24, [R1+0x10] ;  /* 0x0000100001187983 */ /* 0x000f280000300a00 */
[----:B----4-:R0:W-:Y:S04]  /*19430*/  STL.64 [R1+0x1ca8], R24 ;  /* 0x001ca81801007387 */ /* 0x0101e80000100a00 */
[----:B0-----:R-:W4:Y:S04]  /*19440*/  LDL.LU.64 R24, [R1+0x20] ;  /* 0x0000200001187983 */ /* 0x001f280000300a00 */
[----:B----4-:R0:W-:Y:S02]  /*19450*/  STL.64 [R1+0x1cb8], R24 ;  /* 0x001cb81801007387 */ /* 0x0101e40000100a00 */
[----:B0-----:R-:W-:-:S02]  /*19460*/  IMAD.MOV.U32 R24, RZ, RZ, R2 ;  /* 0x000000ffff187224 */ /* 0x001fc400078e0002 */
[----:B------:R-:W-:-:S05]  /*19470*/  IMAD.MOV.U32 R25, RZ, RZ, R0 ;  /* 0x000000ffff197224 */ /* 0x000fca00078e0000 */
[----:B------:R0:W-:Y:S04]  /*19480*/  STL.64 [R1+0x1cd0], R24 ;  /* 0x001cd01801007387 */ /* 0x0001e80000100a00 */
[----:B0-----:R-:W4:Y:S01]  /*19490*/  LDL.LU.64 R24, [R1+0x60] ;  /* 0x0000600001187983 */ /* 0x001f220000300a00 */
[----:B------:R-:W-:Y:S02]  /*194a0*/  STL [R1+0x1c48], R23 ;  /* 0x001c481701007387 */ /* 0x000fe40000100800 */
[----:B------:R0:W-:Y:S02]  /*194b0*/  STL [R1+0x1c44], R22 ;  /* 0x001c441601007387 */ /* 0x0001e40000100800 */
[----:B------:R-:W2:Y:S01]  /*194c0*/  LDL.LU.64 R20, [R1+0x830] ;  /* 0x0008300001147983 */ /* 0x000ea20000300a00 */
[----:B0-----:R-:W2:Y:S02]  /*194d0*/  LDL.LU.64 R22, [R1+0x838] ;  /* 0x0008380001167983 */ /* 0x001ea40000300a00 */
[C---:B--2---:R-:W-:Y:S11]  /*194e0*/  HMMA.16816.F32 R20, R12.reuse, R8, R20 ;  /* 0x000000080c14723c */ /* 0x044ff60000001814 */
[----:B------:R-:W-:Y:S11]  /*194f0*/  @!UPT UIADD3 URZ, URZ, URZ, URZ ;  /* 0x0000003f3f3ff290 */ /* 0x000ff6000fffe03f */
[----:B------:R-:W-:Y:S01]  /*19500*/  @!UPT UIADD3 URZ, URZ, URZ, URZ ;  /* 0x0000003f3f3ff290 */ /* 0x000fe2000fffe03f */
[----:B------:R0:W-:Y:S01]  /*19510*/  STL.64 [R1+0x170], R20 ;  /* 0x0001701401007387 */ /* 0x0001e20000100a00 */
[----:B------:R-:W-:Y:S02]  /*19520*/  STL.64 [R1+0x178], R22 ;  /* 0x0001781601007387 */ /* 0x000fe40000100a00 */
[----:B0-----:R-:W-:Y:S02]  /*19530*/  IMAD.MOV.U32 R20, RZ, RZ, R8 ;  /* 0x000000ffff147224 */ /* 0x001fe400078e0008 */
[----:B------:R-:W-:Y:S02]  /*19540*/  IMAD.MOV.U32 R21, RZ, RZ, R9 ;  /* 0x000000ffff157224 */ /* 0x000fe400078e0009 */
[----:B------:R-:W2:Y:S03]  /*19550*/  LDL.LU.64 R8, [R1+0x1ce8] ;  /* 0x001ce80001087983 */ /* 0x000ea60000300a00 */
[----:B------:R0:W-:Y:S02]  /*19560*/  STL.64 [R1+0x1cb0], R20 ;  /* 0x001cb01401007387 */ /* 0x0001e40000100a00 */
[----:B0-----:R-:W4:Y:S01]  /*19570*/  LDL.LU.64 R20, [R1+0x810] ;  /* 0x0008100001147983 */ /* 0x001f220000300a00 */
[----:B------:R-:W4:Y:S01]  /*19580*/  LDL.LU.64 R22, [R1+0x818] ;  /* 0x0008180001167983 */ /* 0x000f220000300a00 */
[C---:B--2---:R-:W-:Y:S01]  /*19590*/  HMMA.16816.F32 R4, R12.reuse, R8, R4 ;  /* 0x000000080c04723c */ /* 0x044fe20000001804 */
[----:B------:R-:W-:Y:S11]  /*195a0*/  IMAD.MOV.U32 R3, RZ, RZ, R9 ;  /* 0x000000ffff037224 */ /* 0x000ff600078e0009 */
[----:B------:R-:W-:Y:S11]  /*195b0*/  @!UPT UIADD3 URZ, URZ, URZ, URZ ;  /* 0x0000003f3f3ff290 */ /* 0x000ff6000fffe03f */
[----:B------:R0:W-:Y:S01]  /*195c0*/  STL.64 [R1+0x160], R4 ;  /* 0x0001600401007387 */ /* 0x0001e20000100a00 */
[----:B------:R1:W-:Y:S03]  /*195d0*/  STL.64 [R1+0x168], R6 ;  /* 0x0001680601007387 */ /* 0x0003e60000100a00 */
[----:B0-----:R-:W2:Y:S01]  /*195e0*/  LDL.LU.64 R4, [R1+0x1ce0] ;  /* 0x001ce00001047983 */ /* 0x001ea20000300a00 */
[----:B------:R-:W3:Y:S01]  /*195f0*/  LDL.LU.64 R8, [R1+0x1cd8] ;  /* 0x001cd80001087983 */ /* 0x000ee20000300a00 */
[C---:B----4-:R-:W-:Y:S01]  /*19600*/  HMMA.16816.F32 R20, R12.reuse, R24, R20 ;  /* 0x000000180c14723c */ /* 0x050fe20000001814 */
[----:B-1----:R-:W-:Y:S02]  /*19610*/  IMAD.MOV.U32 R6, RZ, RZ, R24 ;  /* 0x000000ffff067224 */ /* 0x002fe400078e0018 */
[----:B------:R-:W-:Y:S11]  /*19620*/  IMAD.MOV.U32 R7, RZ, RZ, R25 ;  /* 0x000000ffff077224 */ /* 0x000ff600078e0019 */
[----:B------:R-:W-:Y:S09]  /*19630*/  @!UPT UIADD3 URZ, URZ, URZ, URZ ;  /* 0x0000003f3f3ff290 */ /* 0x000ff2000fffe03f */
[----:B------:R-:W-:Y:S01]  /*19640*/  STL.64 [R1+0x150], R20 ;  /* 0x0001501401007387 */ /* 0x000fe20000100a00 */
[----:B------:R3:W-:Y:S02]  /*19650*/  STL.64 [R1+0x158], R22 ;  /* 0x0001581601007387 */ /* 0x0007e40000100a00 */
[----:B------:R-:W-:Y:S01]  /*19660*/  STL.64 [R1+0x1c58], R6 ;  /* 0x001c580601007387 */ /* 0x000fe20000100a00 */
[C---:B---3--:R-:W-:Y:S01]  /*19670*/  HMMA.16816.F32 R20, R12.reuse, R8, R16 ;  /* 0x000000080c14723c */ /* 0x048fe20000001810 */
[----:B--2---:R0:W-:Y:S04]  /*19680*/  STL.64 [R1+0x1c50], R4 ;  /* 0x001c500401007387 */ /* 0x0041e80000100a00 */
[----:B0-----:R-:W2:Y:S11]  /*19690*/  LDL.LU.64 R4, [R1+0x40] ;  /* 0x0000400001047983 */ /* 0x001eb60000300a00 */
[----:B------:R-:W-:Y:S07]  /*196a0*/  @!UPT UIADD3 URZ, URZ, URZ, URZ ;  /* 0x0000003f3f3ff290 */ /* 0x000fee000fffe03f */
[----:B------:R0:W-:Y:S01]  /*196b0*/  STL.64 [R1+0x140], R20 ;  /* 0x0001401401007387 */ /* 0x0001e20000100a00 */
[----:B------:R1:W-:Y:S02]  /*196c0*/  STL.64 [R1+0x148], R22 ;  /* 0x0001481601007387 */ /* 0x0003e40000100a00 */
[----:B------:R-:W2:Y:S02]  /*196d0*/  LDL.LU.64 R24, [R1+0x7f0] ;  /* 0x0007f00001187983 */ /* 0x000ea40000300a00 */
[----:B------:R-:W2:Y:S01]  /*196e0*/  LDL.LU.64 R26, [R1+0x7f8] ;  /* 0x0007f800011a7983 */ /* 0x000ea20000300a00 */
[----:B0-----:R-:W3:Y:S01]  /*196f0*/  LDL.LU.64 R20, [R1+0x7d0] ;  /* 0x0007d00001147983 */ /* 0x001ee20000300a00 */
[----:B-1----:R-:W4:Y:S02]  /*19700*/  LDL.LU.64 R22, [R1+0x7d8] ;  /* 0x0007d80001167983 */ /* 0x002f240000300a00 */
[----:B------:R-:W-:Y:S02]  /*19710*/  IMAD.MOV.U32 R16, RZ, RZ, R8 ;  /* 0x000000ffff107224 */ /* 0x000fe400078e0008 */
[----:B------:R-:W-:Y:S01]  /*19720*/  IMAD.MOV.U32 R17, RZ, RZ, R9 ;  /* 0x000000ffff117224 */ /* 0x000fe200078e0009 */
[----:B----4-:R-:W-:Y:S01]  /*19730*/  STL.64 [R1+0x1cc8], R22 ;  /* 0x001cc81601007387 */ /* 0x010fe20000100a00 */
[----:B---3--:R0:W-:Y:S03]  /*19740*/  STL.64 [R1+0x1cc0], R20 ;  /* 0x001cc01401007387 */ /* 0x0081e60000100a00 */
[----:B0-----:R-:W3:Y:S01]  /*19750*/  LDL.LU.64 R20, [R1+0x7e0] ;  /* 0x0007e00001147983 */ /* 0x001ee20000300a00 */
[----:B------:R-:W3:Y:S02]  /*19760*/  LDL.LU.64 R22, [R1+0x7e8] ;  /* 0x0007e80001167983 */ /* 0x000ee40000300a00 */
[----:B------:R-:W4:Y:S02]  /*19770*/  LDL.LU.64 R8, [R1+0x7a0] ;  /* 0x0007a00001087983 */ /* 0x000f240000300a00 */
[----:B------:R-:W3:Y:S01]  /*19780*/  LDL.LU.64 R10, [R1+0x7a8] ;  /* 0x0007a800010a7983 */ /* 0x000ee20000300a00 */
[----:B--2---:R-:W-:Y:S01]  /*19790*/  HMMA.16816.F32 R24, R12, R4, R24 ;  /* 0x000000040c18723c */ /* 0x004fe20000001818 */
[----:B---3--:R-:W-:Y:S01]  /*197a0*/  STL.64 [R1+0x1c88], R10 ;  /* 0x001c880a01007387 */ /* 0x008fe20000100a00 */
[----:B----4-:R0:W-:Y:S03]  /*197b0*/  STL.64 [R1+0x1c80], R8 ;  /* 0x001c800801007387 */ /* 0x0101e60000100a00 */
[----:B0-----:R-:W2:Y:S01]  /*197c0*/  LDL.LU.64 R8, [R1+0x7b0] ;  /* 0x0007b00001087983 */ /* 0x001ea20000300a00 */
[----:B------:R-:W3:Y:S03]  /*197d0*/  LDL.LU.64 R10, [R1+0x7b8] ;  /* 0x0007b800010a7983 */ /* 0x000ee60000300a00 */
[----:B---3--:R-:W-:Y:S01]  /*197e0*/  STL.64 [R1+0x1ca0], R10 ;  /* 0x001ca00a01007387 */ /* 0x008fe20000100a00 */
[----:B--2---:R0:W-:Y:S03]  /*197f0*/  STL.64 [R1+0x1c98], R8 ;  /* 0x001c980801007387 */ /* 0x0041e60000100a00 */
[----:B0-----:R-:W2:Y:S01]  /*19800*/  LDL.LU.64 R8, [R1+0x7c0] ;  /* 0x0007c00001087983 */ /* 0x001ea20000300a00 */
[----:B------:R-:W2:Y:S09]  /*19810*/  LDL.LU.64 R10, [R1+0x7c8] ;  /* 0x0007c800010a7983 */ /* 0x000eb20000300a00 */
[----:B------:R0:W-:Y:S02]  /*19820*/  STL.64 [R1+0x130], R24 ;  /* 0x0001301801007387 */ /* 0x0001e40000100a00 */
[----:B------:R1:W-:Y:S01]  /*19830*/  STL.64 [R1+0x138], R26 ;  /* 0x0001381a01007387 */ /* 0x0003e20000100a00 */
[----:B0-----:R-:W1:Y:S01]  /*19840*/  LDL.LU.64 R24, [R1+0x1cd0] ;  /* 0x001cd00001187983 */ /* 0x001e620000300a00 */
[----:B------:R-:W-:-:S02]  /*19850*/  IMAD.MOV.U32 R18, RZ, RZ, R4 ;  /* 0x000000ffff127224 */ /* 0x000fc400078e0004 */
[----:B------:R-:W-:Y:S02]  /*19860*/  IMAD.MOV.U32 R19, RZ, RZ, R5 ;  /* 0x000000ffff137224 */ /* 0x000fe400078e0005 */
[----:B------:R-:W3:Y:S01]  /*19870*/  LDL.LU.64 R4, [R1+0x790] ;  /* 0x0007900001047983 */ /* 0x000ee20000300a00 */
[----:B------:R-:W3:Y:S01]  /*19880*/  LDL.LU.64 R6, [R1+0x798] ;  /* 0x0007980001067983 */ /* 0x000ee20000300a00 */
[C---:B-1----:R-:W-:Y:S02]  /*19890*/  HMMA.16816.F32 R24, R12.reuse, R24, R20 ;  /* 0x000000180c18723c */ /* 0x042fe40000001814 */
[----:B------:R-:W4:Y:S01]  /*198a0*/  LDL.LU.64 R22, [R1+0x1cc8] ;  /* 0x001cc80001167983 */ /* 0x000f220000300a00 */
[----:B------:R-:W4:Y:S11]  /*198b0*/  LDL.LU.64 R20, [R1+0x1cc0] ;  /* 0x001cc00001147983 */ /* 0x000f360000300a00 */
        /* <DEDUP_REMOVED lines=8> */
[----:B------:R1:W-:Y:S03]  /*19940*/  STL.64 [R1+0x118], R22 ;  /* 0x0001181601007387 */ /* 0x0003e60000100a00 */
[----:B0-----:R-:W4:Y:S01]  /*19950*/  LDL.LU.64 R20, [R1+0x1cb0] ;  /* 0x001cb00001147983 */ /* 0x001f220000300a00 */
[----:B-1----:R-:W-:Y:S02]  /*19960*/  IMAD.MOV.U32 R23, RZ, RZ, R24 ;  /* 0x000000ffff177224 */ /* 0x002fe400078e0018 */
[----:B------:R-:W-:Y:S02]  /*19970*/  IMAD.MOV.U32 R22, RZ, RZ, R25 ;  /* 0x000000ffff167224 */ /* 0x000fe400078e0019 */
        /* <DEDUP_REMOVED lines=19> */
[----:B------:R-:W2:Y:S02]  /*19ab0*/  LDL.LU.64 R24, [R1+0x1c70] ;  /* 0x001c700001187983 */ /* 0x000ea40000300a00 */
[C---:B--2---:R-:W-:Y:S11]  /*19ac0*/  HMMA.16816.F32 R8, R12.reuse, R24, R8 ;  /* 0x000000180c08723c */ /* 0x044ff60000001808 */
[----:B------:R-:W-:Y:S11]  /*19ad0*/  @!UPT UIADD3 URZ, URZ, URZ, URZ ;  /* 0x0000003f3f3ff290 */ /* 0x000ff6000fffe03f */
[----:B------:R-:W-:Y:S01]  /*19ae0*/  @!UPT UIADD3 URZ, URZ, URZ, URZ ;  /* 0x0000003f3f3ff290 */ /* 0x000fe2000fffe03f */
[----:B------:R-:W-:Y:S01]  /*19af0*/  STL.64 [R1+0xe0], R8 ;  /* 0x0000e00801007387 */ /* 0x000fe20000100a00 */
[----:B------:R0:W-:Y:S03]  /*19b00*/  STL.64 [R1+0xe8], R10 ;  /* 0x0000e80a01007387 */ /* 0x0001e60000100a00 */
[----:B0-----:R-:W2:Y:S01]  /*19b10*/  LDL.LU.64 R10, [R1+0x1c68] ;  /* 0x001c6800010a7983 */ /* 0x001ea20000300a00 */
[----:B------:R-:W3:Y:S02]  /*19b20*/  LDL.LU.64 R8, [R1+0x1c60] ;  /* 0x001c600001087983 */ /* 0x000ee40000300a00 */
[----:B------:R-:W-:Y:S02]  /*19b30*/  STL.64 [R1+0x1b40], R26 ;  /* 0x001b401a01007387 */ /* 0x000fe40000100a00 */
[----:B------:R0:W-:Y:S02]  /*19b40*/  STL.64 [R1+0x1b38], R24 ;  /* 0x001b381801007387 */ /* 0x0001e40000100a00 */
[----:B0-----:R-:W2:Y:S01]  /*19b50*/  LDL.LU.64 R24, [R1+0x6a0] ;  /* 0x0006a00001187983 */ /* 0x001ea20000300a00 */
[----:B------:R-:W2:Y:S01]  /*19b60*/  LDL.LU.64 R26, [R1+0x6a8] ;  /* 0x0006a800011a7983 */ /* 0x000ea20000300a00 */
[----:B---3--:R-:W-:Y:S11]  /*19b70*/  HMMA.16816.F32 R4, R12, R8, R4 ;  /* 0x000000080c04723c */ /* 0x008ff60000001804 */
        /* <DEDUP_REMOVED lines=8> */
[----:B0-----:R-:W-:-:S02]  /*19c00*/  IMAD.MOV.U32 R8, RZ, RZ, R23 ;  /* 0x000000ffff087224 */ /* 0x001fc400078e0017 */
[----:B------:R-:W2:Y:S01]  /*19c10*/  LDL.LU R23, [R1+0x1c48] ;  /* 0x001c480001177983 */ /* 0x000ea20000300800 */
[----:B------:R-:W-:Y:S01]  /*19c20*/  IMAD.MOV.U32 R9, RZ, RZ, R22 ;  /* 0x000000ffff097224 */ /* 0x000fe200078e0016 */
[----:B---3--:R-:W-:Y:S11]  /*19c30*/  HMMA.16816.F32 R12, R12, R4, R24 ;  /* 0x000000040c0c723c */ /* 0x008ff60000001818 */
[----:B------:R-:W-:Y:S11]  /*19c40*/  @!UPT UIADD3 URZ, URZ, URZ, URZ ;  /* 0x0000003f3f3ff290 */ /* 0x000ff6000fffe03f */
[----:B------:R-:W-:Y:S01]  /*19c50*/  @!UPT UIADD3 URZ, URZ, URZ, URZ ;  /* 0x0000003f3f3ff290 */ /* 0x000fe2000fffe03f */
[----:B------:R0:W-:Y:S01]  /*19c60*/  STL.64 [R1+0xd0], R12 ;  /* 0x0000d00c01007387 */ /* 0x0001e20000100a00 */
[----:B------:R-:W-:Y:S02]  /*19c70*/  STL.64 [R1+0xd8], R14 ;  /* 0x0000d80e01007387 */ /* 0x000fe40000100a00 */
[----:B------:R-:W3:Y:S02]  /*19c80*/  LDL.LU R22, [R1+0x1c44] ;  /* 0x001c440001167983 */ /* 0x000ee40000300800 */
[----:B0-----:R-:W-:Y:S02]  /*19c90*/  IMAD.MOV.U32 R12, RZ, RZ, R6 ;  /* 0x000000ffff0c7224 */ /* 0x001fe400078e0006 */
[----:B------:R-:W-:Y:S01]  /*19ca0*/  IMAD.MOV.U32 R13, RZ, RZ, R7 ;  /* 0x000000ffff0d7224 */ /* 0x000fe200078e0007 */
[----:B------:R-:W3:Y:S01]  /*19cb0*/  LDL.LU R6, [R1+0x1c40] ;  /* 0x001c400001067983 */ /* 0x000ee20000300800 */
[----:B------:R-:W3:Y:S03]  /*19cc0*/  LDL.LU R7, [R1+0x1c3c] ;  /* 0x001c3c0001077983 */ /* 0x000ee60000300800 */
[----:B------:R-:W-:Y:S01]  /*19cd0*/  STL.64 [R1+0x1b90], R12 ;  /* 0x001b900c01007387 */ /* 0x000fe20000100a00 */
[----:B------:R0:W-:Y:S02]  /*19ce0*/  STL.64 [R1+0x1b60], R8 ;  /* 0x001b600801007387 */ /* 0x0001e40000100a00 */
[----:B0-----:R-:W-:-:S02]  /*19cf0*/  IMAD.MOV.U32 R8, RZ, RZ, R18 ;  /* 0x000000ffff087224 */ /* 0x001fc400078e0012 */
[----:B------:R-:W-:Y:S01]  /*19d00*/  IMAD.MOV.U32 R9, RZ, RZ, R19 ;  /* 0x000000ffff097224 */ /* 0x000fe200078e0013 */
[----:B------:R-:W3:Y:S01]  /*19d10*/  LDL.LU R18, [R1+0x1c38] ;  /* 0x001c380001127983 */ /* 0x000ee20000300800 */
[----:B------:R-:W3:Y:S03]  /*19d20*/  LDL.LU R19, [R1+0x1c34] ;  /* 0x001c340001137983 */ /* 0x000ee60000300800 */
[----:B------:R0:W-:Y:S02]  /*19d30*/  STL.64 [R1+0x1b70], R8 ;  /* 0x001b700801007387 */ /* 0x0001e40000100a00 */
[----:B0-----:R-:W-:Y:S02]  /*19d40*/  IMAD.MOV.U32 R8, RZ, RZ, R16 ;  /* 0x000000ffff087224 */ /* 0x001fe400078e0010 */
[----:B------:R-:W-:Y:S01]  /*19d50*/  IMAD.MOV.U32 R9, RZ, RZ, R17 ;  /* 0x000000ffff097224 */ /* 0x000fe200078e0011 */
[----:B------:R-:W3:Y:S01]  /*19d60*/  LDL.LU R16, [R1+0x1c30] ;  /* 0x001c300001107983 */ /* 0x000ee20000300800 */
[----:B------:R-:W3:Y:S03]  /*19d70*/  LDL.LU R17, [R1+0x1c2c] ;  /* 0x001c2c0001117983 */ /* 0x000ee60000300800 */
[----:B------:R4:W-:Y:S02]  /*19d80*/  STL.64 [R1+0x1b98], R8 ;  /* 0x001b980801007387 */ /* 0x0009e40000100a00 */
[----:B----4-:R-:W-:-:S02]  /*19d90*/  IMAD.MOV.U32 R8, RZ, RZ, R20 ;  /* 0x000000ffff087224 */ /* 0x010fc400078e0014 */
[----:B------:R-:W-:Y:S01]  /*19da0*/  IMAD.MOV.U32 R9, RZ, RZ, R21 ;  /* 0x000000ffff097224 */ /* 0x000fe200078e0015 */
[----:B------:R-:W4:Y:S01]  /*19db0*/  LDL.LU R20, [R1+0x1c28] ;  /* 0x001c280001147983 */ /* 0x000f220000300800 */
[----:B------:R-:W4:Y:S03]  /*19dc0*/  LDL.LU R21, [R1+0x1c24] ;  /* 0x001c240001157983 */ /* 0x000f260000300800 */
[----:B------:R2:W-:Y:S02]  /*19dd0*/  STL.64 [R1+0x1bb0], R8 ;  /* 0x001bb00801007387 */ /* 0x0005e40000100a00 */
[----:B--2---:R-:W-:Y:S02]  /*19de0*/  IMAD.MOV.U32 R9, RZ, RZ, R23 ;  /* 0x000000ffff097224 */ /* 0x004fe400078e0017 */
[----:B---3--:R-:W-:Y:S02]  /*19df0*/  IMAD.MOV.U32 R8, RZ, RZ, R22 ;  /* 0x000000ffff087224 */ /* 0x008fe400078e0016 */
[----:B------:R-:W4:Y:S01]  /*19e00*/  LDL.LU R22, [R1+0x1c20] ;  /* 0x001c200001167983 */ /* 0x000f220000300800 */
[----:B------:R-:W4:Y:S02]  /*19e10*/  LDL.LU R23, [R1+0x1c1c] ;  /* 0x001c1c0001177983 */ /* 0x000f240000300800 */
[----:B------:R0:W-:Y:S02]  /*19e20*/  STL.64 [R1+0x1bc8], R8 ;  /* 0x001bc80801007387 */ /* 0x0001e40000100a00 */
[----:B0-----:R-:W-:-:S02]  /*19e30*/  IMAD.MOV.U32 R8, RZ, RZ, R7 ;  /* 0x000000ffff087224 */ /* 0x001fc400078e0007 */
[----:B------:R-:W-:Y:S01]  /*19e40*/  IMAD.MOV.U32 R9, RZ, RZ, R6 ;  /* 0x000000ffff097224 */ /* 0x000fe200078e0006 */
[----:B------:R-:W2:Y:S01]  /*19e50*/  LDL.LU R7, [R1+0x1c18] ;  /* 0x001c180001077983 */ /* 0x000ea20000300800 */
[----:B------:R-:W2:Y:S03]  /*19e60*/  LDL.LU R6, [R1+0x1c14] ;  /* 0x001c140001067983 */ /* 0x000ea60000300800 */
[----:B------:R0:W-:Y:S02]  /*19e70*/  STL.64 [R1+0x1be0], R8 ;  /* 0x001be00801007387 */ /* 0x0001e40000100a00 */
[----:B0-----:R-:W-:Y:S02]  /*19e80*/  IMAD.MOV.U32 R8, RZ, RZ, R19 ;  /* 0x000000ffff087224 */ /* 0x001fe400078e0013 */
[----:B------:R-:W-:-:S05]  /*19e90*/  IMAD.MOV.U32 R9, RZ, RZ, R18 ;  /* 0x000000ffff097224 */ /* 0x000fca00078e0012 */
[----:B------:R-:W-:Y:S01]  /*19ea0*/  STL.64 [R1+0x1bf8], R8 ;  /* 0x001bf80801007387 */ /* 0x000fe20000100a00 */
        /* <DEDUP_REMOVED lines=14> */
[----:B------:R-:W0:Y:S04]  /*19f90*/  S2R R27, SR_TID.X ;  /* 0x00000000001b7919 */ /* 0x000e280000002100 */
[----:B------:R-:W1:Y:S01]  /*19fa0*/  S2R R24, SR_TID.X ;  /* 0x0000000000187919 */ /* 0x000e620000002100 */
[----:B------:R-:W-:-:S02]  /*19fb0*/  IMAD.MOV.U32 R8, RZ, RZ, R17 ;  /* 0x000000ffff087224 */ /* 0x000fc400078e0011 */
[----:B------:R-:W-:Y:S02]  /*19fc0*/  IMAD.MOV.U32 R9, RZ, RZ, R16 ;  /* 0x000000ffff097224 */ /* 0x000fe400078e0010 */
[----:B0-----:R-:W-:Y:S01]  /*19fd0*/  IMAD.SHL.U32 R27, R27, 0x2, RZ ;  /* 0x000000021b1b7824 */ /* 0x001fe200078e00ff */
[----:B-1----:R-:W-:-:S04]  /*19fe0*/  LOP3.LUT R25, R24, 0x7, RZ, 0xc0, !PT ;  /* 0x0000000718197812 */ /* 0x002fc800078ec0ff */
[----:B------:R-:W-:Y:S01]  /*19ff0*/  LOP3.LUT R27, R27, 0x10, RZ, 0xc0, !PT ;  /* 0x000000101b1b7812 */ /* 0x000fe200078ec0ff */
[----:B------:R-:W-:Y:S01]  /*1a000*/  IMAD R25, R25, 0x210, RZ ;  /* 0x0000021019197824 */ /* 0x000fe200078e02ff */
[----:B---3--:R-:W-:Y:S01]  /*1a010*/  STL.64 [R1+0x1bf0], R14 ;  /* 0x001bf00e01007387 */ /* 0x008fe20000100a00 */
[----:B--2---:R0:W-:Y:S03]  /*1a020*/  STL.64 [R1+0x1be8], R12 ;  /* 0x001be80c01007387 */ /* 0x0041e60000100a00 */
[----:B0-----:R-:W2:Y:S01]  /*1a030*/  LDL.LU.64 R12, [R1+0x540] ;  /* 0x00054000010c7983 */ /* 0x001ea20000300a00 */
[----:B------:R-:W3:Y:S01]  /*1a040*/  LDL.LU.64 R14, [R1+0x548] ;  /* 0x00054800010e7983 */ /* 0x000ee20000300a00 */
[----:B------:R-:W-:Y:S01]  /*1a050*/  LOP3.LUT R27, R27, 0x20, R24, 0xf8, !PT ;  /* 0x000000201b1b7812 */ /* 0x000fe200078ef818 */
[----:B------:R-:W-:-:S03]  /*1a060*/  IMAD.SHL.U32 R26, R24, 0x100, RZ ;  /* 0x00000100181a7824 */ /* 0x000fc600078e00ff */
[----:B------:R-:W-:-:S04]  /*1a070*/  LOP3.LUT R27, R25, R27, RZ, 0x3c, !PT ;  /* 0x0000001b191b7212 */ /* 0x000fc800078e3cff */
[----:B------:R-:W-:-:S05]  /*1a080*/  LOP3.LUT R27, R27, 0x1000, R26, 0xf8, !PT ;  /* 0x000010001b1b7812 */ /* 0x000fca00078ef81a */
[----:B------:R-:W0:Y:S04]  /*1a090*/  LDSM.16.MT88.4 R16, [R27+0x2000] ;  /* 0x002000001b10783b */ /* 0x000e280000004200 */
[----:B---3--:R-:W-:Y:S01]  /*1a0a0*/  STL.64 [R1+0x1c08], R14 ;  /* 0x001c080e01007387 */ /* 0x008fe20000100a00 */
[----:B--2---:R1:W-:Y:S03]  /*1a0b0*/  STL.64 [R1+0x1c00], R12 ;  /* 0x001c000c01007387 */ /* 0x0043e60000100a00 */
[----:B-1----:R-:W4:Y:S01]  /*1a0c0*/  LDL.LU.64 R12, [R1+0x550] ;  /* 0x00055000010c7983 */ /* 0x002f220000300a00 */
[----:B------:R-:W4:Y:S02]  /*1a0d0*/  LDL.LU.64 R14, [R1+0x558] ;  /* 0x00055800010e7983 */ /* 0x000f240000300a00 */
[----:B------:R-:W-:Y:S02]  /*1a0e0*/  STL.64 [R1+0x1b20], R6 ;  /* 0x001b200601007387 */ /* 0x000fe40000100a00 */
[----:B------:R1:W-:Y:S02]  /*1a0f0*/  STL.64 [R1+0x1b18], R4 ;  /* 0x001b180401007387 */ /* 0x0003e40000100a00 */
[----:B-1----:R-:W2:Y:S01]  /*1a100*/  LDL.LU.64 R4, [R1+0x4f0] ;  /* 0x0004f00001047983 */ /* 0x002ea20000300a00 */
[----:B------:R-:W2:Y:S02]  /*1a110*/  LDL.LU.64 R6, [R1+0x4f8] ;  /* 0x0004f80001067983 */ /* 0x000ea40000300a00 */
[----:B0-----:R-:W-:Y:S02]  /*1a120*/  STL.64 [R1+0x1b10], R18 ;  /* 0x001b101201007387 */ /* 0x001fe40000100a00 */
[----:B------:R0:W-:Y:S02]  /*1a130*/  STL.64 [R1+0x1b08], R16 ;  /* 0x001b081001007387 */ /* 0x0001e40000100a00 */
[----:B0-----:R-:W3:Y:S01]  /*1a140*/  LDL.LU R16, [R1+0x30] ;  /* 0x0000300001107983 */ /* 0x001ee20000300800 */
[----:B------:R-:W3:Y:S01]  /*1a150*/  LDL.LU R17, [R1+0x34] ;  /* 0x0000340001117983 */ /* 0x000ee20000300800 */
[----:B----4-:R-:W-:Y:S02]  /*1a160*/  HMMA.16816.F32 R8, R20, R8, R12 ;  /* 0x000000081408723c */ /* 0x010fe4000000180c */
[----:B---3--:R0:W-:Y:S04]  /*1a170*/  STL.64 [R1+0x1b68], R16 ;  /* 0x001b681001007387 */ /* 0x0081e80000100a00 */
[----:B0-----:R-:W3:Y:S01]  /*1a180*/  LDL.LU R16, [R1+0x70] ;  /* 0x0000700001107983 */ /* 0x001ee20000300800 */
[----:B------:R-:W-:-:S02]  /*1a190*/  IMAD.MOV.U32 R17, RZ, RZ, R3 ;  /* 0x000000ffff117224 */ /* 0x000fc400078e0003 */
[----:B------:R-:W4:Y:S02]  /*1a1a0*/  LDL.LU R3, [R1+0x1c10] ;  /* 0x001c100001037983 */ /* 0x000f240000300800 */
[----:B------:R-:W2:Y:S01]  /*1a1b0*/  LDL.LU.64 R14, [R1+0x1c08] ;  /* 0x001c0800010e7983 */ /* 0x000ea20000300a00 */
[----:B------:R-:W2:Y:S11]  /*1a1c0*/  LDL.LU.64 R12, [R1+0x1c00] ;  /* 0x001c0000010c7983 */ /* 0x000eb60000300a00 */
[----:B------:R0:W-:Y:S02]  /*1a1d0*/  STL.64 [R1+0x550], R8 ;  /* 0x0005500801007387 */ /* 0x0001e40000100a00 */
[----:B------:R2:W-:Y:S01]  /*1a1e0*/  STL.64 [R1+0x558], R10 ;  /* 0x0005580a01007387 */ /* 0x0005e20000100a00 */
        /* <DEDUP_REMOVED lines=23> */
[----:B------:R-:W3:Y:S01]  /*1a360*/  LDL.LU.64 R14, [R1+0x1ba8] ;  /* 0x001ba800010e7983 */ /* 0x000ee20000300a00 */
[----:B------:R-:W3:Y:S11]  /*1a370*/  LDL.LU.64 R12, [R1+0x1ba0] ;  /* 0x001ba000010c7983 */ /* 0x000ef60000300a00 */
[----:B------:R-:W-:Y:S09]  /*1a380*/  @!UPT UIADD3 URZ, URZ, URZ, URZ ;  /* 0x0000003f3f3ff290 */ /* 0x000ff2000fffe03f */
[----:B------:R0:W-:Y:S01]  /*1a390*/  STL.64 [R1+0x510], R8 ;  /* 0x0005100801007387 */ /* 0x0001e20000100a00 */
[----:B------:R-:W-:Y:S03]  /*1a3a0*/  STL.64 [R1+0x518], R10 ;  /* 0x0005180a01007387 */ /* 0x000fe60000100a00 */
[----:B0-----:R-:W2:Y:S01]  /*1a3b0*/  LDL.LU.64 R8, [R1+0x1b98] ;  /* 0x001b980001087983 */ /* 0x001ea20000300a00 */
[C---:B---3--:R-:W-:Y:S03]  /*1a3c0*/  HMMA.16816.F32 R16, R20.reuse, R16, R12 ;  /* 0x000000101410723c */ /* 0x048fe6000000180c */
[----:B------:R-:W3:Y:S11]  /*1a3d0*/  LDL.LU.64 R12, [R1+0x1b90] ;  /* 0x001b9000010c7983 */ /* 0x000ef60000300a00 */
[----:B------:R-:W-:Y:S09]  /*1a3e0*/  @!UPT UIADD3 URZ, URZ, URZ, URZ ;  /* 0x0000003f3f3ff290 */ /* 0x000ff2000fffe03f */
[----:B------:R0:W-:Y:S01]  /*1a3f0*/  STL.64 [R1+0x500], R16 ;  /* 0x0005001001007387 */ /* 0x0001e20000100a00 */
[----:B------:R1:W-:Y:S03]  /*1a400*/  STL.64 [R1+0x508], R18 ;  /* 0x0005081201007387 */ /* 0x0003e60000100a00 */
[----:B0-----:R-:W2:Y:S01]  /*1a410*/  LDL.LU.64 R16, [R1+0x680] ;  /* 0x0006800001107983 */ /* 0x001ea20000300a00 */
[----:B-1----:R-:W2:Y:S03]  /*1a420*/  LDL.LU.64 R18, [R1+0x688] ;  /* 0x0006880001127983 */ /* 0x002ea60000300a00 */
[----:B--2---:R-:W-:Y:S01]  /*1a430*/  STL.64 [R1+0x1b80], R18 ;  /* 0x001b801201007387 */ /* 0x004fe20000100a00 */
[----:B------:R0:W-:Y:S03]  /*1a440*/  STL.64 [R1+0x1b78], R16 ;  /* 0x001b781001007387 */ /* 0x0001e60000100a00 */
[----:B0-----:R-:W2:Y:S01]  /*1a450*/  LDL.LU.64 R16, [R1+0x690] ;  /* 0x0006900001107983 */ /* 0x001ea20000300a00 */
[----:B------:R-:W2:Y:S01]  /*1a460*/  LDL.LU.64 R18, [R1+0x698] ;  /* 0x0006980001127983 */ /* 0x000ea20000300a00 */
[----:B---3--:R-:W-:Y:S01]  /*1a470*/  HMMA.16816.F32 R4, R20, R12, R4 ;  /* 0x0000000c1404723c */ /* 0x008fe20000001804 */
[----:B------:R-:W0:Y:S04]  /*1a480*/  LDSM.16.MT88.4 R12, [R27+0x2080] ;  /* 0x002080001b0c783b */ /* 0x000e280000004200 */
[----:B------:R-:W-:-:S02]  /*1a490*/  IMAD.MOV.U32 R24, RZ, RZ, R29 ;  /* 0x000000ffff187224 */ /* 0x000fc400078e001d */
[----:B------:R-:W-:Y:S11]  /*1a4a0*/  IMAD.MOV.U32 R25, RZ, RZ, R28 ;  /* 0x000000ffff197224 */ /* 0x000ff600078e001c */
[----:B------:R-:W-:Y:S05]  /*1a4b0*/  @!UPT UIADD3 URZ, URZ, URZ, URZ ;  /* 0x0000003f3f3ff290 */ /* 0x000fea000fffe03f */
[----:B------:R1:W-:Y:S01]  /*1a4c0*/  STL.64 [R1+0x4f0], R4 ;  /* 0x0004f00401007387 */ /* 0x0003e20000100a00 */
[----:B------:R3:W-:Y:S02]  /*1a4d0*/  STL.64 [R1+0x4f8], R6 ;  /* 0x0004f80601007387 */ /* 0x0007e40000100a00 */
[----:B------:R-:W4:Y:S01]  /*1a4e0*/  LDL.LU R29, [R1+0x1b88] ;  /* 0x001b8800011d7983 */ /* 0x000f220000300800 */
[----:B-1----:R-:W4:Y:S01]  /*1a4f0*/  LDL.LU.64 R4, [R1+0x660] ;  /* 0x0006600001047983 */ /* 0x002f220000300a00 */
[----:B---3--:R-:W4:Y:S02]  /*1a500*/  LDL.LU.64 R6, [R1+0x668] ;  /* 0x0006680001067983 */ /* 0x008f240000300a00 */
[----:B------:R1:W-:Y:S02]  /*1a510*/  STL.64 [R1+0x1b58], R24 ;  /* 0x001b581801007387 */ /* 0x0003e40000100a00 */
[----:B-1----:R-:W3:Y:S01]  /*1a520*/  LDL.LU.64 R24, [R1+0x670] ;  /* 0x0006700001187983 */ /* 0x002ee20000300a00 */
[----:B------:R-:W3:Y:S02]  /*1a530*/  LDL.LU.64 R26, [R1+0x678] ;  /* 0x00067800011a7983 */ /* 0x000ee40000300a00 */
[----:B0-----:R-:W-:Y:S02]  /*1a540*/  STL [R1+0x19f4], R12 ;  /* 0x0019f40c01007387 */ /* 0x001fe40000100800 */
[----:B------:R-:W-:Y:S01]  /*1a550*/  STL [R1+0x19f0], R13 ;  /* 0x0019f00d01007387 */ /* 0x000fe20000100800 */
[----:B------:R-:W-:Y:S01]  /*1a560*/  STL [R1+0x19ec], R14 ;  /* 0x0019ec0e01007387 */ /* 0x000fe20000100800 */
[----:B------:R-:W-:Y:S01]  /*1a570*/  STL [R1+0x19e8], R15 ;  /* 0x0019e80f01007387 */ /* 0x000fe20000100800 */
        /* <DEDUP_REMOVED lines=8> */
[----:B------:R-:W3:Y:S11]  /*1a600*/  LDL.LU.64 R16, [R1+0x1b68] ;  /* 0x001b680001107983 */ /* 0x000ef60000300a00 */
[----:B------:R-:W-:Y:S10]  /*1a610*/  @!UPT UIADD3 URZ, URZ, URZ, URZ ;  /* 0x0000003f3f3ff290 */ /* 0x000ff4000fffe03f */
[----:B------:R0:W-:Y:S01]  /*1a620*/  STL.64 [R1+0x680], R8 ;  /* 0x0006800801007387 */ /* 0x0001e20000100a00 */
[----:B------:R1:W-:Y:S03]  /*1a630*/  STL.64 [R1+0x688], R10 ;  /* 0x0006880a01007387 */ /* 0x0003e60000100a00 */
[----:B0-----:R-:W4:Y:S01]  /*1a640*/  LDL.LU.64 R8, [R1+0x1b60] ;  /* 0x001b600001087983 */ /* 0x001f220000300a00 */
[----:B------:R-:W-:Y:S02]  /*1a650*/  IMAD.MOV.U32 R12, RZ, RZ, R2 ;  /* 0x000000ffff0c7224 */ /* 0x000fe400078e0002 */
[----:B------:R-:W-:Y:S01]  /*1a660*/  IMAD.MOV.U32 R13, RZ, RZ, R0 ;  /* 0x000000ffff0d7224 */ /* 0x000fe200078e0000 */
[C---:B---3--:R-:W-:Y:S11]  /*1a670*/  HMMA.16816.F32 R16, R20.reuse, R16, R24 ;  /* 0x000000101410723c */ /* 0x048ff60000001818 */
[----:B------:R-:W-:Y:S11]  /*1a680*/  @!UPT UIADD3 URZ, URZ, URZ, URZ ;  /* 0x0000003f3f3ff290 */ /* 0x000ff6000fffe03f */
[----:B------:R-:W-:Y:S02]  /*1a690*/  @!UPT UIADD3 URZ, URZ, URZ, URZ ;  /* 0x0000003f3f3ff290 */ /* 0x000fe4000fffe03f */
[----:B------:R-:W-:Y:S02]  /*1a6a0*/  IMAD.MOV.U32 R2, RZ, RZ, R19 ;  /* 0x000000ffff027224 */ /* 0x000fe400078e0013 */
[----:B------:R-:W-:Y:S02]  /*1a6b0*/  IMAD.MOV.U32 R28, RZ, RZ, R18 ;  /* 0x000000ffff1c7224 */ /* 0x000fe400078e0012 */
[----:B------:R-:W-:Y:S01]  /*1a6c0*/  IMAD.MOV.U32 R0, RZ, RZ, R17 ;  /* 0x000000ffff007224 */ /* 0x000fe200078e0011 */
[----:B------:R-:W-:Y:S01]  /*1a6d0*/  STL [R1+0x670], R16 ;  /* 0x0006701001007387 */ /* 0x000fe20000100800 */
[----:B------:R-:W2:Y:S02]  /*1a6e0*/  LDL.LU.64 R24, [R1+0x650] ;  /* 0x0006500001187983 */ /* 0x000ea40000300a00 */
[----:B------:R-:W2:Y:S02]  /*1a6f0*/  LDL.LU.64 R26, [R1+0x658] ;  /* 0x00065800011a7983 */ /* 0x000ea40000300a00 */
[----:B------:R-:W-:Y:S01]  /*1a700*/  STL [R1+0x1304], R2 ;  /* 0x0013040201007387 */ /* 0x000fe20000100800 */
[----:B------:R-:W-:Y:S01]  /*1a710*/  STL [R1+0x1300], R28 ;  /* 0x0013001c01007387 */ /* 0x000fe20000100800 */
[----:B------:R-:W-:Y:S01]  /*1a720*/  STL [R1+0x12fc], R0 ;  /* 0x0012fc0001007387 */ /* 0x000fe20000100800 */
[C---:B----4-:R-:W-:Y:S02]  /*1a730*/  HMMA.16816.F32 R4, R20.reuse, R8, R4 ;  /* 0x000000081404723c */ /* 0x050fe40000001804 */
[----:B------:R-:W3:Y:S01]  /*1a740*/  LDL.LU.64 R8, [R1+0x630] ;  /* 0x0006300001087983 */ /* 0x000ee20000300a00 */
[----:B-1----:R-:W4:Y:S11]  /*1a750*/  LDL.LU.64 R10, [R1+0x638] ;  /* 0x00063800010a7983 */ /* 0x002f360000300a00 */
[----:B------:R-:W-:Y:S09]  /*1a760*/  @!UPT UIADD3 URZ, URZ, URZ, URZ ;  /* 0x0000003f3f3ff290 */ /* 0x000ff2000fffe03f */
[----:B------:R-:W-:Y:S01]  /*1a770*/  STL.64 [R1+0x660], R4 ;  /* 0x0006600401007387 */ /* 0x000fe20000100a00 */
[----:B------:R-:W-:Y:S01]  /*1a780*/  STL.64 [R1+0x668], R6 ;  /* 0x0006680601007387 */ /* 0x000fe20000100a00 */
[----:B--2---:R-:W-:Y:S02]  /*1a790*/  HMMA.16816.F32 R12, R20, R12, R24 ;  /* 0x0000000c140c723c */ /* 0x004fe40000001818 */
[----:B----4-:R-:W-:Y:S01]  /*1a7a0*/  STL.64 [R1+0x1b50], R10 ;  /* 0x001b500a01007387 */ /* 0x010fe20000100a00 */
[----:B---3--:R0:W-:Y:S03]  /*1a7b0*/  STL.64 [R1+0x1b48], R8 ;  /* 0x001b480801007387 */ /* 0x0081e60000100a00 */
[----:B0-----:R-:W2:Y:S01]  /*1a7c0*/  LDL.LU.64 R8, [R1+0x640] ;  /* 0x0006400001087983 */ /* 0x001ea20000300a00 */
[----:B------:R-:W2:Y:S02]  /*1a7d0*/  LDL.LU.64 R10, [R1+0x648] ;  /* 0x00064800010a7983 */ /* 0x000ea40000300a00 */
[----:B------:R-:W3:Y:S02]  /*1a7e0*/  LDL.LU.64 R4, [R1+0x620] ;  /* 0x0006200001047983 */ /* 0x000ee40000300a00 */
[----:B------:R-:W3:Y:S01]  /*1a7f0*/  LDL.LU.64 R6, [R1+0x628] ;  /* 0x0006280001067983 */ /* 0x000ee20000300a00 */
[----:B------:R-:W4:Y:S01]  /*1a800*/  LDL.LU.64 R16, [R1+0x4e0] ;  /* 0x0004e00001107983 */ /* 0x000f220000300a00 */
[----:B------:R-:W4:Y:S02]  /*1a810*/  LDL.LU.64 R18, [R1+0x4e8] ;  /* 0x0004e80001127983 */ /* 0x000f240000300a00 */
[----:B------:R-:W2:Y:S09]  /*1a820*/  LDL.LU.64 R24, [R1+0x1b58] ;  /* 0x001b580001187983 */ /* 0x000eb20000300a00 */
[----:B------:R-:W-:-:S02]  /*1a830*/  IMAD.MOV.U32 R0, RZ, RZ, R15 ;  /* 0x000000ffff007224 */ /* 0x000fc400078e000f */
[----:B------:R-:W-:Y:S02]  /*1a840*/  IMAD.MOV.U32 R28, RZ, RZ, R14 ;  /* 0x000000ffff1c7224 */ /* 0x000fe400078e000e */
[----:B------:R-:W-:Y:S01]  /*1a850*/  IMAD.MOV.U32 R2, RZ, RZ, R13 ;  /* 0x000000ffff027224 */ /* 0x000fe200078e000d */
[----:B------:R0:W-:Y:S04]  /*1a860*/  STL [R1+0x650], R12 ;  /* 0x0006500c01007387 */ /* 0x0001e80000100800 */
[----:B0-----:R-:W3:Y:S01]  /*1a870*/  LDL.LU R12, [R1+0x8b0] ;  /* 0x0008b000010c7983 */ /* 0x001ee20000300800 */
[----:B------:R-:W3:Y:S02]  /*1a880*/  LDL.LU R13, [R1+0x8b4] ;  /* 0x0008b400010d7983 */ /* 0x000ee40000300800 */
[----:B------:R-:W-:Y:S02]  /*1a890*/  STL [R1+0x1310], R0 ;  /* 0x0013100001007387 */ /* 0x000fe40000100800 */
[----:B------:R-:W-:Y:S01]  /*1a8a0*/  STL [R1+0x130c], R28 ;  /* 0x00130c1c01007387 */ /* 0x000fe20000100800 */
[----:B------:R-:W-:Y:S01]  /*1a8b0*/  STL [R1+0x1308], R2 ;  /* 0x0013080201007387 */ /* 0x000fe20000100800 */
[C---:B--2---:R-:W-:Y:S03]  /*1a8c0*/  HMMA.16816.F32 R24, R20.reuse, R24, R8 ;  /* 0x000000181418723c */ /* 0x044fe60000001808 */
[----:B------:R-:W2:Y:S01]  /*1a8d0*/  LDL.LU.64 R10, [R1+0x1b50] ;  /* 0x001b5000010a7983 */ /* 0x000ea20000300a00 */
[----:B------:R-:W2:Y:S11]  /*1a8e0*/  LDL.LU.64 R8, [R1+0x1b48] ;  /* 0x001b480001087983 */ /* 0x000eb60000300a00 */
[----:B------:R-:W-:Y:S08]  /*1a8f0*/  @!UPT UIADD3 URZ, URZ, URZ, URZ ;  /* 0x0000003f3f3ff290 */ /* 0x000ff0000fffe03f */
[----:B------:R-:W-:Y:S01]  /*1a900*/  STL.64 [R1+0x640], R24 ;  /* 0x0006401801007387 */ /* 0x000fe20000100a00 */
[----:B------:R0:W-:Y:S03]  /*1a910*/  STL.64 [R1+0x648], R26 ;  /* 0x0006481a01007387 */ /* 0x0001e60000100a00 */
[----:B0-----:R-:W2:Y:S01]  /*1a920*/  LDL.LU.64 R26, [R1+0x1b40] ;  /* 0x001b4000011a7983 */ /* 0x001ea20000300a00 */
        /* <DEDUP_REMOVED lines=8> */
[----:B------:R0:W-:Y:S02]  /*1a9b0*/  STL.64 [R1+0x1b00], R26 ;  /* 0x001b001a01007387 */ /* 0x0001e40000100a00 */
[----:B0-----:R-:W2:Y:S01]  /*1a9c0*/  LDL.64 R26, [R1+0xc8] ;  /* 0x0000c800011a7983 */ /* 0x001ea20000100a00 */
[C---:B---3--:R-:W-:Y:S11]  /*1a9d0*/  HMMA.16816.F32 R4, R20.reuse, R8, R4 ;  /* 0x000000081404723c */ /* 0x048ff60000001804 */
[----:B------:R-:W-:Y:S11]  /*1a9e0*/  @!UPT UIADD3 URZ, URZ, URZ, URZ ;  /* 0x0000003f3f3ff290 */ /* 0x000ff6000fffe03f */
[----:B------:R-:W-:Y:S01]  /*1a9f0*/  @!UPT UIADD3 URZ, URZ, URZ, URZ ;  /* 0x0000003f3f3ff290 */ /* 0x000fe2000fffe03f */
[----:B------:R-:W-:Y:S01]  /*1aa00*/  STL.64 [R1+0x620], R4 ;  /* 0x0006200401007387 */ /* 0x000fe20000100a00 */
[----:B------:R0:W-:Y:S03]  /*1aa10*/  STL.64 [R1+0x628], R6 ;  /* 0x0006280601007387 */ /* 0x0001e60000100a00 */
[----:B0-----:R-:W3:Y:S01]  /*1aa20*/  LDL.LU.64 R6, [R1+0x1b20] ;  /* 0x001b200001067983 */ /* 0x001ee20000300a00 */
[----:B------:R-:W4:Y:S02]  /*1aa30*/  LDL.LU.64 R4, [R1+0x1b18] ;  /* 0x001b180001047983 */ /* 0x000f240000300a00 */
[----:B------:R-:W-:Y:S01]  /*1aa40*/  IMAD.MOV.U32 R15, RZ, RZ, R3 ;  /* 0x000000ffff0f7224 */ /* 0x000fe200078e0003 */
[----:B----4-:R-:W-:Y:S01]  /*1aa50*/  HMMA.16816.F32 R20, R20, R4, R16 ;  /* 0x000000041414723c */ /* 0x010fe20000001810 */
[----:B------:R-:W4:Y:S01]  /*1aa60*/  LDL.LU.64 R18, [R1+0x1b10] ;  /* 0x001b100001127983 */ /* 0x000f220000300a00 */
[----:B------:R-:W4:Y:S11]  /*1aa70*/  LDL.LU.64 R16, [R1+0x1b08] ;  /* 0x001b080001107983 */ /* 0x000f360000300a00 */
[----:B------:R-:W-:Y:S11]  /*1aa80*/  @!UPT UIADD3 URZ, URZ, URZ, URZ ;  /* 0x0000003f3f3ff290 */ /* 0x000ff6000fffe03f */
[----:B------:R-:W-:Y:S02]  /*1aa90*/  IMAD.MOV.U32 R8, RZ, RZ, R22 ;  /* 0x000000ffff087224 */ /* 0x000fe400078e0016 */
[----:B------:R-:W-:Y:S02]  /*1aaa0*/  IMAD.MOV.U32 R3, RZ, RZ, R23 ;  /* 0x000000ffff037224 */ /* 0x000fe400078e0017 */
[----:B------:R-:W2:Y:S04]  /*1aab0*/  LDL.64 R22, [R1+0x78] ;  /* 0x0000780001167983 */ /* 0x000ea80000100a00 */
[----:B--2---:R-:W-:Y:S01]  /*1aac0*/  STL.64 [R1+0x1ad0], R22 ;  /* 0x001ad01601007387 */ /* 0x004fe20000100a00 */
[----:B---3--:R0:W-:Y:S03]  /*1aad0*/  STL.64 [R1+0x1aa0], R6 ;  /* 0x001aa00601007387 */ /* 0x0081e60000100a00 */
[----:B0-----:R-:W2:Y:S01]  /*1aae0*/  LDL.64 R6, [R1+0xa8] ;  /* 0x0000a80001067983 */ /* 0x001ea20000100a00 */
[----:B------:R-:W-:-:S02]  /*1aaf0*/  IMAD.MOV.U32 R9, RZ, RZ, R21 ;  /* 0x000000ffff097224 */ /* 0x000fc400078e0015 */
[----:B------:R-:W-:Y:S02]  /*1ab00*/  IMAD.MOV.U32 R14, RZ, RZ, R29 ;  /* 0x000000ffff0e7224 */ /* 0x000fe400078e001d */
[----:B------:R-:W-:Y:S01]  /*1ab10*/  IMAD.MOV.U32 R29, RZ, RZ, R20 ;  /* 0x000000ffff1d7224 */ /* 0x000fe200078e0014 */
[----:B--2---:R0:W-:Y:S01]  /*1ab20*/  STL.64 [R1+0x1af0], R6 ;  /* 0x001af00601007387 */ /* 0x0041e20000100a00 */
[----:B------:R-:W2:Y:S02]  /*1ab30*/  LDL.LU R4, [R1+0x8a0] ;  /* 0x0008a00001047983 */ /* 0x000ea40000300800 */
[----:B------:R-:W2:Y:S01]  /*1ab40*/  LDL.LU R5, [R1+0x8a4] ;  /* 0x0008a40001057983 */ /* 0x000ea20000300800 */
[----:B0-----:R-:W2:Y:S01]  /*1ab50*/  LDL.LU R6, [R1+0x8a8] ;  /* 0x0008a80001067983 */ /* 0x001ea20000300800 */
[----:B------:R-:W2:Y:S02]  /*1ab60*/  LDL.LU R7, [R1+0x8ac] ;  /* 0x0008ac0001077983 */ /* 0x000ea40000300800 */
[----:B------:R-:W-:Y:S02]  /*1ab70*/  STL [R1+0x15ac], R8 ;  /* 0x0015ac0801007387 */ /* 0x000fe40000100800 */
[----:B------:R-:W-:Y:S01]  /*1ab80*/  STL [R1+0x15a8], R9 ;  /* 0x0015a80901007387 */ /* 0x000fe20000100800 */
[----:B------:R0:W-:Y:S04]  /*1ab90*/  STL.64 [R1+0x1ad8], R10 ;  /* 0x001ad80a01007387 */ /* 0x0001e80000100a00 */
[----:B0-----:R-:W3:Y:S01]  /*1aba0*/  LDL.64 R10, [R1+0x98] ;  /* 0x00009800010a7983 */ /* 0x001ee20000100a00 */
[----:B----4-:R-:W-:Y:S07]  /*1abb0*/  HMMA.16816.F32 R20, R16, R26, R12 ;  /* 0x0000001a1014723c */ /* 0x010fee000000180c */
[----:B------:R-:W-:Y:S01]  /*1abc0*/  IMAD.MOV.U32 R15, RZ, RZ, R26 ;  /* 0x000000ffff0f7224 */ /* 0x000fe200078e001a */
[----:B---3--:R0:W-:Y:S04]  /*1abd0*/  STL.64 [R1+0x1af8], R10 ;  /* 0x001af80a01007387 */ /* 0x0081e80000100a00 */
[----:B0-----:R-:W2:Y:S01]  /*1abe0*/  LDL.64 R10, [R1+0xb8] ;  /* 0x0000b800010a7983 */ /* 0x001ea20000100a00 */
[----:B------:R-:W-:Y:S02]  /*1abf0*/  STL [R1+0x1318], R3 ;  /* 0x0013180301007387 */ /* 0x000fe40000100800 */
[----:B------:R0:W-:Y:S02]  /*1ac00*/  STL [R1+0x1314], R29 ;  /* 0x0013141d01007387 */ /* 0x0001e40000100800 */
[----:B0-----:R-:W-:-:S02]  /*1ac10*/  IMAD.MOV.U32 R29, RZ, RZ, R27 ;  /* 0x000000ffff1d7224 */ /* 0x001fc400078e001b */
[----:B------:R-:W3:Y:S04]  /*1ac20*/  LDL.LU.64 R26, [R1+0x1b00] ;  /* 0x001b0000011a7983 */ /* 0x000ee80000300a00 */
[----:B------:R-:W-:Y:S02]  /*1ac30*/  STL.64 [R1+0x8b0], R20 ;  /* 0x0008b01401007387 */ /* 0x000fe40000100a00 */
[----:B------:R0:W-:Y:S02]  /*1ac40*/  STL.64 [R1+0x8b8], R22 ;  /* 0x0008b81601007387 */ /* 0x0001e40000100a00 */
[----:B0-----:R-:W4:Y:S01]  /*1ac50*/  LDL.64 R22, [R1+0x88] ;  /* 0x0000880001167983 */ /* 0x001f220000100a00 */
[----:B------:R-:W-:Y:S01]  /*1ac60*/  IMAD.MOV.U32 R24, RZ, RZ, R20 ;  /* 0x000000ffff187224 */ /* 0x000fe200078e0014 */
[----:B--2---:R-:W-:Y:S01]  /*1ac70*/  HMMA.16816.F32 R4, R16, R10, R4 ;  /* 0x0000000a1004723c */ /* 0x004fe20000001804 */
[----:B------:R-:W-:-:S02]  /*1ac80*/  IMAD.MOV.U32 R13, RZ, RZ, R10 ;  /* 0x000000ffff0d7224 */ /* 0x000fc400078e000a */
[----:B------:R-:W-:Y:S01]  /*1ac90*/  IMAD.MOV.U32 R14, RZ, RZ, R11 ;  /* 0x000000ffff0e7224 */ /* 0x000fe200078e000b */
[----:B----4-:R0:W-:Y:S01]  /*1aca0*/  STL.64 [R1+0x1ae0], R22 ;  /* 0x001ae01601007387 */ /* 0x0101e20000100a00 */
[----:B------:R-:W2:Y:S02]  /*1acb0*/  LDL.LU R20, [R1+0x880] ;  /* 0x0008800001147983 */ /* 0x000ea40000300800 */
[----:B------:R-:W2:Y:S01]  /*1acc0*/  LDL.LU R21, [R1+0x884] ;  /* 0x0008840001157983 */ /* 0x000ea20000300800 */
[----:B0-----:R-:W2:Y:S01]  /*1acd0*/  LDL.LU R22, [R1+0x888] ;  /* 0x0008880001167983 */ /* 0x001ea20000300800 */
[----:B------:R-:W2:Y:S02]  /*1ace0*/  LDL.LU R23, [R1+0x88c] ;  /* 0x00088c0001177983 */ /* 0x000ea40000300800 */
[----:B------:R-:W-:Y:S02]  /*1acf0*/  STL [R1+0x19fc], R29 ;  /* 0x0019fc1d01007387 */ /* 0x000fe40000100800 */
[----:B------:R-:W-:Y:S01]  /*1ad00*/  STL [R1+0x19f8], R15 ;  /* 0x0019f80f01007387 */ /* 0x000fe20000100800 */
[----:B------:R-:W-:Y:S01]  /*1ad10*/  STL [R1+0x1104], R24 ;  /* 0x0011041801007387 */ /* 0x000fe20000100800 */
[----:B------:R-:W2:Y:S08]  /*1ad20*/  LDL.LU.64 R10, [R1+0x1af8] ;  /* 0x001af800010a7983 */ /* 0x000eb00000300a00 */
[----:B------:R-:W-:Y:S02]  /*1ad30*/  STL.64 [R1+0x8a0], R4 ;  /* 0x0008a00401007387 */ /* 0x000fe40000100a00 */
[----:B------:R0:W-:Y:S02]  /*1ad40*/  STL.64 [R1+0x8a8], R6 ;  /* 0x0008a80601007387 */ /* 0x0001e40000100a00 */
[----:B0-----:R-:W4:Y:S01]  /*1ad50*/  LDL.LU.64 R6, [R1+0x1af0] ;  /* 0x001af00001067983 */ /* 0x001f220000300a00 */
[----:B------:R-:W-:Y:S02]  /*1ad60*/  STL [R1+0x1a04], R14 ;  /* 0x001a040e01007387 */ /* 0x000fe40000100800 */
[----:B------:R0:W-:Y:S02]  /*1ad70*/  STL [R1+0x1a00], R13 ;  /* 0x001a000d01007387 */ /* 0x0001e40000100800 */
[----:B------:R-:W4:Y:S01]  /*1ad80*/  LDL.LU R12, [R1+0x890] ;  /* 0x00089000010c7983 */ /* 0x000f220000300800 */
[----:B0-----:R-:W4:Y:S01]  /*1ad90*/  LDL.LU R13, [R1+0x894] ;  /* 0x00089400010d7983 */ /* 0x001f220000300800 */
[----:B------:R-:W4:Y:S02]  /*1ada0*/  LDL.LU R14, [R1+0x898] ;  /* 0x00089800010e7983 */ /* 0x000f240000300800 */
[----:B------:R-:W4:Y:S02]  /*1adb0*/  LDL.LU R15, [R1+0x89c] ;  /* 0x00089c00010f7983 */ /* 0x000f240000300800 */
[----:B------:R-:W-:-:S05]  /*1adc0*/  IMAD.MOV.U32 R25, RZ, RZ, R4 ;  /* 0x000000ffff197224 */ /* 0x000fca00078e0004 */
[----:B------:R-:W-:Y:S01]  /*1add0*/  STL [R1+0x1108], R25 ;  /* 0x0011081901007387 */ /* 0x000fe20000100800 */
[C---:B--2---:R-:W-:Y:S08]  /*1ade0*/  HMMA.16816.F32 R20, R16.reuse, R10, R20 ;  /* 0x0000000a1014723c */ /* 0x044ff00000001814 */
[----:B----4-:R-:W-:Y:S11]  /*1adf0*/  HMMA.16816.F32 R12, R16, R6, R12 ;  /* 0x00000006100c723c */ /* 0x010ff6000000180c */
[----:B------:R-:W-:Y:S11]  /*1ae00*/  @!UPT UIADD3 URZ, URZ, URZ, URZ ;  /* 0x0000003f3f3ff290 */ /* 0x000ff6000fffe03f */
[----:B------:R-:W-:Y:S01]  /*1ae10*/  @!UPT UIADD3 URZ, URZ, URZ, URZ ;  /* 0x0000003f3f3ff290 */ /* 0x000fe2000fffe03f */
[----:B------:R0:W-:Y:S01]  /*1ae20*/  STL.64 [R1+0x890], R12 ;  /* 0x0008900c01007387 */ /* 0x0001e20000100a00 */
[----:B------:R1:W-:Y:S02]  /*1ae30*/  STL.64 [R1+0x898], R14 ;  /* 0x0008980e01007387 */ /* 0x0003e40000100a00 */
[----:B0-----:R-:W-:Y:S02]  /*1ae40*/  IMAD.MOV.U32 R12, RZ, RZ, R7 ;  /* 0x000000ffff0c7224 */ /* 0x001fe400078e0007 */
[----:B-1----:R-:W-:Y:S02]  /*1ae50*/  IMAD.MOV.U32 R15, RZ, RZ, R6 ;  /* 0x000000ffff0f7224 */ /* 0x002fe400078e0006 */
[----:B------:R-:W2:Y:S01]  /*1ae60*/  LDL.64 R6, [R1+0x68] ;  /* 0x0000680001067983 */ /* 0x000ea20000100a00 */
[----:B------:R0:W-:Y:S02]  /*1ae70*/  STL [R1+0x1a0c], R12 ;  /* 0x001a0c0c01007387 */ /* 0x0001e40000100800 */
[----:B------:R1:W-:Y:S02]  /*1ae80*/  STL [R1+0x1a08], R15 ;  /* 0x001a080f01007387 */ /* 0x0003e40000100800 */
[----:B---3--:R-:W-:Y:S01]  /*1ae90*/  IMAD.MOV.U32 R14, RZ, RZ, R26 ;  /* 0x000000ffff0e7224 */ /* 0x008fe200078e001a */
[----:B0-----:R-:W3:Y:S01]  /*1aea0*/  LDL.LU R12, [R1+0x610] ;  /* 0x00061000010c7983 */ /* 0x001ee20000300800 */
[----:B------:R-:W3:Y:S02]  /*1aeb0*/  LDL.LU R13, [R1+0x614] ;  /* 0x00061400010d7983 */ /* 0x000ee40000300800 */
[----:B------:R-:W4:Y:S02]  /*1aec0*/  LDL.LU R26, [R1+0x1aec] ;  /* 0x001aec00011a7983 */ /* 0x000f240000300800 */
[----:B-1----:R-:W-:-:S02]  /*1aed0*/  IMAD.MOV.U32 R15, RZ, RZ, R27 ;  /* 0x000000ffff0f7224 */ /* 0x002fc400078e001b */
[----:B------:R-:W4:Y:S01]  /*1aee0*/  LDL.LU R27, [R1+0x1ae8] ;  /* 0x001ae800011b7983 */ /* 0x000f220000300800 */
[----:B------:R-:W-:Y:S02]  /*1aef0*/  STL.64 [R1+0x880], R20 ;  /* 0x0008801401007387 */ /* 0x000fe40000100a00 */
[----:B------:R0:W-:Y:S02]  /*1af00*/  STL.64 [R1+0x888], R22 ;  /* 0x0008881601007387 */ /* 0x0001e40000100a00 */
[----:B0-----:R-:W3:Y:S01]  /*1af10*/  LDL.LU.64 R22, [R1+0x1ae0] ;  /* 0x001ae00001167983 */ /* 0x001ee20000300a00 */
[----:B------:R-:W-:Y:S02]  /*1af20*/  IMAD.MOV.U32 R25, RZ, RZ, R10 ;  /* 0x000000ffff197224 */ /* 0x000fe400078e000a */
[----:B------:R-:W-:Y:S02]  /*1af30*/  IMAD.MOV.U32 R24, RZ, RZ, R11 ;  /* 0x000000ffff187224 */ /* 0x000fe400078e000b */
[----:B------:R-:W2:Y:S01]  /*1af40*/  LDL.LU.64 R10, [R1+0x1ad8] ;  /* 0x001ad800010a7983 */ /* 0x000ea20000300a00 */
[----:B------:R-:W-:Y:S03]  /*1af50*/  STL [R1+0x1a10], R25 ;  /* 0x001a101901007387 */ /* 0x000fe60000100800 */
[----:B------:R-:W0:Y:S04]  /*1af60*/  S2R R0, SR_TID.X ;  /* 0x0000000000007919 */ /* 0x000e280000002100 */
[----:B------:R-:W1:Y:S01]  /*1af70*/  S2R R2, SR_TID.X ;  /* 0x0000000000027919 */ /* 0x000e620000002100 */
[----:B---3--:R-:W-:Y:S03]  /*1af80*/  HMMA.16816.F32 R12, R16, R22, R12 ;  /* 0x00000016100c723c */ /* 0x008fe6000000180c */
[----:B----4-:R-:W-:Y:S01]  /*1af90*/  STL.64 [R1+0x1ac0], R26 ;  /* 0x001ac01a01007387 */ /* 0x010fe20000100a00 */
[----:B------:R3:W-:Y:S03]  /*1afa0*/  STL [R1+0x1ab8], R24 ;  /* 0x001ab81801007387 */ /* 0x0007e60000100800 */
[----:B---3--:R-:W3:Y:S01]  /*1afb0*/  LDL.LU R24, [R1+0x600] ;  /* 0x0006000001187983 */ /* 0x008ee20000300800 */
[----:B------:R-:W3:Y:S02]  /*1afc0*/  LDL.LU R25, [R1+0x604] ;  /* 0x0006040001197983 */ /* 0x000ee40000300800 */
[----:B------:R-:W3:Y:S02]  /*1afd0*/  LDL.LU R26, [R1+0x608] ;  /* 0x00060800011a7983 */ /* 0x000ee40000300800 */
[----:B------:R-:W3:Y:S11]  /*1afe0*/  LDL.LU R27, [R1+0x60c] ;  /* 0x00060c00011b7983 */ /* 0x000ef60000300800 */
[----:B------:R-:W-:Y:S01]  /*1aff0*/  STL.64 [R1+0x610], R12 ;  /* 0x0006100c01007387 */ /* 0x000fe20000100a00 */
[----:B------:R4:W-:Y:S02]  /*1b000*/  STL.64 [R1+0x618], R14 ;  /* 0x0006180e01007387 */ /* 0x0009e40000100a00 */
[----:B----4-:R-:W-:-:S02]  /*1b010*/  IMAD.MOV.U32 R15, RZ, RZ, R22 ;  /* 0x000000ffff0f7224 */ /* 0x010fc400078e0016 */
[----:B------:R-:W-:Y:S02]  /*1b020*/  IMAD.MOV.U32 R14, RZ, RZ, R23 ;  /* 0x000000ffff0e7224 */ /* 0x000fe400078e0017 */
[----:B------:R-:W3:Y:S01]  /*1b030*/  LDL.LU.64 R22, [R1+0x1ad0] ;  /* 0x001ad00001167983 */ /* 0x000ee20000300a00 */
[----:B0-----:R-:W-:Y:S01]  /*1b040*/  IMAD.SHL.U32 R5, R0, 0x2, RZ ;  /* 0x0000000200057824 */ /* 0x001fe200078e00ff */
[----:B-1----:R-:W-:-:S04]  /*1b050*/  LOP3.LUT R28, R2, 0x7, RZ, 0xc0, !PT ;  /* 0x00000007021c7812 */ /* 0x002fc800078ec0ff */
[----:B------:R-:W-:Y:S01]  /*1b060*/  LOP3.LUT R3, R5, 0x10, RZ, 0xc0, !PT ;  /* 0x0000001005037812 */ /* 0x000fe200078ec0ff */
[----:B------:R-:W-:-:S03]  /*1b070*/  IMAD R28, R28, 0x210, RZ ;  /* 0x000002101c1c7824 */ /* 0x000fc600078e02ff */
[----:B------:R-:W-:Y:S01]  /*1b080*/  LOP3.LUT R3, R3, 0x20, R2, 0xf8, !PT ;  /* 0x0000002003037812 */ /* 0x000fe200078ef802 */
[----:B------:R-:W-:-:S03]  /*1b090*/  IMAD.SHL.U32 R0, R2, 0x100, RZ ;  /* 0x0000010002007824 */ /* 0x000fc600078e00ff */
[----:B------:R-:W-:-:S04]  /*1b0a0*/  LOP3.LUT R3, R28, R3, RZ, 0x3c, !PT ;  /* 0x000000031c037212 */ /* 0x000fc800078e3cff */
[----:B------:R-:W-:Y:S01]  /*1b0b0*/  LOP3.LUT R3, R3, 0x1000, R0, 0xf8, !PT ;  /* 0x0000100003037812 */ /* 0x000fe200078ef800 */
[----:B---3--:R-:W-:Y:S01]  /*1b0c0*/  HMMA.16816.F32 R24, R16, R22, R24 ;  /* 0x000000161018723c */ /* 0x008fe20000001818 */
[----:B------:R-:W-:Y:S02]  /*1b0d0*/  IMAD.MOV.U32 R13, RZ, RZ, R22 ;  /* 0x000000ffff0d7224 */ /* 0x000fe400078e0016 */
[----:B------:R-:W-:Y:S02]  /*1b0e0*/  IMAD.MOV.U32 R29, RZ, RZ, R23 ;  /* 0x000000ffff1d7224 */ /* 0x000fe400078e0017 */
[----:B------:R-:W0:Y:S11]  /*1b0f0*/  LDSM.16.MT88.4 R20, [R3+0x2100] ;  /* 0x002100000314783b */ /* 0x000e360000004200 */
[----:B------:R-:W-:Y:S07]  /*1b100*/  @!UPT UIADD3 URZ, URZ, URZ, URZ ;  /* 0x0000003f3f3ff290 */ /* 0x000fee000fffe03f */
[----:B------:R1:W-:Y:S01]  /*1b110*/  STL.64 [R1+0x600], R24 ;  /* 0x0006001801007387 */ /* 0x0003e20000100a00 */
[----:B------:R3:W-:Y:S03]  /*1b120*/  STL.64 [R1+0x608], R26 ;  /* 0x0006081a01007387 */ /* 0x0007e60000100a00 */
[----:B-1----:R-:W4:Y:S01]  /*1b130*/  LDL.LU R24, [R1+0x5e0] ;  /* 0x0005e00001187983 */ /* 0x002f220000300800 */
[----:B------:R-:W4:Y:S02]  /*1b140*/  LDL.LU R25, [R1+0x5e4] ;  /* 0x0005e40001197983 */ /* 0x000f240000300800 */
[----:B---3--:R-:W4:Y:S02]  /*1b150*/  LDL.LU R26, [R1+0x5e8] ;  /* 0x0005e800011a7983 */ /* 0x008f240000300800 */
[----:B--2---:R-:W-:Y:S02]  /*1b160*/  IMAD.MOV.U32 R27, RZ, RZ, R10 ;  /* 0x000000ffff1b7224 */ /* 0x004fe400078e000a */
[----:B------:R-:W2:Y:S01]  /*1b170*/  LDL.LU R10, [R1+0x1acc] ;  /* 0x001acc00010a7983 */ /* 0x000ea20000300800 */
[----:B------:R1:W-:Y:S02]  /*1b180*/  STL.64 [R1+0x1ab0], R14 ;  /* 0x001ab00e01007387 */ /* 0x0003e40000100a00 */
[----:B------:R-:W-:Y:S01]  /*1b190*/  STL [R1+0x1aa8], R13 ;  /* 0x001aa80d01007387 */ /* 0x000fe20000100800 */
[----:B-1----:R-:W4:Y:S01]  /*1b1a0*/  LDL.64 R14, [R1+0x58] ;  /* 0x00005800010e7983 */ /* 0x002f220000100a00 */
[----:B0-----:R0:W-:Y:S02]  /*1b1b0*/  STL.64 [R1+0x18e0], R22 ;  /* 0x0018e01601007387 */ /* 0x0011e40000100a00 */
[----:B------:R1:W-:Y:S01]  /*1b1c0*/  STL.64 [R1+0x18d8], R20 ;  /* 0x0018d81401007387 */ /* 0x0003e20000100a00 */
[----:B0-----:R-:W3:Y:S04]  /*1b1d0*/  LDL R22, [R1+0x38] ;  /* 0x0000380001167983 */ /* 0x001ee80000100800 */
[----:B------:R-:W3:Y:S01]  /*1b1e0*/  LDL R23, [R1+0x3c] ;  /* 0x00003c0001177983 */ /* 0x000ee20000100800 */
[----:B-1----:R-:W-:-:S03]  /*1b1f0*/  IMAD.MOV.U32 R20, RZ, RZ, R11 ;  /* 0x000000ffff147224 */ /* 0x002fc600078e000b */
[----:B---3--:R0:W-:Y:S01]  /*1b200*/  STL.64 [R1+0x1a98], R22 ;  /* 0x001a981601007387 */ /* 0x0081e20000100a00 */
[----:B------:R-:W2:Y:S02]  /*1b210*/  LDL.LU R11, [R1+0x1ac8] ;  /* 0x001ac800010b7983 */ /* 0x000ea40000300800 */
[----:B------:R-:W3:Y:S01]  /*1b220*/  LDL.LU R21, [R1+0x5f4] ;  /* 0x0005f40001157983 */ /* 0x000ee20000300800 */
[----:B0-----:R-:W3:Y:S01]  /*1b230*/  LDL.LU R22, [R1+0x5f8] ;  /* 0x0005f80001167983 */ /* 0x001ee20000300800 */
[----:B------:R-:W3:Y:S02]  /*1b240*/  LDL.LU R23, [R1+0x5fc] ;  /* 0x0005fc0001177983 */ /* 0x000ee40000300800 */
[----:B------:R-:W-:Y:S02]  /*1b250*/  IMAD.MOV.U32 R9, RZ, RZ, R6 ;  /* 0x000000ffff097224 */ /* 0x000fe400078e0006 */
[----:B------:R-:W-:Y:S01]  /*1b260*/  IMAD.MOV.U32 R8, RZ, RZ, R7 ;  /* 0x000000ffff087224 */ /* 0x000fe200078e0007 */
[C---:B---3--:R-:W-:Y:S11]  /*1b270*/  HMMA.16816.F32 R20, R16.reuse, R6, R20 ;  /* 0x000000061014723c */ /* 0x048ff60000001814 */
[----:B------:R-:W-:Y:S11]  /*1b280*/  @!UPT UIADD3 URZ, URZ, URZ, URZ ;  /* 0x0000003f3f3ff290 */ /* 0x000ff6000fffe03f */
[----:B------:R-:W-:Y:S01]  /*1b290*/  @!UPT UIADD3 URZ, URZ, URZ, URZ ;  /* 0x0000003f3f3ff290 */ /* 0x000fe2000fffe03f */
[----:B------:R-:W-:Y:S01]  /*1b2a0*/  STL.64 [R1+0x5f0], R20 ;  /* 0x0005f01401007387 */ /* 0x000fe20000100a00 */
[----:B------:R-:W-:Y:S02]  /*1b2b0*/  STL.64 [R1+0x5f8], R22 ;  /* 0x0005f81601007387 */ /* 0x000fe40000100a00 */
[----:B--2---:R-:W-:Y:S02]  /*1b2c0*/  STL.64 [R1+0x1a40], R10 ;  /* 0x001a400a01007387 */ /* 0x004fe40000100a00 */
[----:B------:R0:W-:Y:S02]  /*1b2d0*/  STL.64 [R1+0x1a38], R8 ;  /* 0x001a380801007387 */ /* 0x0001e40000100a00 */
[----:B0-----:R-:W2:Y:S01]  /*1b2e0*/  LDL.LU R8, [R1+0x580] ;  /* 0x0005800001087983 */ /* 0x001ea20000300800 */
[----:B------:R-:W2:Y:S02]  /*1b2f0*/  LDL.LU R9, [R1+0x584] ;  /* 0x0005840001097983 */ /* 0x000ea40000300800 */
[----:B------:R-:W3:Y:S02]  /*1b300*/  LDL.LU R10, [R1+0x588] ;  /* 0x00058800010a7983 */ /* 0x000ee40000300800 */
[----:B------:R-:W3:Y:S02]  /*1b310*/  LDL.LU R11, [R1+0x58c] ;  /* 0x00058c00010b7983 */ /* 0x000ee40000300800 */
[----:B---3--:R0:W-:Y:S01]  /*1b320*/  STL.64 [R1+0x1a50], R10 ;  /* 0x001a500a01007387 */ /* 0x0081e20000100a00 */
[----:B--2---:R-:W-:Y:S03]  /*1b330*/  STL.64 [R1+0x1a48], R8 ;  /* 0x001a480801007387 */ /* 0x004fe60000100a00 */
[----:B0-----:R-:W2:Y:S04]  /*1b340*/  LDL.64 R10, [R1+0x8] ;  /* 0x00000800010a7983 */ /* 0x001ea80000100a00 */
[----:B--2---:R0:W-:Y:S04]  /*1b350*/  STL.64 [R1+0x1a58], R10 ;  /* 0x001a580a01007387 */ /* 0x0041e80000100a00 */
[----:B0-----:R-:W2:Y:S01]  /*1b360*/  LDL.64 R10, [R1+0x18] ;  /* 0x00001800010a7983 */ /* 0x001ea20000100a00 */
[----:B----4-:R-:W-:Y:S03]  /*1b370*/  HMMA.16816.F32 R24, R16, R14, R24 ;  /* 0x0000000e1018723c */ /* 0x010fe60000001818 */
[----:B--2---:R0:W-:Y:S04]  /*1b380*/  STL.64 [R1+0x1a70], R10 ;  /* 0x001a700a01007387 */ /* 0x0041e80000100a00 */
[----:B0-----:R-:W2:Y:S04]  /*1b390*/  LDL R10, [R1+0x28] ;  /* 0x00002800010a7983 */ /* 0x001ea80000100800 */
[----:B------:R-:W2:Y:S01]  /*1b3a0*/  LDL R11, [R1+0x2c] ;  /* 0x00002c00010b7983 */ /* 0x000ea20000100800 */
[----:B------:R-:W3:Y:S02]  /*1b3b0*/  LDL.LU R4, [R1+0x5d0] ;  /* 0x0005d00001047983 */ /* 0x000ee40000300800 */
[----:B------:R-:W3:Y:S02]  /*1b3c0*/  LDL.LU R5, [R1+0x5d4] ;  /* 0x0005d40001057983 */ /* 0x000ee40000300800 */
[----:B------:R-:W3:Y:S01]  /*1b3d0*/  LDL.LU R6, [R1+0x5d8] ;  /* 0x0005d80001067983 */ /* 0x000ee20000300800 */
[----:B------:R-:W3:Y:S01]  /*1b3e0*/  LDL.LU R7, [R1+0x5dc] ;  /* 0x0005dc0001077983 */ /* 0x000ee20000300800 */
[----:B------:R-:W3:Y:S03]  /*1b3f0*/  LDL.64 R22, [R1+0x48] ;  /* 0x0000480001167983 */ /* 0x000ee60000100a00 */
[----:B--2---:R0:W-:Y:S01]  /*1b400*/  STL.64 [R1+0x1a90], R10 ;  /* 0x001a900a01007387 */ /* 0x0041e20000100a00 */
[----:B------:R-:W2:Y:S02]  /*1b410*/  LDL.LU R8, [R1+0x5c0] ;  /* 0x0005c00001087983 */ /* 0x000ea40000300800 */
[----:B------:R-:W2:Y:S01]  /*1b420*/  LDL.LU R9, [R1+0x5c4] ;  /* 0x0005c40001097983 */ /* 0x000ea20000300800 */
[----:B0-----:R-:W2:Y:S01]  /*1b430*/  LDL.LU R10, [R1+0x5c8] ;  /* 0x0005c800010a7983 */ /* 0x001ea20000300800 */
[----:B------:R-:W2:Y:S02]  /*1b440*/  LDL.LU R11, [R1+0x5cc] ;  /* 0x0005cc00010b7983 */ /* 0x000ea40000300800 */
[----:B------:R-:W-:Y:S02]  /*1b450*/  STL.64 [R1+0x5e0], R24 ;  /* 0x0005e01801007387 */ /* 0x000fe40000100a00 */
[----:B------:R0:W-:Y:S02]  /*1b460*/  STL.64 [R1+0x5e8], R26 ;  /* 0x0005e81a01007387 */ /* 0x0001e40000100a00 */
[----:B0-----:R-:W4:Y:S01]  /*1b470*/  LDL.LU.64 R26, [R1+0x1ac0] ;  /* 0x001ac000011a7983 */ /* 0x001f220000300a00 */
[----:B------:R-:W2:Y:S02]  /*1b480*/  LDL.LU R24, [R1+0x1ab8] ;  /* 0x001ab80001187983 */ /* 0x000ea40000300800 */
[----:B------:R-:W-:-:S02]  /*1b490*/  IMAD.MOV.U32 R25, RZ, RZ, R14 ;  /* 0x000000ffff197224 */ /* 0x000fc400078e000e */
[----:B------:R-:W-:Y:S02]  /*1b4a0*/  IMAD.MOV.U32 R12, RZ, RZ, R15 ;  /* 0x000000ffff0c7224 */ /* 0x000fe400078e000f */
[----:B------:R-:W3:Y:S01]  /*1b4b0*/  LDL.LU.64 R14, [R1+0x1ab0] ;  /* 0x001ab000010e7983 */ /* 0x000ee20000300a00 */
[----:B------:R-:W3:Y:S03]  /*1b4c0*/  LDL.LU R13, [R1+0x1aa8] ;  /* 0x001aa800010d7983 */ /* 0x000ee60000300800 */
[----:B----4-:R-:W-:Y:S01]  /*1b4d0*/  STL.64 [R1+0x1a68], R26 ;  /* 0x001a681a01007387 */ /* 0x010fe20000100a00 */
[----:B--2---:R0:W-:Y:S03]  /*1b4e0*/  STL.64 [R1+0x1a60], R24 ;  /* 0x001a601801007387 */ /* 0x0041e60000100a00 */
[----:B0-----:R-:W2:Y:S01]  /*1b4f0*/  LDL.LU R24, [R1+0x5a0] ;  /* 0x0005a00001187983 */ /* 0x001ea20000300800 */
[----:B------:R-:W2:Y:S02]  /*1b500*/  LDL.LU R25, [R1+0x5a4] ;  /* 0x0005a40001197983 */ /* 0x000ea40000300800 */
[----:B------:R-:W4:Y:S02]  /*1b510*/  LDL.LU R26, [R1+0x5a8] ;  /* 0x0005a800011a7983 */ /* 0x000f240000300800 */
[----:B------:R-:W4:Y:S01]  /*1b520*/  LDL.LU R27, [R1+0x5ac] ;  /* 0x0005ac00011b7983 */ /* 0x000f220000300800 */
[----:B---3--:R-:W-:Y:S01]  /*1b530*/  HMMA.16816.F32 R4, R16, R22, R4 ;  /* 0x000000161004723c */ /* 0x008fe20000001804 */
[----:B----4-:R-:W-:Y:S01]  /*1b540*/  STL.64 [R1+0x1a80], R26 ;  /* 0x001a801a01007387 */ /* 0x010fe20000100a00 */
[----:B--2---:R0:W-:Y:S03]  /*1b550*/  STL.64 [R1+0x1a78], R24 ;  /* 0x001a781801007387 */ /* 0x0041e60000100a00 */
[----:B0-----:R-:W2:Y:S01]  /*1b560*/  LDL.LU R24, [R1+0x5b0] ;  /* 0x0005b00001187983 */ /* 0x001ea20000300800 */
[----:B------:R-:W2:Y:S02]  /*1b570*/  LDL.LU R25, [R1+0x5b4] ;  /* 0x0005b40001197983 */ /* 0x000ea40000300800 */
[----:B------:R-:W2:Y:S02]  /*1b580*/  LDL.LU R26, [R1+0x5b8] ;  /* 0x0005b800011a7983 */ /* 0x000ea40000300800 */
[----:B------:R-:W2:Y:S01]  /*1b590*/  LDL.LU R27, [R1+0x5bc] ;  /* 0x0005bc00011b7983 */ /* 0x000ea20000300800 */
[----:B------:R-:W-:Y:S01]  /*1b5a0*/  STL.64 [R1+0x1a20], R14 ;  /* 0x001a200e01007387 */ /* 0x000fe20000100a00 */
[----:B------:R0:W-:Y:S03]  /*1b5b0*/  STL.64 [R1+0x1a18], R12 ;  /* 0x001a180c01007387 */ /* 0x0001e60000100a00 */
[----:B0-----:R-:W3:Y:S01]  /*1b5c0*/  LDL.LU R12, [R1+0x4d0] ;  /* 0x0004d000010c7983 */ /* 0x001ee20000300800 */
[----:B------:R-:W3:Y:S02]  /*1b5d0*/  LDL.LU R13, [R1+0x4d4] ;  /* 0x0004d400010d7983 */ /* 0x000ee40000300800 */
[----:B------:R-:W4:Y:S02]  /*1b5e0*/  LDL.LU R14, [R1+0x4d8] ;  /* 0x0004d800010e7983 */ /* 0x000f240000300800 */
[----:B------:R-:W4:Y:S02]  /*1b5f0*/  LDL.LU R15, [R1+0x4dc] ;  /* 0x0004dc00010f7983 */ /* 0x000f240000300800 */
[----:B----4-:R-:W-:Y:S01]  /*1b600*/  STL.64 [R1+0x1a30], R14 ;  /* 0x001a300e01007387 */ /* 0x010fe20000100a00 */
[----:B---3--:R0:W-:Y:S03]  /*1b610*/  STL.64 [R1+0x1a28], R12 ;  /* 0x001a280c01007387 */ /* 0x0081e60000100a00 */
[----:B0-----:R-:W3:Y:S01]  /*1b620*/  LDL.LU R12, [R1+0x570] ;  /* 0x00057000010c7983 */ /* 0x001ee20000300800 */
[----:B------:R-:W3:Y:S02]  /*1b630*/  LDL.LU R13, [R1+0x574] ;  /* 0x00057400010d7983 */ /* 0x000ee40000300800 */
[----:B------:R-:W3:Y:S02]  /*1b640*/  LDL.LU R14, [R1+0x578] ;  /* 0x00057800010e7983 */ /* 0x000ee40000300800 */
[----:B------:R-:W3:Y:S01]  /*1b650*/  LDL.LU R15, [R1+0x57c] ;  /* 0x00057c00010f7983 */ /* 0x000ee20000300800 */
[----:B------:R0:W-:Y:S01]  /*1b660*/  STL.64 [R1+0x5d0], R4 ;  /* 0x0005d00401007387 */ /* 0x0001e20000100a00 */
[----:B------:R1:W-:Y:S02]  /*1b670*/  STL.64 [R1+0x5d8], R6 ;  /* 0x0005d80601007387 */ /* 0x0003e40000100a00 */
[----:B0-----:R-:W-:Y:S01]  /*1b680*/  IMAD.MOV.U32 R5, RZ, RZ, R22 ;  /* 0x000000ffff057224 */ /* 0x001fe200078e0016 */
[----:B-1----:R-:W4:Y:S01]  /*1b690*/  LDL.LU.64 R6, [R1+0x1aa0] ;  /* 0x001aa00001067983 */ /* 0x002f220000300a00 */
[----:B------:R-:W-:-:S02]  /*1b6a0*/  IMAD.MOV.U32 R4, RZ, RZ, R23 ;  /* 0x000000ffff047224 */ /* 0x000fc400078e0017 */
[----:B------:R-:W2:Y:S02]  /*1b6b0*/  LDL.LU.64 R22, [R1+0x1a98] ;  /* 0x001a980001167983 */ /* 0x000ea40000300a00 */
[----:B------:R-:W3:Y:S01]  /*1b6c0*/  LDL R28, [R1+0x10fc] ;  /* 0x0010fc00011c7983 */ /* 0x000ee20000100800 */
[----:B--2---:R-:W-:Y:S11]  /*1b6d0*/  HMMA.16816.F32 R8, R16, R22, R8 ;  /* 0x000000161008723c */ /* 0x004ff60000001808 */
[----:B------:R-:W-:Y:S11]  /*1b6e0*/  @!UPT UIADD3 URZ, URZ, URZ, URZ ;  /* 0x0000003f3f3ff290 */ /* 0x000ff6000fffe03f */
[----:B------:R-:W-:Y:S01]  /*1b6f0*/  @!UPT UIADD3 URZ, URZ, URZ, URZ ;  /* 0x0000003f3f3ff290 */ /* 0x000fe2000fffe03f */
[----:B------:R-:W-:Y:S01]  /*1b700*/  STL.64 [R1+0x5c0], R8 ;  /* 0x0005c00801007387 */ /* 0x000fe20000100a00 */
[----:B------:R0:W-:Y:S03]  /*1b710*/  STL.64 [R1+0x5c8], R10 ;  /* 0x0005c80a01007387 */ /* 0x0001e60000100a00 */
[----:B0-----:R-:W2:Y:S01]  /*1b720*/  LDL.LU.64 R10, [R1+0x1a90] ;  /* 0x001a9000010a7983 */ /* 0x001ea20000300a00 */
[----:B------:R4:W-:Y:S02]  /*1b730*/  STL.64 [R1+0x1938], R22 ;  /* 0x0019381601007387 */ /* 0x0009e40000100a00 */
[----:B------:R-:W3:Y:S02]  /*1b740*/  LDL.LU R20, [R1+0x590] ;  /* 0x0005900001147983 */ /* 0x000ee40000300800 */
[----:B------:R-:W3:Y:S02]  /*1b750*/  LDL.LU R21, [R1+0x594] ;  /* 0x0005940001157983 */ /* 0x000ee40000300800 */
[----:B----4-:R-:W-:-:S02]  /*1b760*/  IMAD.MOV.U32 R22, RZ, RZ, R6 ;  /* 0x000000ffff167224 */ /* 0x010fc400078e0006 */
[----:B------:R-:W-:Y:S01]  /*1b770*/  IMAD.MOV.U32 R23, RZ, RZ, R7 ;  /* 0x000000ffff177224 */ /* 0x000fe200078e0007 */
[----:B------:R-:W4:Y:S01]  /*1b780*/  LDL.LU R6, [R1+0x1a8c] ;  /* 0x001a8c0001067983 */ /* 0x000f220000300800 */
[----:B------:R-:W4:Y:S01]  /*1b790*/  LDL.LU R7, [R1+0x1a88] ;  /* 0x001a880001077983 */ /* 0x000f220000300800 */
[C---:B--2---:R-:W-:Y:S02]  /*1b7a0*/  HMMA.16816.F32 R8, R16.reuse, R10, R24 ;  /* 0x0000000a1008723c */ /* 0x044fe40000001818 */
[----:B------:R-:W2:Y:S01]  /*1b7b0*/  LDL.LU.64 R26, [R1+0x1a80] ;  /* 0x001a8000011a7983 */ /* 0x000ea20000300a00 */
[----:B------:R-:W2:Y:S11]  /*1b7c0*/  LDL.LU.64 R24, [R1+0x1a78] ;  /* 0x001a780001187983 */ /* 0x000eb60000300a00 */
[----:B------:R-:W-:Y:S09]  /*1b7d0*/  @!UPT UIADD3 URZ, URZ, URZ, URZ ;  /* 0x0000003f3f3ff290 */ /* 0x000ff2000fffe03f */
[----:B------:R-:W-:Y:S01]  /*1b7e0*/  STL.64 [R1+0x5b0], R8 ;  /* 0x0005b00801007387 */ /* 0x000fe20000100a00 */
[----:B------:R0:W-:Y:S03]  /*1b7f0*/  STL.64 [R1+0x5b8], R10 ;  /* 0x0005b80a01007387 */ /* 0x0001e60000100a00 */
        /* <DEDUP_REMOVED lines=9> */
[----:B------:R-:W3:Y:S02]  /*1b890*/  LDL.LU.64 R10, [R1+0x1a58] ;  /* 0x001a5800010a7983 */ /* 0x000ee40000300a00 */
[C---:B---3--:R-:W-:Y:S11]  /*1b8a0*/  HMMA.16816.F32 R20, R16.reuse, R10, R20 ;  /* 0x0000000a1014723c */ /* 0x048ff60000001814 */
        /* <DEDUP_REMOVED lines=15> */
[----:B------:R-:W-:Y:S01]  /*1b9a0*/  STL.64 [R1+0x1930], R26 ;  /* 0x0019301a01007387 */ /* 0x000fe20000100a00 */
[C---:B--2---:R-:W-:Y:S11]  /*1b9b0*/  HMMA.16816.F32 R12, R16.reuse, R10, R12 ;  /* 0x0000000a100c723c */ /* 0x044ff6000000180c */
[----:B------:R-:W-:Y:S11]  /*1b9c0*/  @!UPT UIADD3 URZ, URZ, URZ, URZ ;  /* 0x0000003f3f3ff290 */ /* 0x000ff6000fffe03f */
[----:B------:R-:W-:Y:S01]  /*1b9d0*/  @!UPT UIADD3 URZ, URZ, URZ, URZ ;  /* 0x0000003f3f3ff290 */ /* 0x000fe2000fffe03f */
[----:B------:R-:W-:Y:S01]  /*1b9e0*/  STL.64 [R1+0x570], R12 ;  /* 0x0005700c01007387 */ /* 0x000fe20000100a00 */
[----:B------:R0:W-:Y:S03]  /*1b9f0*/  STL.64 [R1+0x578], R14 ;  /* 0x0005780e01007387 */ /* 0x0001e60000100a00 */
[----:B0-----:R-:W4:Y:S01]  /*1ba00*/  LDL.LU.64 R14, [R1+0x1a30] ;  /* 0x001a3000010e7983 */ /* 0x001f220000300a00 */
[----:B------:R-:W4:Y:S02]  /*1ba10*/  LDL.LU.64 R12, [R1+0x1a28] ;  /* 0x001a2800010c7983 */ /* 0x000f240000300a00 */
[----:B------:R-:W-:Y:S02]  /*1ba20*/  STL.64 [R1+0x18f0], R10 ;  /* 0x0018f00a01007387 */ /* 0x000fe40000100a00 */
[----:B------:R-:W-:Y:S02]  /*1ba30*/  IMAD.MOV.U32 R22, RZ, RZ, R5 ;  /* 0x000000ffff167224 */ /* 0x000fe400078e0005 */
[----:B------:R-:W-:Y:S01]  /*1ba40*/  IMAD.MOV.U32 R23, RZ, RZ, R4 ;  /* 0x000000ffff177224 */ /* 0x000fe200078e0004 */
[----:B----4-:R-:W-:Y:S01]  /*1ba50*/  HMMA.16816.F32 R16, R16, R6, R12 ;  /* 0x000000061010723c */ /* 0x010fe2000000180c */
[----:B------:R-:W2:Y:S01]  /*1ba60*/  LDL.LU.64 R14, [R1+0x1a20] ;  /* 0x001a2000010e7983 */ /* 0x000ea20000300a00 */
[----:B------:R-:W4:Y:S11]  /*1ba70*/  LDL.LU.64 R12, [R1+0x1a18] ;  /* 0x001a1800010c7983 */ /* 0x000f360000300a00 */
[----:B------:R-:W-:Y:S10]  /*1ba80*/  @!UPT UIADD3 URZ, URZ, URZ, URZ ;  /* 0x0000003f3f3ff290 */ /* 0x000ff4000fffe03f */
[----:B------:R-:W-:Y:S01]  /*1ba90*/  STL.64 [R1+0x4d0], R16 ;  /* 0x0004d01001007387 */ /* 0x000fe20000100a00 */
[----:B------:R-:W-:Y:S02]  /*1baa0*/  STL.64 [R1+0x4d8], R18 ;  /* 0x0004d81201007387 */ /* 0x000fe40000100a00 */
[----:B------:R0:W-:Y:S02]  /*1bab0*/  STL.64 [R1+0x1950], R22 ;  /* 0x0019501601007387 */ /* 0x0001e40000100a00 */
[----:B------:R1:W-:Y:S01]  /*1bac0*/  STL.64 [R1+0x18e8], R6 ;  /* 0x0018e80601007387 */ /* 0x0003e20000100a00 */
[----:B------:R-:W3:Y:S01]  /*1bad0*/  LDL.LU R4, [R1+0x490] ;  /* 0x0004900001047983 */ /* 0x000ee20000300800 */
[----:B------:R-:W3:Y:S02]  /*1bae0*/  LDL.LU R5, [R1+0x494] ;  /* 0x0004940001057983 */ /* 0x000ee40000300800 */
[----:B0-----:R-:W-:Y:S01]  /*1baf0*/  IMAD.MOV.U32 R22, RZ, RZ, R25 ;  /* 0x000000ffff167224 */ /* 0x001fe200078e0019 */
[----:B-1----:R-:W3:Y:S01]  /*1bb00*/  LDL.LU R6, [R1+0x498] ;  /* 0x0004980001067983 */ /* 0x002ee20000300800 */
[----:B------:R-:W3:Y:S02]  /*1bb10*/  LDL.LU R7, [R1+0x49c] ;  /* 0x00049c0001077983 */ /* 0x000ee40000300800 */
[----:B------:R-:W3:Y:S02]  /*1bb20*/  LDL.LU R25, [R1+0x1a10] ;  /* 0x001a100001197983 */ /* 0x000ee40000300800 */
[----:B------:R-:W-:-:S02]  /*1bb30*/  IMAD.MOV.U32 R27, RZ, RZ, R29 ;  /* 0x000000ffff1b7224 */ /* 0x000fc400078e001d */
[----:B--2---:R-:W-:Y:S02]  /*1bb40*/  IMAD.MOV.U32 R10, RZ, RZ, R15 ;  /* 0x000000ffff0a7224 */ /* 0x004fe400078e000f */
[----:B------:R-:W-:Y:S02]  /*1bb50*/  IMAD.MOV.U32 R11, RZ, RZ, R14 ;  /* 0x000000ffff0b7224 */ /* 0x000fe400078e000e */
[----:B----4-:R-:W-:Y:S02]  /*1bb60*/  IMAD.MOV.U32 R23, RZ, RZ, R12 ;  /* 0x000000ffff177224 */ /* 0x010fe400078e000c */
[----:B------:R-:W2:Y:S01]  /*1bb70*/  LDL.LU R12, [R1+0x1a0c] ;  /* 0x001a0c00010c7983 */ /* 0x000ea20000300800 */
[----:B------:R-:W4:Y:S02]  /*1bb80*/  LDL.LU R15, [R1+0x1a08] ;  /* 0x001a0800010f7983 */ /* 0x000f240000300800 */
[----:B------:R-:W4:Y:S02]  /*1bb90*/  LDL.LU R14, [R1+0x1a04] ;  /* 0x001a0400010e7983 */ /* 0x000f240000300800 */
[----:B------:R0:W-:Y:S02]  /*1bba0*/  STL.64 [R1+0x1988], R10 ;  /* 0x0019880a01007387 */ /* 0x0001e40000100a00 */
[----:B------:R-:W-:-:S02]  /*1bbb0*/  IMAD.MOV.U32 R26, RZ, RZ, R13 ;  /* 0x000000ffff1a7224 */ /* 0x000fc400078e000d */
[----:B------:R-:W4:Y:S01]  /*1bbc0*/  LDL.LU R13, [R1+0x1a00] ;  /* 0x001a0000010d7983 */ /* 0x000f220000300800 */
[----:B------:R-:W4:Y:S02]  /*1bbd0*/  LDL.LU R29, [R1+0x19fc] ;  /* 0x0019fc00011d7983 */ /* 0x000f240000300800 */
[----:B0-----:R-:W-:Y:S02]  /*1bbe0*/  IMAD.MOV.U32 R11, RZ, RZ, R24 ;  /* 0x000000ffff0b7224 */ /* 0x001fe400078e0018 */
[----:B---3--:R-:W-:-:S05]  /*1bbf0*/  IMAD.MOV.U32 R10, RZ, RZ, R25 ;  /* 0x000000ffff0a7224 */ /* 0x008fca00078e0019 */
[----:B------:R-:W-:Y:S01]  /*1bc00*/  STL.64 [R1+0x19a0], R10 ;  /* 0x0019a00a01007387 */ /* 0x000fe20000100a00 */
[----:B------:R0:W-:Y:S02]  /*1bc10*/  STL.64 [R1+0x1980], R26 ;  /* 0x0019801a01007387 */ /* 0x0001e40000100a00 */
[----:B------:R-:W3:Y:S02]  /*1bc20*/  LDL.LU R24, [R1+0x3f0] ;  /* 0x0003f00001187983 */ /* 0x000ee40000300800 */
[----:B------:R-:W3:Y:S01]  /*1bc30*/  LDL.LU R25, [R1+0x3f4] ;  /* 0x0003f40001197983 */ /* 0x000ee20000300800 */
[----:B0-----:R-:W3:Y:S01]  /*1bc40*/  LDL.LU R26, [R1+0x3f8] ;  /* 0x0003f800011a7983 */ /* 0x001ee20000300800 */
[----:B------:R-:W3:Y:S02]  /*1bc50*/  LDL.LU R27, [R1+0x3fc] ;  /* 0x0003fc00011b7983 */ /* 0x000ee40000300800 */
[----:B--2---:R-:W-:Y:S02]  /*1bc60*/  IMAD.MOV.U32 R11, RZ, RZ, R12 ;  /* 0x000000ffff0b7224 */ /* 0x004fe400078e000c */
[----:B----4-:R-:W-:-:S02]  /*1bc70*/  IMAD.MOV.U32 R10, RZ, RZ, R15 ;  /* 0x000000ffff0a7224 */ /* 0x010fc400078e000f */
[----:B------:R-:W2:Y:S01]  /*1bc80*/  LDL.LU R15, [R1+0x19f8] ;  /* 0x0019f800010f7983 */ /* 0x000ea20000300800 */
[----:B------:R-:W4:Y:S02]  /*1bc90*/  LDL.LU R12, [R1+0x19f4] ;  /* 0x0019f400010c7983 */ /* 0x000f240000300800 */
[----:B------:R-:W-:Y:S01]  /*1bca0*/  STL.64 [R1+0x19b8], R10 ;  /* 0x0019b80a01007387 */ /* 0x000fe20000100a00 */
[----:B---3--:R-:W-:Y:S01]  /*1bcb0*/  STL.64 [R1+0x1998], R26 ;  /* 0x0019981a01007387 */ /* 0x008fe20000100a00 */
[----:B------:R0:W-:Y:S03]  /*1bcc0*/  STL.64 [R1+0x1990], R24 ;  /* 0x0019901801007387 */ /* 0x0001e60000100a00 */
[----:B0-----:R-:W3:Y:S01]  /*1bcd0*/  LDL.LU R24, [R1+0x400] ;  /* 0x0004000001187983 */ /* 0x001ee20000300800 */
[----:B------:R-:W3:Y:S02]  /*1bce0*/  LDL.LU R25, [R1+0x404] ;  /* 0x0004040001197983 */ /* 0x000ee40000300800 */
[----:B------:R-:W2:Y:S02]  /*1bcf0*/  LDL.LU R26, [R1+0x408] ;  /* 0x00040800011a7983 */ /* 0x000ea40000300800 */
[----:B------:R-:W2:Y:S02]  /*1bd00*/  LDL.LU R27, [R1+0x40c] ;  /* 0x00040c00011b7983 */ /* 0x000ea40000300800 */
[----:B------:R-:W-:-:S02]  /*1bd10*/  IMAD.MOV.U32 R10, RZ, RZ, R13 ;  /* 0x000000ffff0a7224 */ /* 0x000fc400078e000d */
[----:B------:R-:W-:Y:S01]  /*1bd20*/  IMAD.MOV.U32 R11, RZ, RZ, R14 ;  /* 0x000000ffff0b7224 */ /* 0x000fe200078e000e */
[----:B------:R-:W4:Y:S01]  /*1bd30*/  LDL.LU R13, [R1+0x19f0] ;  /* 0x0019f000010d7983 */ /* 0x000f220000300800 */
[----:B------:R-:W4:Y:S03]  /*1bd40*/  LDL.LU R14, [R1+0x19ec] ;  /* 0x0019ec00010e7983 */ /* 0x000f260000300800 */
[----:B------:R-:W-:Y:S04]  /*1bd50*/  STL.64 [R1+0x19d0], R10 ;  /* 0x0019d00a01007387 */ /* 0x000fe80000100a00 */
[----:B--2---:R-:W-:Y:S01]  /*1bd60*/  STL.64 [R1+0x19b0], R26 ;  /* 0x0019b01a01007387 */ /* 0x004fe20000100a00 */
[----:B---3--:R0:W-:Y:S03]  /*1bd70*/  STL.64 [R1+0x19a8], R24 ;  /* 0x0019a81801007387 */ /* 0x0081e60000100a00 */
[----:B0-----:R-:W2:Y:S01]  /*1bd80*/  LDL.LU R24, [R1+0x410] ;  /* 0x0004100001187983 */ /* 0x001ea20000300800 */
[----:B------:R-:W2:Y:S02]  /*1bd90*/  LDL.LU R25, [R1+0x414] ;  /* 0x0004140001197983 */ /* 0x000ea40000300800 */
[----:B------:R-:W3:Y:S02]  /*1bda0*/  LDL.LU R26, [R1+0x418] ;  /* 0x00041800011a7983 */ /* 0x000ee40000300800 */
[----:B------:R-:W3:Y:S02]  /*1bdb0*/  LDL.LU R27, [R1+0x41c] ;  /* 0x00041c00011b7983 */ /* 0x000ee40000300800 */
[----:B------:R-:W-:-:S02]  /*1bdc0*/  IMAD.MOV.U32 R10, RZ, RZ, R15 ;  /* 0x000000ffff0a7224 */ /* 0x000fc400078e000f */
[----:B------:R-:W4:Y:S04]  /*1bdd0*/  LDL.LU R15, [R1+0x19e8] ;  /* 0x0019e800010f7983 */ /* 0x000f280000300800 */
[----:B---3--:R-:W-:Y:S01]  /*1bde0*/  STL.64 [R1+0x19c8], R26 ;  /* 0x0019c81a01007387 */ /* 0x008fe20000100a00 */
[----:B--2---:R0:W-:Y:S03]  /*1bdf0*/  STL.64 [R1+0x19c0], R24 ;  /* 0x0019c01801007387 */ /* 0x0041e60000100a00 */
[----:B0-----:R-:W2:Y:S01]  /*1be00*/  LDL.LU R24, [R1+0x420] ;  /* 0x0004200001187983 */ /* 0x001ea20000300800 */
[----:B------:R-:W2:Y:S02]  /*1be10*/  LDL.LU R25, [R1+0x424] ;  /* 0x0004240001197983 */ /* 0x000ea40000300800 */
[----:B------:R-:W3:Y:S02]  /*1be20*/  LDL.LU R26, [R1+0x428] ;  /* 0x00042800011a7983 */ /* 0x000ee40000300800 */
[----:B------:R-:W3:Y:S02]  /*1be30*/  LDL.LU R27, [R1+0x42c] ;  /* 0x00042c00011b7983 */ /* 0x000ee40000300800 */
[----:B---3--:R-:W-:Y:S01]  /*1be40*/  STL.64 [R1+0x19e0], R26 ;  /* 0x0019e01a01007387 */ /* 0x008fe20000100a00 */
[----:B--2---:R0:W-:Y:S03]  /*1be50*/  STL.64 [R1+0x19d8], R24 ;  /* 0x0019d81801007387 */ /* 0x0041e60000100a00 */
[----:B0-----:R-:W4:Y:S01]  /*1be60*/  LDL.LU R24, [R1+0x430] ;  /* 0x0004300001187983 */ /* 0x001f220000300800 */
[----:B------:R-:W4:Y:S02]  /*1be70*/  LDL.LU R25, [R1+0x434] ;  /* 0x0004340001197983 */ /* 0x000f240000300800 */
[----:B------:R-:W4:Y:S02]  /*1be80*/  LDL.LU R26, [R1+0x438] ;  /* 0x00043800011a7983 */ /* 0x000f240000300800 */
[----:B------:R-:W4:Y:S01]  /*1be90*/  LDL.LU R27, [R1+0x43c] ;  /* 0x00043c00011b7983 */ /* 0x000f220000300800 */
[----:B------:R-:W2:Y:S01]  /*1bea0*/  LDL.LU R16, [R1+0x3e0] ;  /* 0x0003e00001107983 */ /* 0x000ea20000300800 */
[----:B------:R-:W2:Y:S02]  /*1beb0*/  LDL.LU R17, [R1+0x3e4] ;  /* 0x0003e40001117983 */ /* 0x000ea40000300800 */
[----:B------:R-:W2:Y:S02]  /*1bec0*/  LDL.LU R18, [R1+0x3e8] ;  /* 0x0003e80001127983 */ /* 0x000ea40000300800 */
[----:B------:R-:W2:Y:S01]  /*1bed0*/  LDL.LU R19, [R1+0x3ec] ;  /* 0x0003ec0001137983 */ /* 0x000ea20000300800 */
[----:B------:R-:W-:Y:S01]  /*1bee0*/  STL.64 [R1+0x1968], R22 ;  /* 0x0019681601007387 */ /* 0x000fe20000100a00 */
[----:B------:R-:W-:Y:S02]  /*1bef0*/  STL.64 [R1+0x1948], R6 ;  /* 0x0019480601007387 */ /* 0x000fe40000100a00 */
[----:B------:R0:W-:Y:S02]  /*1bf00*/  STL.64 [R1+0x1940], R4 ;  /* 0x0019400401007387 */ /* 0x0001e40000100a00 */
[----:B0-----:R-:W3:Y:S01]  /*1bf10*/  LDL.LU R4, [R1+0x4a0] ;  /* 0x0004a00001047983 */ /* 0x001ee20000300800 */
[----:B------:R-:W3:Y:S02]  /*1bf20*/  LDL.LU R5, [R1+0x4a4] ;  /* 0x0004a40001057983 */ /* 0x000ee40000300800 */
[----:B------:R-:W2:Y:S02]  /*1bf30*/  LDL.LU R6, [R1+0x4a8] ;  /* 0x0004a80001067983 */ /* 0x000ea40000300800 */
[----:B------:R-:W2:Y:S02]  /*1bf40*/  LDL.LU R7, [R1+0x4ac] ;  /* 0x0004ac0001077983 */ /* 0x000ea40000300800 */
[----:B------:R-:W-:-:S02]  /*1bf50*/  IMAD.MOV.U32 R11, RZ, RZ, R29 ;  /* 0x000000ffff0b7224 */ /* 0x000fc400078e001d */
[----:B------:R-:W-:Y:S02]  /*1bf60*/  IMAD.MOV.U32 R22, RZ, RZ, R9 ;  /* 0x000000ffff167224 */ /* 0x000fe400078e0009 */
[----:B------:R-:W-:Y:S01]  /*1bf70*/  IMAD.MOV.U32 R23, RZ, RZ, R8 ;  /* 0x000000ffff177224 */ /* 0x000fe200078e0008 */
[----:B--2---:R-:W-:Y:S01]  /*1bf80*/  STL.64 [R1+0x1960], R6 ;  /* 0x0019600601007387 */ /* 0x004fe20000100a00 */
[----:B---3--:R0:W-:Y:S03]  /*1bf90*/  STL.64 [R1+0x1958], R4 ;  /* 0x0019580401007387 */ /* 0x0081e60000100a00 */
[----:B0-----:R-:W2:Y:S01]  /*1bfa0*/  LDL.LU R4, [R1+0x4b0] ;  /* 0x0004b00001047983 */ /* 0x001ea20000300800 */
[----:B------:R-:W2:Y:S02]  /*1bfb0*/  LDL.LU R5, [R1+0x4b4] ;  /* 0x0004b40001057983 */ /* 0x000ea40000300800 */
[----:B------:R-:W3:Y:S02]  /*1bfc0*/  LDL.LU R6, [R1+0x4b8] ;  /* 0x0004b80001067983 */ /* 0x000ee40000300800 */
[----:B------:R-:W3:Y:S01]  /*1bfd0*/  LDL.LU R7, [R1+0x4bc] ;  /* 0x0004bc0001077983 */ /* 0x000ee20000300800 */
[C---:B----4-:R-:W-:Y:S01]  /*1bfe0*/  HMMA.16816.F32 R8, R12.reuse, R10, R24 ;  /* 0x0000000a0c08723c */ /* 0x050fe20000001818 */
[----:B---3--:R-:W-:Y:S01]  /*1bff0*/  STL.64 [R1+0x1978], R6 ;  /* 0x0019780601007387 */ /* 0x008fe20000100a00 */
[----:B--2---:R0:W-:Y:S03]  /*1c000*/  STL.64 [R1+0x1970], R4 ;  /* 0x0019700401007387 */ /* 0x0041e60000100a00 */
[----:B0-----:R-:W2:Y:S01]  /*1c010*/  LDL.LU R4, [R1+0x4c0] ;  /* 0x0004c00001047983 */ /* 0x001ea20000300800 */
[----:B------:R-:W2:Y:S02]  /*1c020*/  LDL.LU R5, [R1+0x4c4] ;  /* 0x0004c40001057983 */ /* 0x000ea40000300800 */
[----:B------:R-:W2:Y:S02]  /*1c030*/  LDL.LU R6, [R1+0x4c8] ;  /* 0x0004c80001067983 */ /* 0x000ea40000300800 */
[----:B------:R-:W2:Y:S01]  /*1c040*/  LDL.LU R7, [R1+0x4cc] ;  /* 0x0004cc0001077983 */ /* 0x000ea20000300800 */
[----:B------:R-:W3:Y:S01]  /*1c050*/  LDL.LU.64 R26, [R1+0x19e0] ;  /* 0x0019e000011a7983 */ /* 0x000ee20000300a00 */
[----:B------:R-:W3:Y:S11]  /*1c060*/  LDL.LU.64 R24, [R1+0x19d8] ;  /* 0x0019d80001187983 */ /* 0x000ef60000300a00 */
[----:B------:R-:W-:Y:S02]  /*1c070*/  STL.64 [R1+0x430], R8 ;  /* 0x0004300801007387 */ /* 0x000fe40000100a00 */
[----:B------:R0:W-:Y:S02]  /*1c080*/  STL.64 [R1+0x438], R10 ;  /* 0x0004380a01007387 */ /* 0x0001e40000100a00 */
[----:B0-----:R-:W3:Y:S02]  /*1c090*/  LDL.LU.64 R10, [R1+0x19d0] ;  /* 0x0019d000010a7983 */ /* 0x001ee40000300a00 */
[C---:B---3--:R-:W-:Y:S02]  /*1c0a0*/  HMMA.16816.F32 R8, R12.reuse, R10, R24 ;  /* 0x0000000a0c08723c */ /* 0x048fe40000001818 */
[----:B------:R-:W3:Y:S01]  /*1c0b0*/  LDL.LU.64 R26, [R1+0x19c8] ;  /* 0x0019c800011a7983 */ /* 0x000ee20000300a00 */
[----:B------:R-:W3:Y:S11]  /*1c0c0*/  LDL.LU.64 R24, [R1+0x19c0] ;  /* 0x0019c00001187983 */ /* 0x000ef60000300a00 */
[----:B------:R-:W-:Y:S09]  /*1c0d0*/  @!UPT UIADD3 URZ, URZ, URZ, URZ ;  /* 0x0000003f3f3ff290 */ /* 0x000ff2000fffe03f */
[----:B------:R-:W-:Y:S01]  /*1c0e0*/  STL.64 [R1+0x420], R8 ;  /* 0x0004200801007387 */ /* 0x000fe20000100a00 */
        /* <DEDUP_REMOVED lines=16> */
[----:B---3--:R-:W-:Y:S02]  /*1c1f0*/  HMMA.16816.F32 R8, R12, R10, R24 ;  /* 0x0000000a0c08723c */ /* 0x008fe40000001818 */
[----:B------:R-:W3:Y:S11]  /*1c200*/  LDL.LU.64 R26, [R1+0x1980] ;  /* 0x00198000011a7983 */ /* 0x000ef60000300a00 */
[----:B------:R-:W-:Y:S10]  /*1c210*/  @!UPT UIADD3 URZ, URZ, URZ, URZ ;  /* 0x0000003f3f3ff290 */ /* 0x000ff4000fffe03f */
[----:B------:R0:W-:Y:S01]  /*1c220*/  STL.64 [R1+0x3f0], R8 ;  /* 0x0003f00801007387 */ /* 0x0001e20000100a00 */
[----:B------:R1:W-:Y:S03]  /*1c230*/  STL.64 [R1+0x3f8], R10 ;  /* 0x0003f80a01007387 */ /* 0x0003e60000100a00 */
[----:B0-----:R-:W4:Y:S01]  /*1c240*/  LDL.LU R8, [R1+0x450] ;  /* 0x0004500001087983 */ /* 0x001f220000300800 */
[----:B------:R-:W4:Y:S02]  /*1c250*/  LDL.LU R9, [R1+0x454] ;  /* 0x0004540001097983 */ /* 0x000f240000300800 */
[----:B-1----:R-:W2:Y:S02]  /*1c260*/  LDL.LU R10, [R1+0x458] ;  /* 0x00045800010a7983 */ /* 0x002ea40000300800 */
[----:B------:R-:W2:Y:S02]  /*1c270*/  LDL.LU R11, [R1+0x45c] ;  /* 0x00045c00010b7983 */ /* 0x000ea40000300800 */
[----:B--2---:R0:W-:Y:S01]  /*1c280*/  STL.64 [R1+0x1900], R10 ;  /* 0x0019000a01007387 */ /* 0x0041e20000100a00 */
[----:B----4-:R-:W-:Y:S02]  /*1c290*/  STL.64 [R1+0x18f8], R8 ;  /* 0x0018f80801007387 */ /* 0x010fe40000100a00 */
[----:B0-----:R-:W-:-:S02]  /*1c2a0*/  IMAD.MOV.U32 R10, RZ, RZ, R21 ;  /* 0x000000ffff0a7224 */ /* 0x001fc400078e0015 */
[----:B------:R-:W-:-:S05]  /*1c2b0*/  IMAD.MOV.U32 R11, RZ, RZ, R20 ;  /* 0x000000ffff0b7224 */ /* 0x000fca00078e0014 */
[----:B------:R3:W-:Y:S01]  /*1c2c0*/  STL.64 [R1+0x1918], R10 ;  /* 0x0019180a01007387 */ /* 0x0007e20000100a00 */
[C---:B------:R-:W-:Y:S01]  /*1c2d0*/  HMMA.16816.F32 R20, R12.reuse, R22, R4 ;  /* 0x000000160c14723c */ /* 0x040fe20000001804 */
[----:B------:R-:W2:Y:S07]  /*1c2e0*/  LDL.LU R24, [R1+0x480] ;  /* 0x0004800001187983 */ /* 0x000eae0000300800 */
[C---:B---3--:R-:W-:Y:S01]  /*1c2f0*/  HMMA.16816.F32 R8, R12.reuse, R26, R16 ;  /* 0x0000001a0c08723c */ /* 0x048fe20000001810 */
[----:B------:R-:W0:Y:S11]  /*1c300*/  LDSM.16.MT88.4 R16, [R3+0x2180] ;  /* 0x002180000310783b */ /* 0x000e360000004200 */
[----:B------:R-:W-:Y:S11]  /*1c310*/  @!UPT UIADD3 URZ, URZ, URZ, URZ ;  /* 0x0000003f3f3ff290 */ /* 0x000ff6000fffe03f */
[----:B------:R-:W-:Y:S01]  /*1c320*/  STL.64 [R1+0x3e0], R8 ;  /* 0x0003e00801007387 */ /* 0x000fe20000100a00 */
[----:B------:R-:W-:Y:S02]  /*1c330*/  STL.64 [R1+0x3e8], R10 ;  /* 0x0003e80a01007387 */ /* 0x000fe40000100a00 */
[----:B------:R-:W2:Y:S02]  /*1c340*/  LDL.LU R25, [R1+0x484] ;  /* 0x0004840001197983 */ /* 0x000ea40000300800 */
[----:B------:R-:W2:Y:S01]  /*1c350*/  LDL.LU R26, [R1+0x488] ;  /* 0x00048800011a7983 */ /* 0x000ea20000300800 */
[----:B------:R-:W2:Y:S04]  /*1c360*/  LDL.LU R27, [R1+0x48c] ;  /* 0x00048c00011b7983 */ /* 0x000ea80000300800 */
[----:B0-----:R0:W-:Y:S01]  /*1c370*/  STL.64 [R1+0x17c0], R18 ;  /* 0x0017c01201007387 */ /* 0x0011e20000100a00 */
[----:B------:R-:W-:Y:S03]  /*1c380*/  STL.64 [R1+0x17b8], R16 ;  /* 0x0017b81001007387 */ /* 0x000fe60000100a00 */
[----:B0-----:R-:W2:Y:S01]  /*1c390*/  LDL.64 R18, [R1+0x28] ;  /* 0x0000280001127983 */ /* 0x001ea20000100a00 */
[----:B------:R-:W3:Y:S02]  /*1c3a0*/  LDL.LU.64 R6, [R1+0x1978] ;  /* 0x0019780001067983 */ /* 0x000ee40000300a00 */
[----:B------:R-:W3:Y:S02]  /*1c3b0*/  LDL.LU.64 R4, [R1+0x1970] ;  /* 0x0019700001047983 */ /* 0x000ee40000300a00 */
[----:B------:R-:W-:Y:S01]  /*1c3c0*/  STL.64 [R1+0x4c0], R20 ;  /* 0x0004c01401007387 */ /* 0x000fe20000100a00 */
[----:B------:R0:W-:Y:S04]  /*1c3d0*/  STL.64 [R1+0x4c8], R22 ;  /* 0x0004c81601007387 */ /* 0x0001e80000100a00 */
        /* <DEDUP_REMOVED lines=16> */
[----:B------:R-:W3:Y:S11]  /*1c4e0*/  LDL.LU R4, [R1+0x440] ;  /* 0x0004400001047983 */ /* 0x000ef60000300800 */
[----:B------:R-:W-:Y:S10]  /*1c4f0*/  @!UPT UIADD3 URZ, URZ, URZ, URZ ;  /* 0x0000003f3f3ff290 */ /* 0x000ff4000fffe03f */
[----:B------:R-:W-:Y:S01]  /*1c500*/  STL.64 [R1+0x490], R20 ;  /* 0x0004901401007387 */ /* 0x000fe20000100a00 */
[----:B------:R-:W-:Y:S02]  /*1c510*/  STL.64 [R1+0x498], R22 ;  /* 0x0004981601007387 */ /* 0x000fe40000100a00 */
[----:B------:R-:W3:Y:S02]  /*1c520*/  LDL.LU R5, [R1+0x444] ;  /* 0x0004440001057983 */ /* 0x000ee40000300800 */
[----:B------:R-:W4:Y:S01]  /*1c530*/  LDL.LU R6, [R1+0x448] ;  /* 0x0004480001067983 */ /* 0x000f220000300800 */
[----:B------:R-:W4:Y:S01]  /*1c540*/  LDL.LU R7, [R1+0x44c] ;  /* 0x00044c0001077983 */ /* 0x000f220000300800 */
[----:B--2---:R-:W-:Y:S03]  /*1c550*/  HMMA.16816.F32 R24, R12, R18, R24 ;  /* 0x000000120c18723c */ /* 0x004fe60000001818 */
[----:B----4-:R-:W-:Y:S01]  /*1c560*/  STL.64 [R1+0x1910], R6 ;  /* 0x0019100601007387 */ /* 0x010fe20000100a00 */
[----:B---3--:R0:W-:Y:S03]  /*1c570*/  STL.64 [R1+0x1908], R4 ;  /* 0x0019080401007387 */ /* 0x0081e60000100a00 */
[----:B0-----:R-:W2:Y:S01]  /*1c580*/  LDL.LU R4, [R1+0x460] ;  /* 0x0004600001047983 */ /* 0x001ea20000300800 */
[----:B------:R-:W2:Y:S02]  /*1c590*/  LDL.LU R5, [R1+0x464] ;  /* 0x0004640001057983 */ /* 0x000ea40000300800 */
[----:B------:R-:W3:Y:S02]  /*1c5a0*/  LDL.LU R6, [R1+0x468] ;  /* 0x0004680001067983 */ /* 0x000ee40000300800 */
[----:B------:R-:W3:Y:S02]  /*1c5b0*/  LDL.LU R7, [R1+0x46c] ;  /* 0x00046c0001077983 */ /* 0x000ee40000300800 */
[----:B------:R-:W-:Y:S01]  /*1c5c0*/  IMAD.MOV.U32 R29, RZ, RZ, R18 ;  /* 0x000000ffff1d7224 */ /* 0x000fe200078e0012 */
[----:B---3--:R-:W-:Y:S01]  /*1c5d0*/  STL.64 [R1+0x1928], R6 ;  /* 0x0019280601007387 */ /* 0x008fe20000100a00 */
[----:B--2---:R0:W-:Y:S03]  /*1c5e0*/  STL.64 [R1+0x1920], R4 ;  /* 0x0019200401007387 */ /* 0x0041e60000100a00 */
[----:B0-----:R-:W2:Y:S01]  /*1c5f0*/  LDL.LU R4, [R1+0x470] ;  /* 0x0004700001047983 */ /* 0x001ea20000300800 */
[----:B------:R-:W2:Y:S02]  /*1c600*/  LDL.LU R5, [R1+0x474] ;  /* 0x0004740001057983 */ /* 0x000ea40000300800 */
[----:B------:R-:W2:Y:S02]  /*1c610*/  LDL.LU R6, [R1+0x478] ;  /* 0x0004780001067983 */ /* 0x000ea40000300800 */
[----:B------:R-:W2:Y:S01]  /*1c620*/  LDL.LU R7, [R1+0x47c] ;  /* 0x00047c0001077983 */ /* 0x000ea20000300800 */
[----:B------:R-:W3:Y:S01]  /*1c630*/  LDL.LU R20, [R1+0x3d0] ;  /* 0x0003d00001147983 */ /* 0x000ee20000300800 */
[----:B------:R-:W3:Y:S02]  /*1c640*/  LDL.LU R21, [R1+0x3d4] ;  /* 0x0003d40001157983 */ /* 0x000ee40000300800 */
[----:B------:R-:W3:Y:S02]  /*1c650*/  LDL.LU R22, [R1+0x3d8] ;  /* 0x0003d80001167983 */ /* 0x000ee40000300800 */
[----:B------:R-:W3:Y:S01]  /*1c660*/  LDL.LU R23, [R1+0x3dc] ;  /* 0x0003dc0001177983 */ /* 0x000ee20000300800 */
[----:B------:R-:W-:Y:S01]  /*1c670*/  STL.64 [R1+0x480], R24 ;  /* 0x0004801801007387 */ /* 0x000fe20000100a00 */
[----:B------:R0:W-:Y:S03]  /*1c680*/  STL.64 [R1+0x488], R26 ;  /* 0x0004881a01007387 */ /* 0x0001e60000100a00 */
[----:B0-----:R-:W4:Y:S01]  /*1c690*/  LDL.LU.64 R26, [R1+0x1930] ;  /* 0x00193000011a7983 */ /* 0x001f220000300a00 */
[----:B------:R-:W2:Y:S02]  /*1c6a0*/  LDL.LU R16, [R1+0x210] ;  /* 0x0002100001107983 */ /* 0x000ea40000300800 */
[----:B------:R-:W2:Y:S02]  /*1c6b0*/  LDL.LU R17, [R1+0x214] ;  /* 0x0002140001117983 */ /* 0x000ea40000300800 */
[----:B------:R-:W-:Y:S01]  /*1c6c0*/  IMAD.MOV.U32 R25, RZ, RZ, R19 ;  /* 0x000000ffff197224 */ /* 0x000fe200078e0013 */
[----:B------:R-:W2:Y:S01]  /*1c6d0*/  LDL.LU R18, [R1+0x218] ;  /* 0x0002180001127983 */ /* 0x000ea20000300800 */
[----:B------:R-:W2:Y:S02]  /*1c6e0*/  LDL.LU R19, [R1+0x21c] ;  /* 0x00021c0001137983 */ /* 0x000ea40000300800 */
[----:B------:R-:W-:-:S02]  /*1c6f0*/  IMAD.MOV.U32 R10, RZ, RZ, R2 ;  /* 0x000000ffff0a7224 */ /* 0x000fc400078e0002 */
[----:B------:R-:W-:Y:S01]  /*1c700*/  IMAD.MOV.U32 R11, RZ, RZ, R0 ;  /* 0x000000ffff0b7224 */ /* 0x000fe200078e0000 */
[----:B--2---:R0:W-:Y:S01]  /*1c710*/  STL.64 [R1+0x18b8], R18 ;  /* 0x0018b81201007387 */ /* 0x0041e20000100a00 */
[----:B------:R-:W-:Y:S03]  /*1c720*/  STL.64 [R1+0x18b0], R16 ;  /* 0x0018b01001007387 */ /* 0x000fe60000100a00 */
[----:B0-----:R-:W2:Y:S02]  /*1c730*/  LDL.64 R18, [R1+0xb8] ;  /* 0x0000b80001127983 */ /* 0x001ea40000100a00 */
[C---:B------:R-:W-:Y:S02]  /*1c740*/  HMMA.16816.F32 R8, R12.reuse, R10, R4 ;  /* 0x0000000a0c08723c */ /* 0x040fe40000001804 */
[----:B--2---:R0:W-:Y:S04]  /*1c750*/  STL.64 [R1+0x18c0], R18 ;  /* 0x0018c01201007387 */ /* 0x0041e80000100a00 */
[----:B0-----:R-:W2:Y:S01]  /*1c760*/  LDL.64 R18, [R1+0xc8] ;  /* 0x0000c80001127983 */ /* 0x001ea20000100a00 */
[----:B------:R-:W2:Y:S02]  /*1c770*/  LDL.LU.64 R6, [R1+0x1928] ;  /* 0x0019280001067983 */ /* 0x000ea40000300a00 */
[----:B------:R-:W2:Y:S11]  /*1c780*/  LDL.LU.64 R4, [R1+0x1920] ;  /* 0x0019200001047983 */ /* 0x000eb60000300a00 */
[----:B------:R-:W-:Y:S03]  /*1c790*/  @!UPT UIADD3 URZ, URZ, URZ, URZ ;  /* 0x0000003f3f3ff290 */ /* 0x000fe6000fffe03f */
[----:B------:R-:W-:Y:S01]  /*1c7a0*/  STL.64 [R1+0x470], R8 ;  /* 0x0004700801007387 */ /* 0x000fe20000100a00 */
[----:B------:R0:W-:Y:S04]  /*1c7b0*/  STL.64 [R1+0x478], R10 ;  /* 0x0004780a01007387 */ /* 0x0001e80000100a00 */
[----:B0-----:R-:W2:Y:S02]  /*1c7c0*/  LDL.LU.64 R10, [R1+0x1918] ;  /* 0x00191800010a7983 */ /* 0x001ea40000300a00 */
[C---:B--2---:R-:W-:Y:S02]  /*1c7d0*/  HMMA.16816.F32 R8, R12.reuse, R10, R4 ;  /* 0x0000000a0c08723c */ /* 0x044fe40000001804 */
[----:B------:R-:W2:Y:S01]  /*1c7e0*/  LDL.LU.64 R6, [R1+0x1910] ;  /* 0x0019100001067983 */ /* 0x000ea20000300a00 */
[----:B------:R-:W2:Y:S11]  /*1c7f0*/  LDL.LU.64 R4, [R1+0x1908] ;  /* 0x0019080001047983 */ /* 0x000eb60000300a00 */
[----:B------:R-:W-:Y:S09]  /*1c800*/  @!UPT UIADD3 URZ, URZ, URZ, URZ ;  /* 0x0000003f3f3ff290 */ /* 0x000ff2000fffe03f */
[----:B------:R-:W-:Y:S01]  /*1c810*/  STL.64 [R1+0x460], R8 ;  /* 0x0004600801007387 */ /* 0x000fe20000100a00 */
[----:B------:R0:W-:Y:S03]  /*1c820*/  STL.64 [R1+0x468], R10 ;  /* 0x0004680a01007387 */ /* 0x0001e60000100a00 */
[----:B0-----:R-:W4:Y:S01]  /*1c830*/  LDL.LU.64 R10, [R1+0x1900] ;  /* 0x00190000010a7983 */ /* 0x001f220000300a00 */
[----:B------:R-:W4:Y:S02]  /*1c840*/  LDL.LU.64 R8, [R1+0x18f8] ;  /* 0x0018f80001087983 */ /* 0x000f240000300a00 */
[C---:B----4-:R-:W-:Y:S11]  /*1c850*/  HMMA.16816.F32 R8, R12.reuse, R26, R8 ;  /* 0x0000001a0c08723c */ /* 0x050ff60000001808 */
[----:B------:R-:W-:Y:S11]  /*1c860*/  @!UPT UIADD3 URZ, URZ, URZ, URZ ;  /* 0x0000003f3f3ff290 */ /* 0x000ff6000fffe03f */
[----:B------:R-:W-:Y:S01]  /*1c870*/  @!UPT UIADD3 URZ, URZ, URZ, URZ ;  /* 0x0000003f3f3ff290 */ /* 0x000fe2000fffe03f */
[----:B------:R-:W-:Y:S01]  /*1c880*/  STL.64 [R1+0x450], R8 ;  /* 0x0004500801007387 */ /* 0x000fe20000100a00 */
[----:B------:R0:W-:Y:S03]  /*1c890*/  STL.64 [R1+0x458], R10 ;  /* 0x0004580a01007387 */ /* 0x0001e60000100a00 */
[----:B0-----:R-:W2:Y:S01]  /*1c8a0*/  LDL.LU.64 R10, [R1+0x18f0] ;  /* 0x0018f000010a7983 */ /* 0x001ea20000300a00 */
[----:B------:R-:W-:Y:S02]  /*1c8b0*/  STL.64 [R1+0x18a8], R26 ;  /* 0x0018a81a01007387 */ /* 0x000fe40000100a00 */
[----:B------:R0:W-:Y:S02]  /*1c8c0*/  STL [R1+0x18a0], R25 ;  /* 0x0018a01901007387 */ /* 0x0001e40000100800 */
[----:B------:R-:W4:Y:S01]  /*1c8d0*/  LDL.LU R24, [R1+0x200] ;  /* 0x0002000001187983 */ /* 0x000f220000300800 */
[----:B0-----:R-:W4:Y:S01]  /*1c8e0*/  LDL.LU R25, [R1+0x204] ;  /* 0x0002040001197983 */ /* 0x001f220000300800 */
[----:B------:R-:W3:Y:S02]  /*1c8f0*/  LDL.LU R26, [R1+0x208] ;  /* 0x00020800011a7983 */ /* 0x000ee40000300800 */
[----:B------:R-:W3:Y:S01]  /*1c900*/  LDL.LU R27, [R1+0x20c] ;  /* 0x00020c00011b7983 */ /* 0x000ee20000300800 */
[C---:B--2---:R-:W-:Y:S01]  /*1c910*/  HMMA.16816.F32 R4, R12.reuse, R10, R4 ;  /* 0x0000000a0c04723c */ /* 0x044fe20000001804 */
[----:B---3--:R-:W-:Y:S01]  /*1c920*/  STL.64 [R1+0x18d0], R26 ;  /* 0x0018d01a01007387 */ /* 0x008fe20000100a00 */
[----:B----4-:R0:W-:Y:S03]  /*1c930*/  STL.64 [R1+0x18c8], R24 ;  /* 0x0018c81801007387 */ /* 0x0101e60000100a00 */
[----:B0-----:R-:W2:Y:S01]  /*1c940*/  LDL.LU R24, [R1+0x230] ;  /* 0x0002300001187983 */ /* 0x001ea20000300800 */
[----:B------:R-:W2:Y:S02]  /*1c950*/  LDL.LU R25, [R1+0x234] ;  /* 0x0002340001197983 */ /* 0x000ea40000300800 */
[----:B------:R-:W2:Y:S02]  /*1c960*/  LDL.LU R26, [R1+0x238] ;  /* 0x00023800011a7983 */ /* 0x000ea40000300800 */
[----:B------:R-:W2:Y:S11]  /*1c970*/  LDL.LU R27, [R1+0x23c] ;  /* 0x00023c00011b7983 */ /* 0x000eb60000300800 */
[----:B------:R-:W-:Y:S02]  /*1c980*/  @!UPT UIADD3 URZ, URZ, URZ, URZ ;  /* 0x0000003f3f3ff290 */ /* 0x000fe4000fffe03f */
[----:B------:R-:W-:Y:S01]  /*1c990*/  STL.64 [R1+0x440], R4 ;  /* 0x0004400401007387 */ /* 0x000fe20000100a00 */
[----:B------:R0:W-:Y:S03]  /*1c9a0*/  STL.64 [R1+0x448], R6 ;  /* 0x0004480601007387 */ /* 0x0001e60000100a00 */
[----:B0-----:R-:W3:Y:S01]  /*1c9b0*/  LDL.LU.64 R6, [R1+0x18e8] ;  /* 0x0018e80001067983 */ /* 0x001ee20000300a00 */
[----:B------:R0:W-:Y:S03]  /*1c9c0*/  STL.64 [R1+0x1828], R10 ;  /* 0x0018280a01007387 */ /* 0x0001e60000100a00 */
[----:B0-----:R-:W4:Y:S01]  /*1c9d0*/  LDL.64 R10, [R1+0x88] ;  /* 0x00008800010a7983 */ /* 0x001f220000100a00 */
[----:B---3--:R-:W-:Y:S03]  /*1c9e0*/  HMMA.16816.F32 R12, R12, R6, R20 ;  /* 0x000000060c0c723c */ /* 0x008fe60000001814 */
[----:B------:R-:W2:Y:S01]  /*1c9f0*/  LDL.LU.64 R22, [R1+0x18e0] ;  /* 0x0018e00001167983 */ /* 0x000ea20000300a00 */
[----:B------:R-:W2:Y:S02]  /*1ca00*/  LDL.LU.64 R20, [R1+0x18d8] ;  /* 0x0018d80001147983 */ /* 0x000ea40000300a00 */
[----:B------:R-:W-:-:S02]  /*1ca10*/  IMAD.MOV.U32 R2, RZ, RZ, R18 ;  /* 0x000000ffff027224 */ /* 0x000fc400078e0012 */
[----:B------:R-:W-:Y:S11]  /*1ca20*/  IMAD.MOV.U32 R0, RZ, RZ, R19 ;  /* 0x000000ffff007224 */ /* 0x000ff600078e0013 */
[----:B------:R-:W-:Y:S04]  /*1ca30*/  @!UPT UIADD3 URZ, URZ, URZ, URZ ;  /* 0x0000003f3f3ff290 */ /* 0x000fe8000fffe03f */
[----:B------:R0:W-:Y:S01]  /*1ca40*/  STL.64 [R1+0x3d0], R12 ;  /* 0x0003d00c01007387 */ /* 0x0001e20000100a00 */
[----:B------:R1:W-:Y:S03]  /*1ca50*/  STL.64 [R1+0x3d8], R14 ;  /* 0x0003d80e01007387 */ /* 0x0003e60000100a00 */
[----:B0-----:R-:W3:Y:S01]  /*1ca60*/  LDL.LU R12, [R1+0x1f0] ;  /* 0x0001f000010c7983 */ /* 0x001ee20000300800 */
[----:B------:R-:W3:Y:S02]  /*1ca70*/  LDL.LU R13, [R1+0x1f4] ;  /* 0x0001f400010d7983 */ /* 0x000ee40000300800 */
[----:B-1----:R-:W3:Y:S02]  /*1ca80*/  LDL.LU R14, [R1+0x1f8] ;  /* 0x0001f800010e7983 */ /* 0x002ee40000300800 */
[----:B------:R-:W3:Y:S01]  /*1ca90*/  LDL.LU R15, [R1+0x1fc] ;  /* 0x0001fc00010f7983 */ /* 0x000ee20000300800 */
[----:B------:R0:W-:Y:S01]  /*1caa0*/  STL [R1+0x17cc], R6 ;  /* 0x0017cc0601007387 */ /* 0x0001e20000100800 */
[----:B------:R1:W-:Y:S02]  /*1cab0*/  STL [R1+0x17c8], R7 ;  /* 0x0017c80701007387 */ /* 0x0003e40000100800 */
[----:B------:R-:W3:Y:S02]  /*1cac0*/  LDL.LU R4, [R1+0x220] ;  /* 0x0002200001047983 */ /* 0x000ee40000300800 */
[----:B------:R-:W3:Y:S01]  /*1cad0*/  LDL.LU R5, [R1+0x224] ;  /* 0x0002240001057983 */ /* 0x000ee20000300800 */
[----:B0-----:R-:W3:Y:S01]  /*1cae0*/  LDL.LU R6, [R1+0x228] ;  /* 0x0002280001067983 */ /* 0x001ee20000300800 */
[----:B-1----:R-:W3:Y:S01]  /*1caf0*/  LDL.LU R7, [R1+0x22c] ;  /* 0x00022c0001077983 */ /* 0x002ee20000300800 */
[C---:B--2---:R-:W-:Y:S11]  /*1cb00*/  HMMA.16816.F32 R24, R20.reuse, R18, R24 ;  /* 0x000000121418723c */ /* 0x044ff60000001818 */
[----:B------:R-:W-:Y:S11]  /*1cb10*/  @!UPT UIADD3 URZ, URZ, URZ, URZ ;  /* 0x0000003f3f3ff290 */ /* 0x000ff6000fffe03f */
[----:B------:R-:W-:Y:S01]  /*1cb20*/  @!UPT UIADD3 URZ, URZ, URZ, URZ ;  /* 0x0000003f3f3ff290 */ /* 0x000fe2000fffe03f */
[----:B------:R-:W-:Y:S01]  /*1cb30*/  STL.64 [R1+0x780], R24 ;  /* 0x0007801801007387 */ /* 0x000fe20000100a00 */
[----:B------:R0:W-:Y:S03]  /*1cb40*/  STL.64 [R1+0x788], R26 ;  /* 0x0007881a01007387 */ /* 0x0001e60000100a00 */
[----:B0-----:R-:W2:Y:S01]  /*1cb50*/  LDL.LU.64 R26, [R1+0x18d0] ;  /* 0x0018d000011a7983 */ /* 0x001ea20000300a00 */
[----:B------:R-:W2:Y:S02]  /*1cb60*/  LDL.LU.64 R24, [R1+0x18c8] ;  /* 0x0018c80001187983 */ /* 0x000ea40000300a00 */
[----:B------:R-:W3:Y:S02]  /*1cb70*/  LDL.LU.64 R18, [R1+0x18c0] ;  /* 0x0018c00001127983 */ /* 0x000ee40000300a00 */
[----:B------:R-:W-:Y:S01]  /*1cb80*/  STL [R1+0x17d4], R0 ;  /* 0x0017d40001007387 */ /* 0x000fe20000100800 */
[----:B------:R-:W-:Y:S01]  /*1cb90*/  STL [R1+0x17d0], R2 ;  /* 0x0017d00201007387 */ /* 0x000fe20000100800 */
[C---:B---3--:R-:W-:Y:S01]  /*1cba0*/  HMMA.16816.F32 R4, R20.reuse, R18, R4 ;  /* 0x000000121404723c */ /* 0x048fe20000001804 */
[----:B------:R-:W-:Y:S11]  /*1cbb0*/  IMAD.MOV.U32 R3, RZ, RZ, R19 ;  /* 0x000000ffff037224 */ /* 0x000ff600078e0013 */
[----:B------:R-:W-:Y:S11]  /*1cbc0*/  @!UPT UIADD3 URZ, URZ, URZ, URZ ;  /* 0x0000003f3f3ff290 */ /* 0x000ff6000fffe03f */
[----:B------:R0:W-:Y:S01]  /*1cbd0*/  STL.64 [R1+0x770], R4 ;  /* 0x0007700401007387 */ /* 0x0001e20000100a00 */
[----:B------:R1:W-:Y:S02]  /*1cbe0*/  STL.64 [R1+0x778], R6 ;  /* 0x0007780601007387 */ /* 0x0003e40000100a00 */
[----:B0-----:R-:W-:Y:S02]  /*1cbf0*/  IMAD.MOV.U32 R4, RZ, RZ, R18 ;  /* 0x000000ffff047224 */ /* 0x001fe400078e0012 */
[----:B------:R-:W3:Y:S01]  /*1cc00*/  LDL.LU.64 R18, [R1+0x18b8] ;  /* 0x0018b80001127983 */ /* 0x000ee20000300a00 */
[----:B------:R-:W3:Y:S02]  /*1cc10*/  LDL.LU.64 R16, [R1+0x18b0] ;  /* 0x0018b00001107983 */ /* 0x000ee40000300a00 */
[----:B------:R-:W-:Y:S02]  /*1cc20*/  STL [R1+0x17ec], R3 ;  /* 0x0017ec0301007387 */ /* 0x000fe40000100800 */
[----:B------:R-:W-:Y:S01]  /*1cc30*/  STL [R1+0x17e8], R4 ;  /* 0x0017e80401007387 */ /* 0x000fe20000100800 */
[----:B-1----:R-:W3:Y:S02]  /*1cc40*/  LDL.64 R6, [R1+0xa8] ;  /* 0x0000a80001067983 */ /* 0x002ee40000100a00 */
[C---:B---3--:R-:W-:Y:S01]  /*1cc50*/  HMMA.16816.F32 R16, R20.reuse, R6, R16 ;  /* 0x000000061410723c */ /* 0x048fe20000001810 */
[----:B------:R-:W-:Y:S11]  /*1cc60*/  IMAD.MOV.U32 R5, RZ, RZ, R7 ;  /* 0x000000ffff057224 */ /* 0x000ff600078e0007 */
[----:B------:R-:W-:Y:S11]  /*1cc70*/  @!UPT UIADD3 URZ, URZ, URZ, URZ ;  /* 0x0000003f3f3ff290 */ /* 0x000ff6000fffe03f */
[----:B------:R0:W-:Y:S01]  /*1cc80*/  STL.64 [R1+0x760], R16 ;  /* 0x0007601001007387 */ /* 0x0001e20000100a00 */
[----:B------:R-:W-:Y:S02]  /*1cc90*/  STL.64 [R1+0x768], R18 ;  /* 0x0007681201007387 */ /* 0x000fe40000100a00 */
[----:B------:R-:W-:Y:S02]  /*1cca0*/  STL [R1+0x1868], R5 ;  /* 0x0018680501007387 */ /* 0x000fe40000100800 */
[----:B0-----:R-:W-:Y:S02]  /*1ccb0*/  IMAD.MOV.U32 R16, RZ, RZ, R6 ;  /* 0x000000ffff107224 */ /* 0x001fe400078e0006 */
[----:B------:R-:W2:Y:S02]  /*1ccc0*/  LDL.64 R6, [R1+0x98] ;  /* 0x0000980001067983 */ /* 0x000ea40000100a00 */
[C---:B--2---:R-:W-:Y:S11]  /*1ccd0*/  HMMA.16816.F32 R24, R20.reuse, R6, R24 ;  /* 0x000000061418723c */ /* 0x044ff60000001818 */
[----:B------:R-:W-:Y:S11]  /*1cce0*/  @!UPT UIADD3 URZ, URZ, URZ, URZ ;  /* 0x0000003f3f3ff290 */ /* 0x000ff6000fffe03f */
[----:B------:R-:W-:Y:S01]  /*1ccf0*/  @!UPT UIADD3 URZ, URZ, URZ, URZ ;  /* 0x0000003f3f3ff290 */ /* 0x000fe2000fffe03f */
[----:B------:R-:W-:Y:S01]  /*1cd00*/  STL.64 [R1+0x750], R24 ;  /* 0x0007501801007387 */ /* 0x000fe20000100a00 */
[----:B------:R0:W-:Y:S03]  /*1cd10*/  STL.64 [R1+0x758], R26 ;  /* 0x0007581a01007387 */ /* 0x0001e60000100a00 */
[----:B0-----:R-:W2:Y:S01]  /*1cd20*/  LDL.LU.64 R26, [R1+0x18a8] ;  /* 0x0018a800011a7983 */ /* 0x001ea20000300a00 */
[----:B------:R-:W-:Y:S02]  /*1cd30*/  IMAD.MOV.U32 R18, RZ, RZ, R6 ;  /* 0x000000ffff127224 */ /* 0x000fe400078e0006 */
[----:B------:R-:W-:Y:S02]  /*1cd40*/  IMAD.MOV.U32 R17, RZ, RZ, R7 ;  /* 0x000000ffff117224 */ /* 0x000fe400078e0007 */
[----:B----4-:R-:W-:Y:S01]  /*1cd50*/  IMAD.MOV.U32 R24, RZ, RZ, R10 ;  /* 0x000000ffff187224 */ /* 0x010fe200078e000a */
[----:B------:R-:W-:Y:S01]  /*1cd60*/  HMMA.16816.F32 R4, R20, R10, R12 ;  /* 0x0000000a1404723c */ /* 0x000fe2000000180c */
[----:B------:R-:W3:Y:S01]  /*1cd70*/  LDL.LU R25, [R1+0x18a0] ;  /* 0x0018a00001197983 */ /* 0x000ee20000300800 */
[----:B------:R-:W-:Y:S11]  /*1cd80*/  IMAD.MOV.U32 R19, RZ, RZ, R11 ;  /* 0x000000ffff137224 */ /* 0x000ff600078e000b */
[----:B------:R-:W-:Y:S10]  /*1cd90*/  @!UPT UIADD3 URZ, URZ, URZ, URZ ;  /* 0x0000003f3f3ff290 */ /* 0x000ff4000fffe03f */
[----:B------:R-:W-:Y:S01]  /*1cda0*/  STL.64 [R1+0x740], R4 ;  /* 0x0007400401007387 */ /* 0x000fe20000100a00 */
[----:B------:R-:W-:Y:S03]  /*1cdb0*/  STL.64 [R1+0x748], R6 ;  /* 0x0007480601007387 */ /* 0x000fe60000100a00 */
[----:B--2---:R-:W-:Y:S01]  /*1cdc0*/  STL.64 [R1+0x1898], R26 ;  /* 0x0018981a01007387 */ /* 0x004fe20000100a00 */
[----:B------:R-:W-:Y:S02]  /*1cdd0*/  STL [R1+0x1890], R24 ;  /* 0x0018901801007387 */ /* 0x000fe40000100800 */
[----:B------:R-:W-:Y:S02]  /*1cde0*/  STL.64 [R1+0x17e0], R18 ;  /* 0x0017e01201007387 */ /* 0x000fe40000100a00 */
[----:B------:R0:W-:Y:S02]  /*1cdf0*/  STL.64 [R1+0x17d8], R16 ;  /* 0x0017d81001007387 */ /* 0x0001e40000100a00 */
[----:B0-----:R-:W2:Y:S01]  /*1ce00*/  LDL.LU R16, [R1+0x240] ;  /* 0x0002400001107983 */ /* 0x001ea20000300800 */
[----:B------:R-:W2:Y:S02]  /*1ce10*/  LDL.LU R17, [R1+0x244] ;  /* 0x0002440001117983 */ /* 0x000ea40000300800 */
[----:B------:R-:W4:Y:S02]  /*1ce20*/  LDL.LU R18, [R1+0x248] ;  /* 0x0002480001127983 */ /* 0x000f240000300800 */
[----:B------:R-:W4:Y:S02]  /*1ce30*/  LDL.LU R19, [R1+0x24c] ;  /* 0x00024c0001137983 */ /* 0x000f240000300800 */
[----:B----4-:R-:W-:Y:S01]  /*1ce40*/  STL.64 [R1+0x17f8], R18 ;  /* 0x0017f81201007387 */ /* 0x010fe20000100a00 */
[----:B--2---:R0:W-:Y:S03]  /*1ce50*/  STL.64 [R1+0x17f0], R16 ;  /* 0x0017f01001007387 */ /* 0x0041e60000100a00 */
[----:B0-----:R-:W2:Y:S01]  /*1ce60*/  LDL.LU R16, [R1+0x250] ;  /* 0x0002500001107983 */ /* 0x001ea20000300800 */
[----:B------:R-:W2:Y:S02]  /*1ce70*/  LDL.LU R17, [R1+0x254] ;  /* 0x0002540001117983 */ /* 0x000ea40000300800 */
[----:B------:R-:W4:Y:S02]  /*1ce80*/  LDL.LU R18, [R1+0x258] ;  /* 0x0002580001127983 */ /* 0x000f240000300800 */
[----:B------:R-:W4:Y:S01]  /*1ce90*/  LDL.LU R19, [R1+0x25c] ;  /* 0x00025c0001137983 */ /* 0x000f220000300800 */
[----:B------:R-:W2:Y:S01]  /*1cea0*/  LDL.LU R8, [R1+0x270] ;  /* 0x0002700001087983 */ /* 0x000ea20000300800 */
[----:B------:R-:W2:Y:S02]  /*1ceb0*/  LDL.LU R9, [R1+0x274] ;  /* 0x0002740001097983 */ /* 0x000ea40000300800 */
[----:B------:R-:W2:Y:S02]  /*1cec0*/  LDL.LU R10, [R1+0x278] ;  /* 0x00027800010a7983 */ /* 0x000ea40000300800 */
[----:B------:R-:W2:Y:S02]  /*1ced0*/  LDL.LU R11, [R1+0x27c] ;  /* 0x00027c00010b7983 */ /* 0x000ea40000300800 */
[----:B--2---:R3:W-:Y:S01]  /*1cee0*/  STL.64 [R1+0x1838], R10 ;  /* 0x0018380a01007387 */ /* 0x0047e20000100a00 */
[----:B------:R-:W-:Y:S02]  /*1cef0*/  STL.64 [R1+0x1830], R8 ;  /* 0x0018300801007387 */ /* 0x000fe40000100a00 */
[----:B------:R-:W2:Y:S02]  /*1cf00*/  LDL.LU R4, [R1+0x2a0] ;  /* 0x0002a00001047983 */ /* 0x000ea40000300800 */
[----:B------:R-:W2:Y:S01]  /*1cf10*/  LDL.LU R5, [R1+0x2a4] ;  /* 0x0002a40001057983 */ /* 0x000ea20000300800 */
[----:B------:R-:W2:Y:S01]  /*1cf20*/  LDL.LU R6, [R1+0x2a8] ;  /* 0x0002a80001067983 */ /* 0x000ea20000300800 */
[----:B------:R-:W2:Y:S02]  /*1cf30*/  LDL.LU R7, [R1+0x2ac] ;  /* 0x0002ac0001077983 */ /* 0x000ea40000300800 */
[----:B------:R-:W4:Y:S02]  /*1cf40*/  LDL.LU R24, [R1+0x1e0] ;  /* 0x0001e00001187983 */ /* 0x000f240000300800 */
[----:B---3--:R-:W-:-:S02]  /*1cf50*/  IMAD.MOV.U32 R11, RZ, RZ, R25 ;  /* 0x000000ffff0b7224 */ /* 0x008fc400078e0019 */
[----:B------:R-:W3:Y:S01]  /*1cf60*/  LDL.LU R25, [R1+0x1e4] ;  /* 0x0001e40001197983 */ /* 0x000ee20000300800 */
[----:B------:R-:W3:Y:S02]  /*1cf70*/  LDL.LU R26, [R1+0x1e8] ;  /* 0x0001e800011a7983 */ /* 0x000ee40000300800 */
[----:B------:R-:W3:Y:S02]  /*1cf80*/  LDL.LU R27, [R1+0x1ec] ;  /* 0x0001ec00011b7983 */ /* 0x000ee40000300800 */
[----:B------:R-:W3:Y:S01]  /*1cf90*/  LDL.64 R14, [R1+0x78] ;  /* 0x00007800010e7983 */ /* 0x000ee20000100a00 */
[----:B--2---:R0:W-:Y:S01]  /*1cfa0*/  STL.64 [R1+0x1878], R6 ;  /* 0x0018780601007387 */ /* 0x0041e20000100a00 */
[----:B------:R-:W-:Y:S03]  /*1cfb0*/  STL.64 [R1+0x1870], R4 ;  /* 0x0018700401007387 */ /* 0x000fe60000100a00 */
[----:B0-----:R-:W2:Y:S01]  /*1cfc0*/  LDL.64 R6, [R1+0x58] ;  /* 0x0000580001067983 */ /* 0x001ea20000100a00 */
[----:B------:R-:W-:-:S03]  /*1cfd0*/  IMAD.MOV.U32 R10, RZ, RZ, R29 ;  /* 0x000000ffff0a7224 */ /* 0x000fc600078e001d */
[----:B--2---:R0:W-:Y:S04]  /*1cfe0*/  STL.64 [R1+0x1888], R6 ;  /* 0x0018880601007387 */ /* 0x0041e80000100a00 */
[----:B0-----:R-:W2:Y:S01]  /*1cff0*/  LDL.64 R6, [R1+0x68] ;  /* 0x0000680001067983 */ /* 0x001ea20000100a00 */
[----:B------:R0:W-:Y:S03]  /*1d000*/  STL.64 [R1+0x1848], R10 ;  /* 0x0018480a01007387 */ /* 0x0001e60000100a00 */
[----:B0-----:R-:W2:Y:S04]  /*1d010*/  LDL.64 R10, [R1+0x38] ;  /* 0x00003800010a7983 */ /* 0x001ea80000100a00 */
[----:B--2---:R0:W-:Y:S04]  /*1d020*/  STL.64 [R1+0x1860], R10 ;  /* 0x0018600a01007387 */ /* 0x0041e80000100a00 */
[----:B0-----:R-:W2:Y:S04]  /*1d030*/  LDL.64 R10, [R1+0x48] ;  /* 0x00004800010a7983 */ /* 0x001ea80000100a00 */
[----:B--2---:R0:W-:Y:S01]  /*1d040*/  STL.64 [R1+0x1880], R10 ;  /* 0x0018800a01007387 */ /* 0x0041e20000100a00 */
[----:B------:R-:W2:Y:S02]  /*1d050*/  LDL.LU R8, [R1+0x2b0] ;  /* 0x0002b00001087983 */ /* 0x000ea40000300800 */
[----:B------:R-:W2:Y:S01]  /*1d060*/  LDL.LU R9, [R1+0x2b4] ;  /* 0x0002b40001097983 */ /* 0x000ea20000300800 */
[----:B0-----:R-:W2:Y:S01]  /*1d070*/  LDL.LU R10, [R1+0x2b8] ;  /* 0x0002b800010a7983 */ /* 0x001ea20000300800 */
[----:B------:R-:W2:Y:S02]  /*1d080*/  LDL.LU R11, [R1+0x2bc] ;  /* 0x0002bc00010b7983 */ /* 0x000ea40000300800 */
[----:B----4-:R0:W-:Y:S02]  /*1d090*/  STL.64 [R1+0x1808], R18 ;  /* 0x0018081201007387 */ /* 0x0101e40000100a00 */
[----:B------:R-:W-:Y:S01]  /*1d0a0*/  STL.64 [R1+0x1800], R16 ;  /* 0x0018001001007387 */ /* 0x000fe20000100a00 */
[----:B0-----:R-:W4:Y:S04]  /*1d0b0*/  LDL.64 R18, [R1+0x8] ;  /* 0x0000080001127983 */ /* 0x001f280000100a00 */
[----:B----4-:R0:W-:Y:S04]  /*1d0c0*/  STL.64 [R1+0x1820], R18 ;  /* 0x0018201201007387 */ /* 0x0101e80000100a00 */
[----:B0-----:R-:W4:Y:S01]  /*1d0d0*/  LDL.64 R18, [R1+0x18] ;  /* 0x0000180001127983 */ /* 0x001f220000100a00 */
[----:B---3--:R-:W-:Y:S03]  /*1d0e0*/  HMMA.16816.F32 R24, R20, R14, R24 ;  /* 0x0000000e1418723c */ /* 0x008fe60000001818 */
[----:B----4-:R0:W-:Y:S01]  /*1d0f0*/  STL.64 [R1+0x1840], R18 ;  /* 0x0018401201007387 */ /* 0x0101e20000100a00 */
[----:B------:R-:W3:Y:S02]  /*1d100*/  LDL.LU R16, [R1+0x280] ;  /* 0x0002800001107983 */ /* 0x000ee40000300800 */
[----:B------:R-:W3:Y:S01]  /*1d110*/  LDL.LU R17, [R1+0x284] ;  /* 0x0002840001117983 */ /* 0x000ee20000300800 */
[----:B0-----:R-:W4:Y:S01]  /*1d120*/  LDL.LU R18, [R1+0x288] ;  /* 0x0002880001127983 */ /* 0x001f220000300800 */
[----:B------:R-:W4:Y:S02]  /*1d130*/  LDL.LU R19, [R1+0x28c] ;  /* 0x00028c0001137983 */ /* 0x000f240000300800 */
[----:B------:R-:W-:Y:S01]  /*1d140*/  IMAD.MOV.U32 R29, RZ, RZ, R14 ;  /* 0x000000ffff1d7224 */ /* 0x000fe200078e000e */
[----:B----4-:R-:W-:Y:S01]  /*1d150*/  STL.64 [R1+0x1858], R18 ;  /* 0x0018581201007387 */ /* 0x010fe20000100a00 */
[----:B---3--:R0:W-:Y:S03]  /*1d160*/  STL.64 [R1+0x1850], R16 ;  /* 0x0018501001007387 */ /* 0x0081e60000100a00 */
[----:B0-----:R-:W3:Y:S01]  /*1d170*/  LDL.LU R16, [R1+0x290] ;  /* 0x0002900001107983 */ /* 0x001ee20000300800 */
[----:B------:R-:W3:Y:S02]  /*1d180*/  LDL.LU R17, [R1+0x294] ;  /* 0x0002940001117983 */ /* 0x000ee40000300800 */
[----:B------:R-:W3:Y:S02]  /*1d190*/  LDL.LU R18, [R1+0x298] ;  /* 0x0002980001127983 */ /* 0x000ee40000300800 */
[----:B------:R-:W3:Y:S03]  /*1d1a0*/  LDL.LU R19, [R1+0x29c] ;  /* 0x00029c0001137983 */ /* 0x000ee60000300800 */
[----:B------:R-:W-:Y:S01]  /*1d1b0*/  STL.64 [R1+0x730], R24 ;  /* 0x0007301801007387 */ /* 0x000fe20000100a00 */
[----:B------:R0:W-:Y:S03]  /*1d1c0*/  STL.64 [R1+0x738], R26 ;  /* 0x0007381a01007387 */ /* 0x0001e60000100a00 */
[----:B0-----:R-:W4:Y:S01]  /*1d1d0*/  LDL.LU.64 R26, [R1+0x1898] ;  /* 0x00189800011a7983 */ /* 0x001f220000300a00 */
[----:B------:R-:W2:Y:S02]  /*1d1e0*/  LDL.LU R24, [R1+0x1890] ;  /* 0x0018900001187983 */ /* 0x000ea40000300800 */
[----:B------:R-:W-:-:S02]  /*1d1f0*/  IMAD.MOV.U32 R25, RZ, RZ, R15 ;  /* 0x000000ffff197224 */ /* 0x000fc400078e000f */
[----:B------:R-:W0:Y:S04]  /*1d200*/  LDSM.16.MT88.4 R12, [R28+0x2000] ;  /* 0x002000001c0c783b */ /* 0x000e280000004200 */
[----:B----4-:R-:W-:Y:S01]  /*1d210*/  STL.64 [R1+0x1818], R26 ;  /* 0x0018181a01007387 */ /* 0x010fe20000100a00 */
[----:B--2---:R1:W-:Y:S03]  /*1d220*/  STL.64 [R1+0x1810], R24 ;  /* 0x0018101801007387 */ /* 0x0043e60000100a00 */
[----:B-1----:R-:W2:Y:S01]  /*1d230*/  LDL.LU R24, [R1+0x260] ;  /* 0x0002600001187983 */ /* 0x002ea20000300800 */
[----:B------:R-:W2:Y:S02]  /*1d240*/  LDL.LU R25, [R1+0x264] ;  /* 0x0002640001197983 */ /* 0x000ea40000300800 */
[----:B------:R-:W2:Y:S02]  /*1d250*/  LDL.LU R26, [R1+0x268] ;  /* 0x00026800011a7983 */ /* 0x000ea40000300800 */
[----:B------:R-:W2:Y:S01]  /*1d260*/  LDL.LU R27, [R1+0x26c] ;  /* 0x00026c00011b7983 */ /* 0x000ea20000300800 */
[----:B0-----:R-:W-:Y:S01]  /*1d270*/  STL.64 [R1+0x1688], R14 ;  /* 0x0016880e01007387 */ /* 0x001fe20000100a00 */
[----:B------:R0:W-:Y:S03]  /*1d280*/  STL.64 [R1+0x1680], R12 ;  /* 0x0016800c01007387 */ /* 0x0001e60000100a00 */
[----:B0-----:R-:W4:Y:S01]  /*1d290*/  LDL.LU R12, [R1+0x2c0] ;  /* 0x0002c000010c7983 */ /* 0x001f220000300800 */
[----:B------:R-:W4:Y:S02]  /*1d2a0*/  LDL.LU R13, [R1+0x2c4] ;  /* 0x0002c400010d7983 */ /* 0x000f240000300800 */
[----:B------:R-:W4:Y:S02]  /*1d2b0*/  LDL.LU R14, [R1+0x2c8] ;  /* 0x0002c800010e7983 */ /* 0x000f240000300800 */
[----:B------:R-:W4:Y:S02]  /*1d2c0*/  LDL.LU R15, [R1+0x2cc] ;  /* 0x0002cc00010f7983 */ /* 0x000f240000300800 */
[C---:B----4-:R-:W-:Y:S11]  /*1d2d0*/  HMMA.16816.F32 R12, R20.reuse, R6, R12 ;  /* 0x00000006140c723c */ /* 0x050ff6000000180c */
[----:B------:R-:W-:Y:S11]  /*1d2e0*/  @!UPT UIADD3 URZ, URZ, URZ, URZ ;  /* 0x0000003f3f3ff290 */ /* 0x000ff6000fffe03f */
[----:B------:R-:W-:Y:S01]  /*1d2f0*/  @!UPT UIADD3 URZ, URZ, URZ, URZ ;  /* 0x0000003f3f3ff290 */ /* 0x000fe2000fffe03f */
[----:B------:R0:W-:Y:S01]  /*1d300*/  STL.64 [R1+0x2c0], R12 ;  /* 0x0002c00c01007387 */ /* 0x0001e20000100a00 */
[----:B------:R1:W-:Y:S02]  /*1d310*/  STL.64 [R1+0x2c8], R14 ;  /* 0x0002c80e01007387 */ /* 0x0003e40000100a00 */
[----:B0-----:R-:W-:Y:S02]  /*1d320*/  IMAD.MOV.U32 R13, RZ, RZ, R6 ;  /* 0x000000ffff0d7224 */ /* 0x001fe400078e0006 */
[----:B------:R-:W-:Y:S02]  /*1d330*/  IMAD.MOV.U32 R12, RZ, RZ, R7 ;  /* 0x000000ffff0c7224 */ /* 0x000fe400078e0007 */
[----:B------:R-:W4:Y:S02]  /*1d340*/  LDL.LU.64 R6, [R1+0x1888] ;  /* 0x0018880001067983 */ /* 0x000f240000300a00 */
[----:B----4-:R-:W-:Y:S01]  /*1d350*/  HMMA.16816.F32 R8, R20, R6, R8 ;  /* 0x000000061408723c */ /* 0x010fe20000001808 */
[----:B-1----:R-:W-:-:S02]  /*1d360*/  IMAD.MOV.U32 R15, RZ, RZ, R6 ;  /* 0x000000ffff0f7224 */ /* 0x002fc400078e0006 */
[----:B------:R-:W-:Y:S11]  /*1d370*/  IMAD.MOV.U32 R14, RZ, RZ, R7 ;  /* 0x000000ffff0e7224 */ /* 0x000ff600078e0007 */
[----:B------:R-:W-:Y:S09]  /*1d380*/  @!UPT UIADD3 URZ, URZ, URZ, URZ ;  /* 0x0000003f3f3ff290 */ /* 0x000ff2000fffe03f */
[----:B------:R-:W-:Y:S01]  /*1d390*/  STL.64 [R1+0x720], R8 ;  /* 0x0007200801007387 */ /* 0x000fe20000100a00 */
[----:B------:R0:W-:Y:S03]  /*1d3a0*/  STL.64 [R1+0x728], R10 ;  /* 0x0007280a01007387 */ /* 0x0001e60000100a00 */
[----:B0-----:R-:W4:Y:S01]  /*1d3b0*/  LDL.LU.64 R10, [R1+0x1880] ;  /* 0x00188000010a7983 */ /* 0x001f220000300a00 */
[----:B------:R-:W4:Y:S02]  /*1d3c0*/  LDL.LU.64 R6, [R1+0x1878] ;  /* 0x0018780001067983 */ /* 0x000f240000300a00 */
[----:B------:R-:W4:Y:S02]  /*1d3d0*/  LDL.LU.64 R4, [R1+0x1870] ;  /* 0x0018700001047983 */ /* 0x000f240000300a00 */
[C---:B----4-:R-:W-:Y:S11]  /*1d3e0*/  HMMA.16816.F32 R4, R20.reuse, R10, R4 ;  /* 0x0000000a1404723c */ /* 0x050ff60000001804 */
[----:B------:R-:W-:Y:S11]  /*1d3f0*/  @!UPT UIADD3 URZ, URZ, URZ, URZ ;  /* 0x0000003f3f3ff290 */ /* 0x000ff6000fffe03f */
[----:B------:R-:W-:Y:S01]  /*1d400*/  @!UPT UIADD3 URZ, URZ, URZ, URZ ;  /* 0x0000003f3f3ff290 */ /* 0x000fe2000fffe03f */
[----:B------:R0:W-:Y:S01]  /*1d410*/  STL.64 [R1+0x710], R4 ;  /* 0x0007100401007387 */ /* 0x0001e20000100a00 */
[----:B------:R1:W-:Y:S03]  /*1d420*/  STL.64 [R1+0x718], R6 ;  /* 0x0007180601007387 */ /* 0x0003e60000100a00 */
[----:B0-----:R-:W4:Y:S01]  /*1d430*/  LDL.LU R5, [R1+0x1868] ;  /* 0x0018680001057983 */ /* 0x001f220000300800 */
[----:B-1----:R-:W-:Y:S02]  /*1d440*/  IMAD.MOV.U32 R6, RZ, RZ, R10 ;  /* 0x000000ffff067224 */ /* 0x002fe400078e000a */
[----:B------:R-:W-:Y:S02]  /*1d450*/  IMAD.MOV.U32 R7, RZ, RZ, R11 ;  /* 0x000000ffff077224 */ /* 0x000fe400078e000b */
[----:B------:R-:W3:Y:S02]  /*1d460*/  LDL.LU.64 R10, [R1+0x1860] ;  /* 0x00186000010a7983 */ /* 0x000ee40000300a00 */
        /* <DEDUP_REMOVED lines=10> */
[----:B------:R-:W3:Y:S11]  /*1d510*/  LDL.LU.64 R18, [R1+0x1840] ;  /* 0x0018400001127983 */ /* 0x000ef60000300a00 */
[----:B------:R-:W-:Y:S11]  /*1d520*/  @!UPT UIADD3 URZ, URZ, URZ, URZ ;  /* 0x0000003f3f3ff290 */ /* 0x000ff6000fffe03f */
[----:B------:R-:W-:Y:S01]  /*1d530*/  STL.64 [R1+0x6f0], R8 ;  /* 0x0006f00801007387 */ /* 0x000fe20000100a00 */
[----:B------:R0:W-:Y:S03]  /*1d540*/  STL.64 [R1+0x6f8], R10 ;  /* 0x0006f80a01007387 */ /* 0x0001e60000100a00 */
[----:B0-----:R-:W3:Y:S01]  /*1d550*/  LDL.LU.64 R10, [R1+0x1838] ;  /* 0x00183800010a7983 */ /* 0x001ee20000300a00 */
[----:B------:R-:W3:Y:S02]  /*1d560*/  LDL.LU.64 R8, [R1+0x1830] ;  /* 0x0018300001087983 */ /* 0x000ee40000300a00 */
[C---:B---3--:R-:W-:Y:S11]  /*1d570*/  HMMA.16816.F32 R8, R20.reuse, R18, R8 ;  /* 0x000000121408723c */ /* 0x048ff60000001808 */
[----:B------:R-:W-:Y:S11]  /*1d580*/  @!UPT UIADD3 URZ, URZ, URZ, URZ ;  /* 0x0000003f3f3ff290 */ /* 0x000ff6000fffe03f */
[----:B------:R-:W-:Y:S01]  /*1d590*/  @!UPT UIADD3 URZ, URZ, URZ, URZ ;  /* 0x0000003f3f3ff290 */ /* 0x000fe2000fffe03f */
[----:B------:R0:W-:Y:S01]  /*1d5a0*/  STL.64 [R1+0x6e0], R8 ;  /* 0x0006e00801007387 */ /* 0x0001e20000100a00 */
[----:B------:R1:W-:Y:S02]  /*1d5b0*/  STL.64 [R1+0x6e8], R10 ;  /* 0x0006e80a01007387 */ /* 0x0003e40000100a00 */
[----:B0-----:R-:W-:Y:S01]  /*1d5c0*/  IMAD.MOV.U32 R9, RZ, RZ, R18 ;  /* 0x000000ffff097224 */ /* 0x001fe200078e0012 */
[----:B-1----:R-:W3:Y:S01]  /*1d5d0*/  LDL.LU.64 R10, [R1+0x1828] ;  /* 0x00182800010a7983 */ /* 0x002ee20000300a00 */
        /* <DEDUP_REMOVED lines=12> */
[----:B--2---:R-:W-:Y:S11]  /*1d6a0*/  HMMA.16816.F32 R16, R20, R26, R16 ;  /* 0x0000001a1410723c */ /* 0x004ff60000001810 */
[----:B------:R-:W-:Y:S11]  /*1d6b0*/  @!UPT UIADD3 URZ, URZ, URZ, URZ ;  /* 0x0000003f3f3ff290 */ /* 0x000ff6000fffe03f */
[----:B------:R-:W-:Y:S01]  /*1d6c0*/  @!UPT UIADD3 URZ, URZ, URZ, URZ ;  /* 0x0000003f3f3ff290 */ /* 0x000fe2000fffe03f */
[----:B------:R-:W-:Y:S01]  /*1d6d0*/  STL.64 [R1+0x6c0], R16 ;  /* 0x0006c01001007387 */ /* 0x000fe20000100a00 */
[----:B------:R0:W-:Y:S03]  /*1d6e0*/  STL.64 [R1+0x6c8], R18 ;  /* 0x0006c81201007387 */ /* 0x0001e60000100a00 */
[----:B0-----:R-:W3:Y:S01]  /*1d6f0*/  LDL.LU.64 R18, [R1+0x17f8] ;  /* 0x0017f80001127983 */ /* 0x001ee20000300a00 */
[----:B------:R-:W3:Y:S02]  /*1d700*/  LDL.LU.64 R16, [R1+0x17f0] ;  /* 0x0017f00001107983 */ /* 0x000ee40000300a00 */
[----:B------:R0:W-:Y:S02]  /*1d710*/  STL.64 [R1+0x1698], R26 ;  /* 0x0016981a01007387 */ /* 0x0001e40000100a00 */
[----:B0-----:R-:W-:Y:S02]  /*1d720*/  IMAD.MOV.U32 R26, RZ, RZ, R3 ;  /* 0x000000ffff1a7224 */ /* 0x001fe400078e0003 */
[----:B------:R-:W-:Y:S01]  /*1d730*/  IMAD.MOV.U32 R27, RZ, RZ, R4 ;  /* 0x000000ffff1b7224 */ /* 0x000fe200078e0004 */
[----:B------:R-:W2:Y:S01]  /*1d740*/  LDL.LU R3, [R1+0x17ec] ;  /* 0x0017ec0001037983 */ /* 0x000ea20000300800 */
[----:B------:R-:W2:Y:S03]  /*1d750*/  LDL.LU R4, [R1+0x17e8] ;  /* 0x0017e80001047983 */ /* 0x000ea60000300800 */
[----:B------:R0:W-:Y:S02]  /*1d760*/  STL.64 [R1+0x16a8], R26 ;  /* 0x0016a81a01007387 */ /* 0x0001e40000100a00 */
[----:B0-----:R-:W-:-:S02]  /*1d770*/  IMAD.MOV.U32 R26, RZ, RZ, R9 ;  /* 0x000000ffff1a7224 */ /* 0x001fc400078e0009 */
[----:B------:R-:W-:Y:S01]  /*1d780*/  IMAD.MOV.U32 R27, RZ, RZ, R8 ;  /* 0x000000ffff1b7224 */ /* 0x000fe200078e0008 */
[----:B---3--:R-:W-:Y:S11]  /*1d790*/  HMMA.16816.F32 R16, R20, R10, R16 ;  /* 0x0000000a1410723c */ /* 0x008ff60000001810 */
[----:B------:R-:W-:Y:S11]  /*1d7a0*/  @!UPT UIADD3 URZ, URZ, URZ, URZ ;  /* 0x0000003f3f3ff290 */ /* 0x000ff6000fffe03f */
[----:B------:R-:W-:Y:S01]  /*1d7b0*/  @!UPT UIADD3 URZ, URZ, URZ, URZ ;  /* 0x0000003f3f3ff290 */ /* 0x000fe2000fffe03f */
[----:B------:R-:W-:Y:S01]  /*1d7c0*/  STL.64 [R1+0x6b0], R16 ;  /* 0x0006b01001007387 */ /* 0x000fe20000100a00 */
[----:B------:R0:W-:Y:S03]  /*1d7d0*/  STL.64 [R1+0x6b8], R18 ;  /* 0x0006b81201007387 */ /* 0x0001e60000100a00 */
[----:B0-----:R-:W3:Y:S01]  /*1d7e0*/  LDL.LU.64 R18, [R1+0x17e0] ;  /* 0x0017e00001127983 */ /* 0x001ee20000300a00 */
[----:B------:R-:W2:Y:S02]  /*1d7f0*/  LDL.LU.64 R16, [R1+0x17d8] ;  /* 0x0017d80001107983 */ /* 0x000ea40000300a00 */
[----:B------:R-:W-:Y:S02]  /*1d800*/  STL.64 [R1+0x16c0], R26 ;  /* 0x0016c01a01007387 */ /* 0x000fe40000100a00 */
[----:B------:R0:W-:Y:S01]  /*1d810*/  STL.64 [R1+0x16a0], R10 ;  /* 0x0016a00a01007387 */ /* 0x0001e20000100a00 */
[----:B------:R-:W2:Y:S01]  /*1d820*/  LDL.LU R8, [R1+0xf0] ;  /* 0x0000f00001087983 */ /* 0x000ea20000300800 */
[----:B------:R-:W2:Y:S03]  /*1d830*/  LDL.LU R9, [R1+0xf4] ;  /* 0x0000f40001097983 */ /* 0x000ea60000300800 */
[----:B0-----:R-:W2:Y:S01]  /*1d840*/  LDL.LU R10, [R1+0xf8] ;  /* 0x0000f800010a7983 */ /* 0x001ea20000300800 */
[----:B------:R-:W2:Y:S02]  /*1d850*/  LDL.LU R11, [R1+0xfc] ;  /* 0x0000fc00010b7983 */ /* 0x000ea40000300800 */
[----:B------:R-:W2:Y:S02]  /*1d860*/  LDL.64 R26, [R1+0x28] ;  /* 0x00002800011a7983 */ /* 0x000ea40000100a00 */
[----:B--2---:R0:W-:Y:S02]  /*1d870*/  STL.64 [R1+0x16d8], R26 ;  /* 0x0016d81a01007387 */ /* 0x0041e40000100a00 */
[----:B0-----:R-:W-:-:S02]  /*1d880*/  IMAD.MOV.U32 R26, RZ, RZ, R0 ;  /* 0x000000ffff1a7224 */ /* 0x001fc400078e0000 */
[----:B------:R-:W-:Y:S01]  /*1d890*/  IMAD.MOV.U32 R27, RZ, RZ, R2 ;  /* 0x000000ffff1b7224 */ /* 0x000fe200078e0002 */
[----:B------:R-:W2:Y:S01]  /*1d8a0*/  LDL.LU R0, [R1+0x17d4] ;  /* 0x0017d40001007983 */ /* 0x000ea20000300800 */
[----:B------:R-:W2:Y:S03]  /*1d8b0*/  LDL.LU R2, [R1+0x17d0] ;  /* 0x0017d00001027983 */ /* 0x000ea60000300800 */
[----:B------:R-:W-:Y:S01]  /*1d8c0*/  STL.64 [R1+0x16f0], R26 ;  /* 0x0016f01a01007387 */ /* 0x000fe20000100a00 */
[----:B------:R-:W-:Y:S02]  /*1d8d0*/  STL.64 [R1+0x16b8], R10 ;  /* 0x0016b80a01007387 */ /* 0x000fe40000100a00 */
[----:B------:R0:W-:Y:S02]  /*1d8e0*/  STL.64 [R1+0x16b0], R8 ;  /* 0x0016b00801007387 */ /* 0x0001e40000100a00 */
[----:B0-----:R-:W2:Y:S01]  /*1d8f0*/  LDL.LU R8, [R1+0x100] ;  /* 0x0001000001087983 */ /* 0x001ea20000300800 */
[----:B------:R-:W2:Y:S02]  /*1d900*/  LDL.LU R9, [R1+0x104] ;  /* 0x0001040001097983 */ /* 0x000ea40000300800 */
[----:B------:R-:W2:Y:S02]  /*1d910*/  LDL.LU R10, [R1+0x108] ;  /* 0x00010800010a7983 */ /* 0x000ea40000300800 */
[----:B------:R-:W2:Y:S02]  /*1d920*/  LDL.LU R11, [R1+0x10c] ;  /* 0x00010c00010b7983 */ /* 0x000ea40000300800 */
[----:B------:R-:W-:-:S02]  /*1d930*/  IMAD.MOV.U32 R26, RZ, RZ, R6 ;  /* 0x000000ffff1a7224 */ /* 0x000fc400078e0006 */
[----:B------:R-:W-:Y:S01]  /*1d940*/  IMAD.MOV.U32 R27, RZ, RZ, R7 ;  /* 0x000000ffff1b7224 */ /* 0x000fe200078e0007 */
[----:B------:R-:W3:Y:S01]  /*1d950*/  LDL.LU R6, [R1+0x17cc] ;  /* 0x0017cc0001067983 */ /* 0x000ee20000300800 */
[----:B------:R-:W3:Y:S03]  /*1d960*/  LDL.LU R7, [R1+0x17c8] ;  /* 0x0017c80001077983 */ /* 0x000ee60000300800 */
[----:B------:R-:W-:Y:S04]  /*1d970*/  STL.64 [R1+0x1708], R26 ;  /* 0x0017081a01007387 */ /* 0x000fe80000100a00 */
[----:B--2---:R-:W-:Y:S01]  /*1d980*/  STL.64 [R1+0x16d0], R10 ;  /* 0x0016d00a01007387 */ /* 0x004fe20000100a00 */
[----:B------:R0:W-:Y:S03]  /*1d990*/  STL.64 [R1+0x16c8], R8 ;  /* 0x0016c80801007387 */ /* 0x0001e60000100a00 */
[----:B0-----:R-:W2:Y:S01]  /*1d9a0*/  LDL.LU R8, [R1+0x110] ;  /* 0x0001100001087983 */ /* 0x001ea20000300800 */
[----:B------:R-:W2:Y:S02]  /*1d9b0*/  LDL.LU R9, [R1+0x114] ;  /* 0x0001140001097983 */ /* 0x000ea40000300800 */
[----:B------:R-:W2:Y:S02]  /*1d9c0*/  LDL.LU R10, [R1+0x118] ;  /* 0x00011800010a7983 */ /* 0x000ea40000300800 */
[----:B------:R-:W2:Y:S02]  /*1d9d0*/  LDL.LU R11, [R1+0x11c] ;  /* 0x00011c00010b7983 */ /* 0x000ea40000300800 */
[----:B------:R-:W-:-:S02]  /*1d9e0*/  IMAD.MOV.U32 R26, RZ, RZ, R15 ;  /* 0x000000ffff1a7224 */ /* 0x000fc400078e000f */
[----:B------:R-:W-:-:S05]  /*1d9f0*/  IMAD.MOV.U32 R27, RZ, RZ, R14 ;  /* 0x000000ffff1b7224 */ /* 0x000fca00078e000e */
        /* <DEDUP_REMOVED lines=26> */
[----:B---3--:R-:W-:-:S05]  /*1dba0*/  IMAD.MOV.U32 R27, RZ, RZ, R19 ;  /* 0x000000ffff1b7224 */ /* 0x008fca00078e0013 */
[----:B------:R0:W-:Y:S02]  /*1dbb0*/  STL.64 [R1+0x1768], R26 ;  /* 0x0017681a01007387 */ /* 0x0001e40000100a00 */
[----:B0-----:R-:W-:Y:S02]  /*1dbc0*/  IMAD.MOV.U32 R26, RZ, RZ, R18 ;  /* 0x000000ffff1a7224 */ /* 0x001fe400078e0012 */
[----:B------:R-:W-:-:S05]  /*1dbd0*/  IMAD.MOV.U32 R27, RZ, RZ, R17 ;  /* 0x000000ffff1b7224 */ /* 0x000fca00078e0011 */
[----:B------:R-:W-:Y:S04]  /*1dbe0*/  STL.64 [R1+0x1780], R26 ;  /* 0x0017801a01007387 */ /* 0x000fe80000100a00 */
[----:B--2---:R-:W-:Y:S01]  /*1dbf0*/  STL.64 [R1+0x1730], R10 ;  /* 0x0017300a01007387 */ /* 0x004fe20000100a00 */
[----:B------:R0:W-:Y:S03]  /*1dc00*/  STL.64 [R1+0x1728], R8 ;  /* 0x0017280801007387 */ /* 0x0001e60000100a00 */
[----:B0-----:R-:W2:Y:S01]  /*1dc10*/  LDL.LU R8, [R1+0x150] ;  /* 0x0001500001087983 */ /* 0x001ea20000300800 */
[----:B------:R-:W2:Y:S02]  /*1dc20*/  LDL.LU R9, [R1+0x154] ;  /* 0x0001540001097983 */ /* 0x000ea40000300800 */
[----:B------:R-:W3:Y:S02]  /*1dc30*/  LDL.LU R10, [R1+0x158] ;  /* 0x00015800010a7983 */ /* 0x000ee40000300800 */
[----:B------:R-:W3:Y:S02]  /*1dc40*/  LDL.LU R11, [R1+0x15c] ;  /* 0x00015c00010b7983 */ /* 0x000ee40000300800 */
[----:B------:R-:W-:-:S02]  /*1dc50*/  IMAD.MOV.U32 R26, RZ, RZ, R16 ;  /* 0x000000ffff1a7224 */ /* 0x000fc400078e0010 */
[----:B----4-:R-:W-:-:S05]  /*1dc60*/  IMAD.MOV.U32 R27, RZ, RZ, R5 ;  /* 0x000000ffff1b7224 */ /* 0x010fca00078e0005 */
[----:B------:R-:W-:Y:S04]  /*1dc70*/  STL.64 [R1+0x1798], R26 ;  /* 0x0017981a01007387 */ /* 0x000fe80000100a00 */
[----:B---3--:R-:W-:Y:S01]  /*1dc80*/  STL.64 [R1+0x1748], R10 ;  /* 0x0017480a01007387 */ /* 0x008fe20000100a00 */
[----:B--2---:R0:W-:Y:S03]  /*1dc90*/  STL.64 [R1+0x1740], R8 ;  /* 0x0017400801007387 */ /* 0x0041e60000100a00 */
[----:B0-----:R-:W2:Y:S01]  /*1dca0*/  LDL.LU R8, [R1+0x160] ;  /* 0x0001600001087983 */ /* 0x001ea20000300800 */
[----:B------:R-:W2:Y:S02]  /*1dcb0*/  LDL.LU R9, [R1+0x164] ;  /* 0x0001640001097983 */ /* 0x000ea40000300800 */
[----:B------:R-:W3:Y:S02]  /*1dcc0*/  LDL.LU R10, [R1+0x168] ;  /* 0x00016800010a7983 */ /* 0x000ee40000300800 */
[----:B------:R-:W3:Y:S02]  /*1dcd0*/  LDL.LU R11, [R1+0x16c] ;  /* 0x00016c00010b7983 */ /* 0x000ee40000300800 */
[----:B------:R-:W-:-:S02]  /*1dce0*/  IMAD.MOV.U32 R26, RZ, RZ, R4 ;  /* 0x000000ffff1a7224 */ /* 0x000fc400078e0004 */
[----:B------:R-:W-:Y:S01]  /*1dcf0*/  IMAD.MOV.U32 R27, RZ, RZ, R3 ;  /* 0x000000ffff1b7224 */ /* 0x000fe200078e0003 */
[----:B------:R-:W4:Y:S01]  /*1dd00*/  LDL.LU R16, [R1+0x1d0] ;  /* 0x0001d00001107983 */ /* 0x000f220000300800 */
[----:B------:R-:W4:Y:S02]  /*1dd10*/  LDL.LU R17, [R1+0x1d4] ;  /* 0x0001d40001117983 */ /* 0x000f240000300800 */
[----:B------:R-:W4:Y:S02]  /*1dd20*/  LDL.LU R18, [R1+0x1d8] ;  /* 0x0001d80001127983 */ /* 0x000f240000300800 */
[----:B------:R-:W4:Y:S01]  /*1dd30*/  LDL.LU R19, [R1+0x1dc] ;  /* 0x0001dc0001137983 */ /* 0x000f220000300800 */
[----:B------:R0:W-:Y:S01]  /*1dd40*/  STL.64 [R1+0x17b0], R26 ;  /* 0x0017b01a01007387 */ /* 0x0001e20000100a00 */
[----:B------:R-:W4:Y:S02]  /*1dd50*/  LDL.LU R24, [R1+0x1b0] ;  /* 0x0001b00001187983 */ /* 0x000f240000300800 */
[----:B------:R-:W4:Y:S01]  /*1dd60*/  LDL.LU R25, [R1+0x1b4] ;  /* 0x0001b40001197983 */ /* 0x000f220000300800 */
[----:B0-----:R-:W4:Y:S01]  /*1dd70*/  LDL.LU R26, [R1+0x1b8] ;  /* 0x0001b800011a7983 */ /* 0x001f220000300800 */
[----:B------:R-:W4:Y:S03]  /*1dd80*/  LDL.LU R27, [R1+0x1bc] ;  /* 0x0001bc00011b7983 */ /* 0x000f260000300800 */
        /* <DEDUP_REMOVED lines=17> */
[----:B------:R-:W3:Y:S01]  /*1dea0*/  LDL.LU R11, [R1+0x19c] ;  /* 0x00019c00010b7983 */ /* 0x000ee20000300800 */
[----:B----4-:R-:W-:Y:S01]  /*1deb0*/  HMMA.16816.F32 R20, R20, R6, R16 ;  /* 0x000000061414723c */ /* 0x010fe20000001810 */
        /* <DEDUP_REMOVED lines=8> */
[----:B------:R0:W-:Y:S02]  /*1df40*/  STL.64 [R1+0x560], R20 ;  /* 0x0005601401007387 */ /* 0x0001e40000100a00 */
[----:B------:R1:W-:Y:S02]  /*1df50*/  STL.64 [R1+0x568], R22 ;  /* 0x0005681601007387 */ /* 0x0003e40000100a00 */
[----:B------:R-:W-:-:S02]  /*1df60*/  IMAD.MOV.U32 R14, RZ, RZ, R2 ;  /* 0x000000ffff0e7224 */ /* 0x000fc400078e0002 */
[----:B------:R-:W-:Y:S01]  /*1df70*/  IMAD.MOV.U32 R15, RZ, RZ, R0 ;  /* 0x000000ffff0f7224 */ /* 0x000fe200078e0000 */
[----:B0-----:R-:W4:Y:S01]  /*1df80*/  LDL.LU R20, [R1+0xe0] ;  /* 0x0000e00001147983 */ /* 0x001f220000300800 */
[----:B------:R-:W4:Y:S02]  /*1df90*/  LDL.LU R21, [R1+0xe4] ;  /* 0x0000e40001157983 */ /* 0x000f240000300800 */
[----:B-1----:R-:W4:Y:S02]  /*1dfa0*/  LDL.LU R22, [R1+0xe8] ;  /* 0x0000e80001167983 */ /* 0x002f240000300800 */
[----:B------:R-:W4:Y:S01]  /*1dfb0*/  LDL.LU R23, [R1+0xec] ;  /* 0x0000ec0001177983 */ /* 0x000f220000300800 */
[----:B------:R0:W-:Y:S01]  /*1dfc0*/  STL.64 [R1+0x1690], R6 ;  /* 0x0016900601007387 */ /* 0x0001e20000100a00 */
[----:B------:R-:W2:Y:S02]  /*1dfd0*/  LDL.LU R4, [R1+0x1c0] ;  /* 0x0001c00001047983 */ /* 0x000ea40000300800 */
[----:B------:R-:W2:Y:S01]  /*1dfe0*/  LDL.LU R5, [R1+0x1c4] ;  /* 0x0001c40001057983 */ /* 0x000ea20000300800 */
[----:B0-----:R-:W2:Y:S01]  /*1dff0*/  LDL.LU R6, [R1+0x1c8] ;  /* 0x0001c80001067983 */ /* 0x001ea20000300800 */
[----:B------:R-:W2:Y:S01]  /*1e000*/  LDL.LU R7, [R1+0x1cc] ;  /* 0x0001cc0001077983 */ /* 0x000ea20000300800 */
[C---:B---3--:R-:W-:Y:S02]  /*1e010*/  HMMA.16816.F32 R12, R16.reuse, R14, R24 ;  /* 0x0000000e100c723c */ /* 0x048fe40000001818 */
[----:B------:R-:W2:Y:S11]  /*1e020*/  LDL.LU.64 R26, [R1+0x17b0] ;  /* 0x0017b000011a7983 */ /* 0x000eb60000300a00 */
[----:B------:R-:W-:Y:S10]  /*1e030*/  @!UPT UIADD3 URZ, URZ, URZ, URZ ;  /* 0x0000003f3f3ff290 */ /* 0x000ff4000fffe03f */
[----:B------:R0:W-:Y:S01]  /*1e040*/  STL.64 [R1+0x870], R12 ;  /* 0x0008700c01007387 */ /* 0x0001e20000100a00 */
[----:B------:R1:W-:Y:S03]  /*1e050*/  STL.64 [R1+0x878], R14 ;  /* 0x0008780e01007387 */ /* 0x0003e60000100a00 */
[----:B0-----:R-:W3:Y:S01]  /*1e060*/  LDL.LU R12, [R1+0xd0] ;  /* 0x0000d000010c7983 */ /* 0x001ee20000300800 */
[----:B------:R-:W3:Y:S02]  /*1e070*/  LDL.LU R13, [R1+0xd4] ;  /* 0x0000d400010d7983 */ /* 0x000ee40000300800 */
[----:B-1----:R-:W3:Y:S02]  /*1e080*/  LDL.LU R14, [R1+0xd8] ;  /* 0x0000d800010e7983 */ /* 0x002ee40000300800 */
[----:B------:R-:W3:Y:S01]  /*1e090*/  LDL.LU R15, [R1+0xdc] ;  /* 0x0000dc00010f7983 */ /* 0x000ee20000300800 */
[C---:B--2---:R-:W-:Y:S01]  /*1e0a0*/  HMMA.16816.F32 R24, R16.reuse, R26, R8 ;  /* 0x0000001a1018723c */ /* 0x044fe20000001808 */
[----:B------:R-:W2:Y:S01]  /*1e0b0*/  LDL.LU.64 R10, [R1+0x17a8] ;  /* 0x0017a800010a7983 */ /* 0x000ea20000300a00 */
[----:B------:R-:W2:Y:S11]  /*1e0c0*/  LDL.LU.64 R8, [R1+0x17a0] ;  /* 0x0017a00001087983 */ /* 0x000eb60000300a00 */
[----:B------:R-:W-:Y:S10]  /*1e0d0*/  @!UPT UIADD3 URZ, URZ, URZ, URZ ;  /* 0x0000003f3f3ff290 */ /* 0x000ff4000fffe03f */
[----:B------:R-:W-:Y:S01]  /*1e0e0*/  STL.64 [R1+0x860], R24 ;  /* 0x0008601801007387 */ /* 0x000fe20000100a00 */
        /* <DEDUP_REMOVED lines=74> */
[----:B------:R-:W2:Y:S11]  /*1e590*/  LDL.LU.64 R10, [R1+0x16a0] ;  /* 0x0016a000010a7983 */ /* 0x000eb60000300a00 */
[----:B------:R-:W-:Y:S10]  /*1e5a0*/  @!UPT UIADD3 URZ, URZ, URZ, URZ ;  /* 0x0000003f3f3ff290 */ /* 0x000ff4000fffe03f */
[----:B------:R-:W-:Y:S01]  /*1e5b0*/  STL.64 [R1+0x7b0], R24 ;  /* 0x0007b01801007387 */ /* 0x000fe20000100a00 */
[----:B------:R0:W-:Y:S03]  /*1e5c0*/  STL.64 [R1+0x7b8], R26 ;  /* 0x0007b81a01007387 */ /* 0x0001e60000100a00 */
[----:B0-----:R-:W4:Y:S02]  /*1e5d0*/  LDL.LU.64 R26, [R1+0x1698] ;  /* 0x00169800011a7983 */ /* 0x001f240000300a00 */
[C---:B----4-:R-:W-:Y:S02]  /*1e5e0*/  HMMA.16816.F32 R20, R16.reuse, R26, R20 ;  /* 0x0000001a1014723c */ /* 0x050fe40000001814 */
[----:B------:R0:W-:Y:S04]  /*1e5f0*/  STL.64 [R1+0x1630], R26 ;  /* 0x0016301a01007387 */ /* 0x0001e80000100a00 */
[----:B0-----:R-:W4:Y:S11]  /*1e600*/  LDL.64 R26, [R1+0xb8] ;  /* 0x0000b800011a7983 */ /* 0x001f360000100a00 */
[----:B------:R-:W-:Y:S06]  /*1e610*/  @!UPT UIADD3 URZ, URZ, URZ, URZ ;  /* 0x0000003f3f3ff290 */ /* 0x000fec000fffe03f */
[----:B------:R-:W-:Y:S01]  /*1e620*/  STL.64 [R1+0x7a0], R20 ;  /* 0x0007a01401007387 */ /* 0x000fe20000100a00 */
[----:B------:R-:W-:Y:S02]  /*1e630*/  STL.64 [R1+0x7a8], R22 ;  /* 0x0007a81601007387 */ /* 0x000fe40000100a00 */
[----:B------:R-:W0:Y:S01]  /*1e640*/  LDSM.16.MT88.4 R20, [R28+0x2080] ;  /* 0x002080001c14783b */ /* 0x000e220000004200 */
[C---:B--2---:R-:W-:Y:S01]  /*1e650*/  HMMA.16816.F32 R4, R16.reuse, R10, R4 ;  /* 0x0000000a1004723c */ /* 0x044fe20000001804 */
[----:B0-----:R-:W-:Y:S02]  /*1e660*/  STL.64 [R1+0x1590], R22 ;  /* 0x0015901601007387 */ /* 0x001fe40000100a00 */
[----:B------:R0:W-:Y:S02]  /*1e670*/  STL.64 [R1+0x1588], R20 ;  /* 0x0015881401007387 */ /* 0x0001e40000100a00 */
        /* <DEDUP_REMOVED lines=8> */
[----:B------:R0:W-:Y:S02]  /*1e700*/  STL [R1+0x15b4], R10 ;  /* 0x0015b40a01007387 */ /* 0x0001e40000100800 */
[----:B------:R1:W-:Y:S02]  /*1e710*/  STL [R1+0x15b0], R11 ;  /* 0x0015b00b01007387 */ /* 0x0003e40000100800 */
[----:B------:R-:W2:Y:S01]  /*1e720*/  LDL.LU R8, [R1+0xa30] ;  /* 0x000a300001087983 */ /* 0x000ea20000300800 */
[----:B------:R-:W2:Y:S04]  /*1e730*/  LDL.LU R9, [R1+0xa34] ;  /* 0x000a340001097983 */ /* 0x000ea80000300800 */
[----:B0-----:R-:W2:Y:S01]  /*1e740*/  LDL.LU R10, [R1+0xa38] ;  /* 0x000a3800010a7983 */ /* 0x001ea20000300800 */
[----:B-1----:R-:W2:Y:S01]  /*1e750*/  LDL.LU R11, [R1+0xa3c] ;  /* 0x000a3c00010b7983 */ /* 0x002ea20000300800 */
[----:B---3--:R-:W-:Y:S02]  /*1e760*/  HMMA.16816.F32 R16, R16, R6, R12 ;  /* 0x000000061010723c */ /* 0x008fe4000000180c */
[----:B------:R-:W2:Y:S01]  /*1e770*/  LDL.LU.64 R14, [R1+0x1688] ;  /* 0x00168800010e7983 */ /* 0x000ea20000300a00 */
[----:B------:R-:W2:Y:S11]  /*1e780*/  LDL.LU.64 R12, [R1+0x1680] ;  /* 0x00168000010c7983 */ /* 0x000eb60000300a00 */
[----:B------:R-:W-:Y:S09]  /*1e790*/  @!UPT UIADD3 URZ, URZ, URZ, URZ ;  /* 0x0000003f3f3ff290 */ /* 0x000ff2000fffe03f */
[----:B------:R-:W-:Y:S01]  /*1e7a0*/  STL.64 [R1+0x6a0], R16 ;  /* 0x0006a01001007387 */ /* 0x000fe20000100a00 */
[----:B------:R0:W-:Y:S03]  /*1e7b0*/  STL.64 [R1+0x6a8], R18 ;  /* 0x0006a81201007387 */ /* 0x0001e60000100a00 */
[----:B0-----:R-:W3:Y:S04]  /*1e7c0*/  LDL.64 R18, [R1+0x68] ;  /* 0x0000680001127983 */ /* 0x001ee80000100a00 */
[----:B---3--:R0:W-:Y:S04]  /*1e7d0*/  STL.64 [R1+0x1648], R18 ;  /* 0x0016481201007387 */ /* 0x0081e80000100a00 */
[----:B0-----:R-:W3:Y:S04]  /*1e7e0*/  LDL.64 R18, [R1+0x78] ;  /* 0x0000780001127983 */ /* 0x001ee80000100a00 */
[----:B---3--:R0:W-:Y:S04]  /*1e7f0*/  STL.64 [R1+0x1660], R18 ;  /* 0x0016601201007387 */ /* 0x0081e80000100a00 */
[----:B0-----:R-:W2:Y:S02]  /*1e800*/  LDL.64 R18, [R1+0xc8] ;  /* 0x0000c80001127983 */ /* 0x001ea40000100a00 */
[----:B--2---:R-:W-:Y:S01]  /*1e810*/  HMMA.16816.F32 R8, R12, R18, R8 ;  /* 0x000000120c08723c */ /* 0x004fe20000001808 */
[----:B------:R-:W-:Y:S11]  /*1e820*/  IMAD.MOV.U32 R29, RZ, RZ, R19 ;  /* 0x000000ffff1d7224 */ /* 0x000ff600078e0013 */
[----:B------:R-:W-:Y:S11]  /*1e830*/  @!UPT UIADD3 URZ, URZ, URZ, URZ ;  /* 0x0000003f3f3ff290 */ /* 0x000ff6000fffe03f */
[----:B------:R0:W-:Y:S01]  /*1e840*/  STL.64 [R1+0x2b0], R8 ;  /* 0x0002b00801007387 */ /* 0x0001e20000100a00 */
[----:B------:R-:W-:Y:S02]  /*1e850*/  STL.64 [R1+0x2b8], R10 ;  /* 0x0002b80a01007387 */ /* 0x000fe40000100a00 */
[----:B0-----:R-:W-:Y:S02]  /*1e860*/  IMAD.MOV.U32 R9, RZ, RZ, R18 ;  /* 0x000000ffff097224 */ /* 0x001fe400078e0012 */
[----:B------:R-:W2:Y:S01]  /*1e870*/  LDL.64 R18, [R1+0x88] ;  /* 0x0000880001127983 */ /* 0x000ea20000100a00 */
[----:B----4-:R-:W-:-:S03]  /*1e880*/  IMAD.MOV.U32 R5, RZ, RZ, R27 ;  /* 0x000000ffff057224 */ /* 0x010fc600078e001b */
[----:B--2---:R0:W-:Y:S04]  /*1e890*/  STL.64 [R1+0x1678], R18 ;  /* 0x0016781201007387 */ /* 0x0041e80000100a00 */
[----:B0-----:R-:W2:Y:S01]  /*1e8a0*/  LDL.64 R18, [R1+0xa8] ;  /* 0x0000a80001127983 */ /* 0x001ea20000100a00 */
[----:B------:R-:W-:Y:S02]  /*1e8b0*/  STL [R1+0x15bc], R29 ;  /* 0x0015bc1d01007387 */ /* 0x000fe40000100800 */
[----:B------:R0:W-:Y:S02]  /*1e8c0*/  STL [R1+0x15b8], R9 ;  /* 0x0015b80901007387 */ /* 0x0001e40000100800 */
[C---:B0-----:R-:W-:Y:S07]  /*1e8d0*/  HMMA.16816.F32 R8, R12.reuse, R26, R20 ;  /* 0x0000001a0c08723c */ /* 0x041fee0000001814 */
[----:B------:R-:W-:Y:S11]  /*1e8e0*/  IMAD.MOV.U32 R20, RZ, RZ, R26 ;  /* 0x000000ffff147224 */ /* 0x000ff600078e001a */
[----:B------:R-:W-:Y:S05]  /*1e8f0*/  @!UPT UIADD3 URZ, URZ, URZ, URZ ;  /* 0x0000003f3f3ff290 */ /* 0x000fea000fffe03f */
[----:B------:R0:W-:Y:S01]  /*1e900*/  STL.64 [R1+0x1b0], R8 ;  /* 0x0001b00801007387 */ /* 0x0001e20000100a00 */
[----:B------:R1:W-:Y:S03]  /*1e910*/  STL.64 [R1+0x1b8], R10 ;  /* 0x0001b80a01007387 */ /* 0x0003e60000100a00 */
[----:B0-----:R-:W3:Y:S01]  /*1e920*/  LDL.LU R8, [R1+0xa00] ;  /* 0x000a000001087983 */ /* 0x001ee20000300800 */
[----:B------:R-:W3:Y:S02]  /*1e930*/  LDL.LU R9, [R1+0xa04] ;  /* 0x000a040001097983 */ /* 0x000ee40000300800 */
[----:B-1----:R-:W3:Y:S02]  /*1e940*/  LDL.LU R10, [R1+0xa08] ;  /* 0x000a0800010a7983 */ /* 0x002ee40000300800 */
[----:B------:R-:W3:Y:S01]  /*1e950*/  LDL.LU R11, [R1+0xa0c] ;  /* 0x000a0c00010b7983 */ /* 0x000ee20000300800 */
[----:B------:R-:W4:Y:S01]  /*1e960*/  LDL.LU R24, [R1+0xab0] ;  /* 0x000ab00001187983 */ /* 0x000f220000300800 */
[----:B------:R-:W4:Y:S02]  /*1e970*/  LDL.LU R25, [R1+0xab4] ;  /* 0x000ab40001197983 */ /* 0x000f240000300800 */
[----:B------:R-:W2:Y:S02]  /*1e980*/  LDL.LU R26, [R1+0xab8] ;  /* 0x000ab800011a7983 */ /* 0x000ea40000300800 */
[----:B------:R-:W2:Y:S02]  /*1e990*/  LDL.LU R27, [R1+0xabc] ;  /* 0x000abc00011b7983 */ /* 0x000ea40000300800 */
[----:B--2---:R-:W-:Y:S01]  /*1e9a0*/  STL.64 [R1+0x1640], R26 ;  /* 0x0016401a01007387 */ /* 0x004fe20000100a00 */
[----:B----4-:R0:W-:Y:S03]  /*1e9b0*/  STL.64 [R1+0x1638], R24 ;  /* 0x0016381801007387 */ /* 0x0101e60000100a00 */
        /* <DEDUP_REMOVED lines=14> */
[----:B------:R-:W2:Y:S02]  /*1eaa0*/  LDL.LU R26, [R1+0x9f8] ;  /* 0x0009f800011a7983 */ /* 0x000ea40000300800 */
[----:B------:R-:W2:Y:S01]  /*1eab0*/  LDL.LU R27, [R1+0x9fc] ;  /* 0x0009fc00011b7983 */ /* 0x000ea20000300800 */
[----:B------:R-:W-:Y:S01]  /*1eac0*/  STL [R1+0x15c4], R5 ;  /* 0x0015c40501007387 */ /* 0x000fe20000100800 */
[----:B------:R0:W-:Y:S03]  /*1ead0*/  STL [R1+0x15c0], R20 ;  /* 0x0015c01401007387 */ /* 0x0001e60000100800 */
        /* <DEDUP_REMOVED lines=10> */
[----:B-1----:R-:W-:Y:S02]  /*1eb80*/  IMAD.MOV.U32 R22, RZ, RZ, R18 ;  /* 0x000000ffff167224 */ /* 0x002fe400078e0012 */
[----:B------:R-:W2:Y:S01]  /*1eb90*/  LDL.LU.64 R18, [R1+0x1678] ;  /* 0x0016780001127983 */ /* 0x000ea20000300a00 */
[----:B------:R-:W-:Y:S02]  /*1eba0*/  STL [R1+0x15cc], R21 ;  /* 0x0015cc1501007387 */ /* 0x000fe40000100800 */
[----:B------:R0:W-:Y:S02]  /*1ebb0*/  STL [R1+0x15c8], R22 ;  /* 0x0015c81601007387 */ /* 0x0001e40000100800 */
[----:B0-----:R-:W3:Y:S01]  /*1ebc0*/  LDL.64 R22, [R1+0x98] ;  /* 0x0000980001167983 */ /* 0x001ee20000100a00 */
[C---:B--2---:R-:W-:Y:S08]  /*1ebd0*/  HMMA.16816.F32 R24, R12.reuse, R18, R24 ;  /* 0x000000120c18723c */ /* 0x044ff00000001818 */
[C---:B---3--:R-:W-:Y:S11]  /*1ebe0*/  HMMA.16816.F32 R8, R12.reuse, R22, R8 ;  /* 0x000000160c08723c */ /* 0x048ff60000001808 */
[----:B------:R-:W-:Y:S11]  /*1ebf0*/  @!UPT UIADD3 URZ, URZ, URZ, URZ ;  /* 0x0000003f3f3ff290 */ /* 0x000ff6000fffe03f */
[----:B------:R-:W-:Y:S01]  /*1ec00*/  @!UPT UIADD3 URZ, URZ, URZ, URZ ;  /* 0x0000003f3f3ff290 */ /* 0x000fe2000fffe03f */
[----:B------:R-:W-:Y:S01]  /*1ec10*/  STL.64 [R1+0x190], R8 ;  /* 0x0001900801007387 */ /* 0x000fe20000100a00 */
[----:B------:R0:W-:Y:S02]  /*1ec20*/  STL.64 [R1+0x198], R10 ;  /* 0x0001980a01007387 */ /* 0x0001e40000100a00 */
[----:B------:R-:W-:Y:S02]  /*1ec30*/  STL.64 [R1+0x180], R24 ;  /* 0x0001801801007387 */ /* 0x000fe40000100a00 */
[----:B------:R1:W-:Y:S02]  /*1ec40*/  STL.64 [R1+0x188], R26 ;  /* 0x0001881a01007387 */ /* 0x0003e40000100a00 */
[----:B0-----:R-:W-:Y:S02]  /*1ec50*/  IMAD.MOV.U32 R10, RZ, RZ, R18 ;  /* 0x000000ffff0a7224 */ /* 0x001fe400078e0012 */
[----:B------:R-:W-:Y:S01]  /*1ec60*/  IMAD.MOV.U32 R11, RZ, RZ, R19 ;  /* 0x000000ffff0b7224 */ /* 0x000fe200078e0013 */
[----:B-1----:R-:W2:Y:S01]  /*1ec70*/  LDL.LU.64 R26, [R1+0x1670] ;  /* 0x00167000011a7983 */ /* 0x002ea20000300a00 */
        /* <DEDUP_REMOVED lines=12> */
[----:B------:R0:W-:Y:S04]  /*1ed40*/  STL.64 [R1+0x15d8], R10 ;  /* 0x0015d80a01007387 */ /* 0x0001e80000100a00 */
[----:B------:R-:W-:Y:S04]  /*1ed50*/  STL.64 [R1+0x15d0], R8 ;  /* 0x0015d00801007387 */ /* 0x000fe80000100a00 */
[----:B0-----:R-:W3:Y:S01]  /*1ed60*/  LDL.64 R10, [R1+0x48] ;  /* 0x00004800010a7983 */ /* 0x001ee20000100a00 */
[----:B--2---:R-:W-:Y:S01]  /*1ed70*/  HMMA.16816.F32 R24, R12, R18, R24 ;  /* 0x000000120c18723c */ /* 0x004fe20000001818 */
[----:B------:R-:W-:-:S02]  /*1ed80*/  IMAD.MOV.U32 R5, RZ, RZ, R18 ;  /* 0x000000ffff057224 */ /* 0x000fc400078e0012 */
[----:B------:R-:W-:Y:S02]  /*1ed90*/  IMAD.MOV.U32 R20, RZ, RZ, R19 ;  /* 0x000000ffff147224 */ /* 0x000fe400078e0013 */
[----:B------:R-:W0:Y:S11]  /*1eda0*/  LDSM.16.MT88.4 R16, [R28+0x2100] ;  /* 0x002100001c10783b */ /* 0x000e360000004200 */
[----:B------:R-:W-:Y:S07]  /*1edb0*/  @!UPT UIADD3 URZ, URZ, URZ, URZ ;  /* 0x0000003f3f3ff290 */ /* 0x000fee000fffe03f */
[----:B------:R-:W-:Y:S01]  /*1edc0*/  STL.64 [R1+0x160], R24 ;  /* 0x0001601801007387 */ /* 0x000fe20000100a00 */
[----:B------:R1:W-:Y:S03]  /*1edd0*/  STL.64 [R1+0x168], R26 ;  /* 0x0001681a01007387 */ /* 0x0003e60000100a00 */
[----:B-1----:R-:W2:Y:S01]  /*1ede0*/  LDL.LU.64 R26, [R1+0x1640] ;  /* 0x00164000011a7983 */ /* 0x002ea20000300a00 */
[----:B------:R-:W2:Y:S02]  /*1edf0*/  LDL.LU.64 R24, [R1+0x1638] ;  /* 0x0016380001187983 */ /* 0x000ea40000300a00 */
[----:B------:R-:W-:Y:S02]  /*1ee00*/  STL.64 [R1+0x1608], R6 ;  /* 0x0016080601007387 */ /* 0x000fe40000100a00 */
[----:B------:R1:W-:Y:S01]  /*1ee10*/  STL [R1+0x1600], R5 ;  /* 0x0016000501007387 */ /* 0x0003e20000100800 */
[----:B------:R-:W3:Y:S04]  /*1ee20*/  LDL.LU R4, [R1+0xaa0] ;  /* 0x000aa00001047983 */ /* 0x000ee80000300800 */
[----:B-1----:R-:W3:Y:S01]  /*1ee30*/  LDL.LU R5, [R1+0xaa4] ;  /* 0x000aa40001057983 */ /* 0x002ee20000300800 */
[----:B------:R-:W3:Y:S02]  /*1ee40*/  LDL.LU R6, [R1+0xaa8] ;  /* 0x000aa80001067983 */ /* 0x000ee40000300800 */
[----:B------:R-:W3:Y:S02]  /*1ee50*/  LDL.LU R7, [R1+0xaac] ;  /* 0x000aac0001077983 */ /* 0x000ee40000300800 */
[----:B0-----:R0:W-:Y:S01]  /*1ee60*/  STL.64 [R1+0x1450], R18 ;  /* 0x0014501201007387 */ /* 0x0011e20000100a00 */
[----:B------:R-:W-:Y:S04]  /*1ee70*/  STL.64 [R1+0x1448], R16 ;  /* 0x0014481001007387 */ /* 0x000fe80000100a00 */
[----:B0-----:R-:W2:Y:S02]  /*1ee80*/  LDL.64 R18, [R1+0x58] ;  /* 0x0000580001127983 */ /* 0x001ea40000100a00 */
[C---:B--2---:R-:W-:Y:S11]  /*1ee90*/  HMMA.16816.F32 R24, R12.reuse, R18, R24 ;  /* 0x000000120c18723c */ /* 0x044ff60000001818 */
[----:B------:R-:W-:Y:S11]  /*1eea0*/  @!UPT UIADD3 URZ, URZ, URZ, URZ ;  /* 0x0000003f3f3ff290 */ /* 0x000ff6000fffe03f */
[----:B------:R-:W-:Y:S01]  /*1eeb0*/  @!UPT UIADD3 URZ, URZ, URZ, URZ ;  /* 0x0000003f3f3ff290 */ /* 0x000fe2000fffe03f */
[----:B------:R-:W-:Y:S01]  /*1eec0*/  STL.64 [R1+0x150], R24 ;  /* 0x0001501801007387 */ /* 0x000fe20000100a00 */
[----:B------:R0:W-:Y:S03]  /*1eed0*/  STL.64 [R1+0x158], R26 ;  /* 0x0001581a01007387 */ /* 0x0001e60000100a00 */
[----:B0-----:R-:W2:Y:S01]  /*1eee0*/  LDL.LU.64 R26, [R1+0x1630] ;  /* 0x00163000011a7983 */ /* 0x001ea20000300a00 */
[----:B---3--:R-:W-:Y:S01]  /*1eef0*/  HMMA.16816.F32 R4, R12, R10, R4 ;  /* 0x0000000a0c04723c */ /* 0x008fe20000001804 */
[----:B------:R-:W-:Y:S02]  /*1ef00*/  IMAD.MOV.U32 R22, RZ, RZ, R19 ;  /* 0x000000ffff167224 */ /* 0x000fe400078e0013 */
[----:B------:R-:W-:Y:S02]  /*1ef10*/  IMAD.MOV.U32 R21, RZ, RZ, R18 ;  /* 0x000000ffff157224 */ /* 0x000fe400078e0012 */
[----:B------:R-:W-:-:S02]  /*1ef20*/  IMAD.MOV.U32 R25, RZ, RZ, R10 ;  /* 0x000000ffff197224 */ /* 0x000fc400078e000a */
[----:B------:R-:W-:Y:S01]  /*1ef30*/  IMAD.MOV.U32 R24, RZ, RZ, R11 ;  /* 0x000000ffff187224 */ /* 0x000fe200078e000b */
[----:B------:R-:W-:Y:S01]  /*1ef40*/  STL.64 [R1+0x15e8], R22 ;  /* 0x0015e81601007387 */ /* 0x000fe20000100a00 */
[----:B------:R-:W-:Y:S11]  /*1ef50*/  STL.64 [R1+0x15e0], R20 ;  /* 0x0015e01401007387 */ /* 0x000ff60000100a00 */
[----:B------:R-:W-:Y:S03]  /*1ef60*/  @!UPT UIADD3 URZ, URZ, URZ, URZ ;  /* 0x0000003f3f3ff290 */ /* 0x000fe6000fffe03f */
[----:B------:R0:W-:Y:S01]  /*1ef70*/  STL.64 [R1+0x140], R4 ;  /* 0x0001400401007387 */ /* 0x0001e20000100a00 */
[----:B------:R1:W-:Y:S03]  /*1ef80*/  STL.64 [R1+0x148], R6 ;  /* 0x0001480601007387 */ /* 0x0003e60000100a00 */
[----:B--2---:R-:W-:Y:S01]  /*1ef90*/  STL.64 [R1+0x15f8], R26 ;  /* 0x0015f81a01007387 */ /* 0x004fe20000100a00 */
[----:B------:R-:W-:Y:S02]  /*1efa0*/  STL.64 [R1+0x15f0], R24 ;  /* 0x0015f01801007387 */ /* 0x000fe40000100a00 */
[----:B------:R-:W2:Y:S02]  /*1efb0*/  LDL.LU R16, [R1+0x8e0] ;  /* 0x0008e00001107983 */ /* 0x000ea40000300800 */
[----:B------:R-:W2:Y:S01]  /*1efc0*/  LDL.LU R17, [R1+0x8e4] ;  /* 0x0008e40001117983 */ /* 0x000ea20000300800 */
[----:B------:R-:W3:Y:S01]  /*1efd0*/  LDL.LU R18, [R1+0x8e8] ;  /* 0x0008e80001127983 */ /* 0x000ee20000300800 */
[----:B------:R-:W3:Y:S02]  /*1efe0*/  LDL.LU R19, [R1+0x8ec] ;  /* 0x0008ec0001137983 */ /* 0x000ee40000300800 */
[----:B0-----:R-:W4:Y:S02]  /*1eff0*/  LDL.LU R4, [R1+0xa70] ;  /* 0x000a700001047983 */ /* 0x001f240000300800 */
[----:B------:R-:W4:Y:S01]  /*1f000*/  LDL.LU R5, [R1+0xa74] ;  /* 0x000a740001057983 */ /* 0x000f220000300800 */
[----:B-1----:R-:W2:Y:S01]  /*1f010*/  LDL.LU R6, [R1+0xa78] ;  /* 0x000a780001067983 */ /* 0x002ea20000300800 */
[----:B------:R-:W2:Y:S03]  /*1f020*/  LDL.LU R7, [R1+0xa7c] ;  /* 0x000a7c0001077983 */ /* 0x000ea60000300800 */
        /* <DEDUP_REMOVED lines=12> */
[----:B------:R-:W4:Y:S01]  /*1f0f0*/  LDL.64 R26, [R1+0x18] ;  /* 0x00001800011a7983 */ /* 0x000f220000100a00 */
[----:B------:R-:W2:Y:S02]  /*1f100*/  LDL.LU R20, [R1+0xa60] ;  /* 0x000a600001147983 */ /* 0x000ea40000300800 */
[----:B------:R-:W2:Y:S02]  /*1f110*/  LDL.LU R21, [R1+0xa64] ;  /* 0x000a640001157983 */ /* 0x000ea40000300800 */
[----:B------:R-:W2:Y:S01]  /*1f120*/  LDL.LU R22, [R1+0xa68] ;  /* 0x000a680001167983 */ /* 0x000ea20000300800 */
[----:B------:R-:W2:Y:S01]  /*1f130*/  LDL.LU R23, [R1+0xa6c] ;  /* 0x000a6c0001177983 */ /* 0x000ea20000300800 */
[----:B------:R-:W2:Y:S02]  /*1f140*/  LDL.64 R10, [R1+0x8] ;  /* 0x00000800010a7983 */ /* 0x000ea40000100a00 */
[----:B---3--:R0:W-:Y:S02]  /*1f150*/  STL.64 [R1+0x1468], R18 ;  /* 0x0014681201007387 */ /* 0x0081e40000100a00 */
[----:B------:R-:W-:Y:S01]  /*1f160*/  STL.64 [R1+0x1460], R16 ;  /* 0x0014601001007387 */ /* 0x000fe20000100a00 */
[----:B0-----:R-:W2:Y:S02]  /*1f170*/  LDL.64 R18, [R1+0x38] ;  /* 0x0000380001127983 */ /* 0x001ea40000100a00 */
        /* <DEDUP_REMOVED lines=8> */
[----:B------:R-:W3:Y:S02]  /*1f200*/  LDL.LU R16, [R1+0x8f0] ;  /* 0x0008f00001107983 */ /* 0x000ee40000300800 */
[----:B------:R-:W3:Y:S01]  /*1f210*/  LDL.LU R17, [R1+0x8f4] ;  /* 0x0008f40001117983 */ /* 0x000ee20000300800 */
[----:B------:R-:W2:Y:S01]  /*1f220*/  LDL.LU R18, [R1+0x8f8] ;  /* 0x0008f80001127983 */ /* 0x000ea20000300800 */
[----:B------:R-:W2:Y:S03]  /*1f230*/  LDL.LU R19, [R1+0x8fc] ;  /* 0x0008fc0001137983 */ /* 0x000ea60000300800 */
[----:B--2---:R-:W-:Y:S01]  /*1f240*/  STL.64 [R1+0x1478], R18 ;  /* 0x0014781201007387 */ /* 0x004fe20000100a00 */
[----:B---3--:R0:W-:Y:S03]  /*1f250*/  STL.64 [R1+0x1470], R16 ;  /* 0x0014701001007387 */ /* 0x0081e60000100a00 */
[----:B0-----:R-:W2:Y:S01]  /*1f260*/  LDL.LU R16, [R1+0x900] ;  /* 0x0009000001107983 */ /* 0x001ea20000300800 */
[----:B------:R-:W2:Y:S02]  /*1f270*/  LDL.LU R17, [R1+0x904] ;  /* 0x0009040001117983 */ /* 0x000ea40000300800 */
[----:B------:R-:W3:Y:S02]  /*1f280*/  LDL.LU R18, [R1+0x908] ;  /* 0x0009080001127983 */ /* 0x000ee40000300800 */
[----:B------:R-:W3:Y:S02]  /*1f290*/  LDL.LU R19, [R1+0x90c] ;  /* 0x00090c0001137983 */ /* 0x000ee40000300800 */
[----:B---3--:R0:W-:Y:S01]  /*1f2a0*/  STL.64 [R1+0x1488], R18 ;  /* 0x0014881201007387 */ /* 0x0081e20000100a00 */
[----:B--2---:R-:W-:Y:S03]  /*1f2b0*/  STL.64 [R1+0x1480], R16 ;  /* 0x0014801001007387 */ /* 0x004fe60000100a00 */
[----:B0-----:R-:W2:Y:S01]  /*1f2c0*/  LDL R18, [R1+0x28] ;  /* 0x0000280001127983 */ /* 0x001ea20000100800 */
[----:B------:R-:W-:-:S07]  /*1f2d0*/  IMAD.MOV.U32 R19, RZ, RZ, R3 ;  /* 0x000000ffff137224 */ /* 0x000fce00078e0003 */
[----:B--2---:R-:W-:Y:S11]  /*1f2e0*/  HMMA.16816.F32 R4, R12, R18, R4 ;  /* 0x000000120c04723c */ /* 0x004ff60000001804 */
[----:B------:R-:W-:Y:S11]  /*1f2f0*/  @!UPT UIADD3 URZ, URZ, URZ, URZ ;  /* 0x0000003f3f3ff290 */ /* 0x000ff6000fffe03f */
[----:B------:R-:W-:Y:S01]  /*1f300*/  @!UPT UIADD3 URZ, URZ, URZ, URZ ;  /* 0x0000003f3f3ff290 */ /* 0x000fe2000fffe03f */
[----:B------:R-:W-:Y:S01]  /*1f310*/  STL.64 [R1+0x120], R4 ;  /* 0x0001200401007387 */ /* 0x000fe20000100a00 */
[----:B------:R0:W-:Y:S03]  /*1f320*/  STL.64 [R1+0x128], R6 ;  /* 0x0001280601007387 */ /* 0x0001e60000100a00 */
[----:B0-----:R-:W2:Y:S01]  /*1f330*/  LDL.LU.64 R6, [R1+0x1618] ;  /* 0x0016180001067983 */ /* 0x001ea20000300a00 */
[----:B------:R-:W2:Y:S02]  /*1f340*/  LDL.LU.64 R4, [R1+0x1610] ;  /* 0x0016100001047983 */ /* 0x000ea40000300a00 */
[----:B------:R0:W-:Y:S02]  /*1f350*/  STL.64 [R1+0x1498], R18 ;  /* 0x0014981201007387 */ /* 0x0001e40000100a00 */
[----:B0-----:R-:W-:Y:S02]  /*1f360*/  IMAD.MOV.U32 R18, RZ, RZ, R2 ;  /* 0x000000ffff127224 */ /* 0x001fe400078e0002 */
[----:B------:R-:W-:-:S05]  /*1f370*/  IMAD.MOV.U32 R19, RZ, RZ, R0 ;  /* 0x000000ffff137224 */ /* 0x000fca00078e0000 */
[----:B------:R0:W-:Y:S01]  /*1f380*/  STL.64 [R1+0x14b0], R18 ;  /* 0x0014b01201007387 */ /* 0x0001e20000100a00 */
[----:B------:R-:W3:Y:S02]  /*1f390*/  LDL.LU R16, [R1+0xa50] ;  /* 0x000a500001107983 */ /* 0x000ee40000300800 */
[----:B------:R-:W3:Y:S02]  /*1f3a0*/  LDL.LU R17, [R1+0xa54] ;  /* 0x000a540001117983 */ /* 0x000ee40000300800 */
[----:B----4-:R-:W-:Y:S01]  /*1f3b0*/  IMAD.MOV.U32 R3, RZ, RZ, R27 ;  /* 0x000000ffff037224 */ /* 0x010fe200078e001b */
[----:B0-----:R-:W3:Y:S01]  /*1f3c0*/  LDL.LU R18, [R1+0xa58] ;  /* 0x000a580001127983 */ /* 0x001ee20000300800 */
[----:B------:R-:W3:Y:S01]  /*1f3d0*/  LDL.LU R19, [R1+0xa5c] ;  /* 0x000a5c0001137983 */ /* 0x000ee20000300800 */
[C---:B--2---:R-:W-:Y:S11]  /*1f3e0*/  HMMA.16816.F32 R4, R12.reuse, R26, R4 ;  /* 0x0000001a0c04723c */ /* 0x044ff60000001804 */
[----:B------:R-:W-:Y:S11]  /*1f3f0*/  @!UPT UIADD3 URZ, URZ, URZ, URZ ;  /* 0x0000003f3f3ff290 */ /* 0x000ff6000fffe03f */
[----:B------:R-:W-:Y:S01]  /*1f400*/  @!UPT UIADD3 URZ, URZ, URZ, URZ ;  /* 0x0000003f3f3ff290 */ /* 0x000fe2000fffe03f */
[----:B------:R0:W-:Y:S01]  /*1f410*/  STL.64 [R1+0x110], R4 ;  /* 0x0001100401007387 */ /* 0x0001e20000100a00 */
[----:B------:R1:W-:Y:S02]  /*1f420*/  STL.64 [R1+0x118], R6 ;  /* 0x0001180601007387 */ /* 0x0003e40000100a00 */
[----:B0-----:R-:W-:Y:S01]  /*1f430*/  IMAD.MOV.U32 R4, RZ, RZ, R26 ;  /* 0x000000ffff047224 */ /* 0x001fe200078e001a */
[----:B-1----:R-:W2:Y:S01]  /*1f440*/  LDL.LU.64 R6, [R1+0x1608] ;  /* 0x0016080001067983 */ /* 0x002ea20000300a00 */
[----:B------:R-:W4:Y:S02]  /*1f450*/  LDL.LU R5, [R1+0x1600] ;  /* 0x0016000001057983 */ /* 0x000f240000300800 */
[----:B------:R-:W3:Y:S02]  /*1f460*/  LDL.LU.64 R26, [R1+0x15f8] ;  /* 0x0015f800011a7983 */ /* 0x000ee40000300a00 */
[----:B------:R-:W2:Y:S01]  /*1f470*/  LDL.LU.64 R24, [R1+0x15f0] ;  /* 0x0015f00001187983 */ /* 0x000ea20000300a00 */
[----:B------:R-:W-:Y:S01]  /*1f480*/  HMMA.16816.F32 R20, R12, R10, R20 ;  /* 0x0000000a0c14723c */ /* 0x000fe20000001814 */
[----:B------:R-:W-:-:S02]  /*1f490*/  IMAD.MOV.U32 R2, RZ, RZ, R10 ;  /* 0x000000ffff027224 */ /* 0x000fc400078e000a */
[----:B------:R-:W-:-:S05]  /*1f4a0*/  IMAD.MOV.U32 R0, RZ, RZ, R11 ;  /* 0x000000ffff007224 */ /* 0x000fca00078e000b */
[----:B---3--:R-:W-:Y:S01]  /*1f4b0*/  HMMA.16816.F32 R16, R12, R26, R16 ;  /* 0x0000001a0c10723c */ /* 0x008fe20000001810 */
[----:B--2---:R-:W-:Y:S01]  /*1f4c0*/  STL.64 [R1+0x15a0], R6 ;  /* 0x0015a00601007387 */ /* 0x004fe20000100a00 */
[----:B------:R-:W-:Y:S11]  /*1f4d0*/  STL [R1+0x1598], R4 ;  /* 0x0015980401007387 */ /* 0x000ff60000100800 */
[----:B------:R-:W-:Y:S02]  /*1f4e0*/  @!UPT UIADD3 URZ, URZ, URZ, URZ ;  /* 0x0000003f3f3ff290 */ /* 0x000fe4000fffe03f */
[----:B------:R-:W-:Y:S02]  /*1f4f0*/  STL.64 [R1+0x100], R20 ;  /* 0x0001001401007387 */ /* 0x000fe40000100a00 */
[----:B------:R0:W-:Y:S02]  /*1f500*/  STL.64 [R1+0x108], R22 ;  /* 0x0001081601007387 */ /* 0x0001e40000100a00 */
[----:B0-----:R-:W2:Y:S01]  /*1f510*/  LDL.LU.64 R22, [R1+0x15e8] ;  /* 0x0015e80001167983 */ /* 0x001ea20000300a00 */
[----:B------:R-:W3:Y:S02]  /*1f520*/  LDL.LU.64 R20, [R1+0x15e0] ;  /* 0x0015e00001147983 */ /* 0x000ee40000300a00 */
[----:B------:R-:W4:Y:S02]  /*1f530*/  LDL.LU.64 R10, [R1+0x15d8] ;  /* 0x0015d800010a7983 */ /* 0x000f240000300a00 */
[----:B------:R-:W4:Y:S01]  /*1f540*/  LDL.LU.64 R8, [R1+0x15d0] ;  /* 0x0015d00001087983 */ /* 0x000f220000300a00 */
[----:B------:R-:W-:Y:S01]  /*1f550*/  STL.64 [R1+0xf0], R16 ;  /* 0x0000f01001007387 */ /* 0x000fe20000100a00 */
[----:B------:R0:W-:Y:S02]  /*1f560*/  STL.64 [R1+0xf8], R18 ;  /* 0x0000f81201007387 */ /* 0x0001e40000100a00 */
[----:B0-----:R-:W-:-:S02]  /*1f570*/  IMAD.MOV.U32 R18, RZ, RZ, R25 ;  /* 0x000000ffff127224 */ /* 0x001fc400078e0019 */
[----:B------:R-:W-:-:S05]  /*1f580*/  IMAD.MOV.U32 R19, RZ, RZ, R24 ;  /* 0x000000ffff137224 */ /* 0x000fca00078e0018 */
[----:B------:R-:W-:Y:S01]  /*1f590*/  STL.64 [R1+0x14c8], R18 ;  /* 0x0014c81201007387 */ /* 0x000fe20000100a00 */
[----:B------:R0:W-:Y:S02]  /*1f5a0*/  STL.64 [R1+0x1490], R26 ;  /* 0x0014901a01007387 */ /* 0x0001e40000100a00 */
[----:B------:R-:W4:Y:S02]  /*1f5b0*/  LDL.LU R24, [R1+0x910] ;  /* 0x0009100001187983 */ /* 0x000f240000300800 */
[----:B------:R-:W4:Y:S01]  /*1f5c0*/  LDL.LU R25, [R1+0x914] ;  /* 0x0009140001197983 */ /* 0x000f220000300800 */
[----:B0-----:R-:W4:Y:S01]  /*1f5d0*/  LDL.LU R26, [R1+0x918] ;  /* 0x00091800011a7983 */ /* 0x001f220000300800 */
[----:B------:R-:W4:Y:S02]  /*1f5e0*/  LDL.LU R27, [R1+0x91c] ;  /* 0x00091c00011b7983 */ /* 0x000f240000300800 */
[----:B--2---:R-:W-:Y:S02]  /*1f5f0*/  IMAD.MOV.U32 R19, RZ, RZ, R22 ;  /* 0x000000ffff137224 */ /* 0x004fe400078e0016 */
[----:B---3--:R-:W-:-:S02]  /*1f600*/  IMAD.MOV.U32 R18, RZ, RZ, R21 ;  /* 0x000000ffff127224 */ /* 0x008fc400078e0015 */
[----:B------:R-:W2:Y:S01]  /*1f610*/  LDL.LU R21, [R1+0x15cc] ;  /* 0x0015cc0001157983 */ /* 0x000ea20000300800 */
[----:B------:R-:W3:Y:S02]  /*1f620*/  LDL.LU R22, [R1+0x15c8] ;  /* 0x0015c80001167983 */ /* 0x000ee40000300800 */
[----:B------:R-:W-:Y:S01]  /*1f630*/  STL.64 [R1+0x14e0], R18 ;  /* 0x0014e01201007387 */ /* 0x000fe20000100a00 */
[----:B----4-:R-:W-:Y:S01]  /*1f640*/  STL.64 [R1+0x14a8], R26 ;  /* 0x0014a81a01007387 */ /* 0x010fe20000100a00 */
[----:B------:R0:W-:Y:S03]  /*1f650*/  STL.64 [R1+0x14a0], R24 ;  /* 0x0014a01801007387 */ /* 0x0001e60000100a00 */
[----:B0-----:R-:W4:Y:S01]  /*1f660*/  LDL.LU R24, [R1+0x920] ;  /* 0x0009200001187983 */ /* 0x001f220000300800 */
[----:B------:R-:W4:Y:S02]  /*1f670*/  LDL.LU R25, [R1+0x924] ;  /* 0x0009240001197983 */ /* 0x000f240000300800 */
[----:B------:R-:W2:Y:S02]  /*1f680*/  LDL.LU R26, [R1+0x928] ;  /* 0x00092800011a7983 */ /* 0x000ea40000300800 */
[----:B------:R-:W2:Y:S02]  /*1f690*/  LDL.LU R27, [R1+0x92c] ;  /* 0x00092c00011b7983 */ /* 0x000ea40000300800 */
[----:B------:R-:W-:-:S02]  /*1f6a0*/  IMAD.MOV.U32 R18, RZ, RZ, R5 ;  /* 0x000000ffff127224 */ /* 0x000fc400078e0005 */
        /* <DEDUP_REMOVED lines=8> */
[----:B------:R-:W-:Y:S04]  /*1f730*/  STL.64 [R1+0x1510], R18 ;  /* 0x0015101201007387 */ /* 0x000fe80000100a00 */
[----:B--2---:R-:W-:Y:S01]  /*1f740*/  STL.64 [R1+0x14c0], R26 ;  /* 0x0014c01a01007387 */ /* 0x004fe20000100a00 */
[----:B----4-:R0:W-:Y:S03]  /*1f750*/  STL.64 [R1+0x14b8], R24 ;  /* 0x0014b81801007387 */ /* 0x0101e60000100a00 */
[----:B0-----:R-:W2:Y:S01]  /*1f760*/  LDL.LU R24, [R1+0x930] ;  /* 0x0009300001187983 */ /* 0x001ea20000300800 */
[----:B------:R-:W2:Y:S02]  /*1f770*/  LDL.LU R25, [R1+0x934] ;  /* 0x0009340001197983 */ /* 0x000ea40000300800 */
[----:B------:R-:W4:Y:S02]  /*1f780*/  LDL.LU R26, [R1+0x938] ;  /* 0x00093800011a7983 */ /* 0x000f240000300800 */
[----:B------:R-:W4:Y:S02]  /*1f790*/  LDL.LU R27, [R1+0x93c] ;  /* 0x00093c00011b7983 */ /* 0x000f240000300800 */
[----:B------:R-:W-:-:S02]  /*1f7a0*/  IMAD.MOV.U32 R18, RZ, RZ, R10 ;  /* 0x000000ffff127224 */ /* 0x000fc400078e000a */
[----:B------:R-:W-:Y:S01]  /*1f7b0*/  IMAD.MOV.U32 R19, RZ, RZ, R11 ;  /* 0x000000ffff137224 */ /* 0x000fe200078e000b */
[----:B------:R-:W3:Y:S01]  /*1f7c0*/  LDL.LU R10, [R1+0x15b4] ;  /* 0x0015b400010a7983 */ /* 0x000ee20000300800 */
[----:B------:R-:W3:Y:S03]  /*1f7d0*/  LDL.LU R11, [R1+0x15b0] ;  /* 0x0015b000010b7983 */ /* 0x000ee60000300800 */
[----:B------:R-:W-:Y:S04]  /*1f7e0*/  STL.64 [R1+0x1528], R18 ;  /* 0x0015281201007387 */ /* 0x000fe80000100a00 */
[----:B----4-:R-:W-:Y:S01]  /*1f7f0*/  STL.64 [R1+0x14d8], R26 ;  /* 0x0014d81a01007387 */ /* 0x010fe20000100a00 */
[----:B--2---:R0:W-:Y:S03]  /*1f800*/  STL.64 [R1+0x14d0], R24 ;  /* 0x0014d01801007387 */ /* 0x0041e60000100a00 */
[----:B0-----:R-:W2:Y:S01]  /*1f810*/  LDL.LU R24, [R1+0x940] ;  /* 0x0009400001187983 */ /* 0x001ea20000300800 */
[----:B------:R-:W2:Y:S02]  /*1f820*/  LDL.LU R25, [R1+0x944] ;  /* 0x0009440001197983 */ /* 0x000ea40000300800 */
[----:B------:R-:W4:Y:S02]  /*1f830*/  LDL.LU R26, [R1+0x948] ;  /* 0x00094800011a7983 */ /* 0x000f240000300800 */
[----:B------:R-:W4:Y:S02]  /*1f840*/  LDL.LU R27, [R1+0x94c] ;  /* 0x00094c00011b7983 */ /* 0x000f240000300800 */
[----:B------:R-:W-:-:S02]  /*1f850*/  IMAD.MOV.U32 R18, RZ, RZ, R8 ;  /* 0x000000ffff127224 */ /* 0x000fc400078e0008 */
[----:B------:R-:W-:Y:S01]  /*1f860*/  IMAD.MOV.U32 R19, RZ, RZ, R23 ;  /* 0x000000ffff137224 */ /* 0x000fe200078e0017 */
[----:B------:R-:W3:Y:S04]  /*1f870*/  LDL.LU R8, [R1+0x15ac] ;  /* 0x0015ac0001087983 */ /* 0x000ee80000300800 */
[----:B------:R-:W-:Y:S04]  /*1f880*/  STL.64 [R1+0x1540], R18 ;  /* 0x0015401201007387 */ /* 0x000fe80000100a00 */
[----:B----4-:R-:W-:Y:S01]  /*1f890*/  STL.64 [R1+0x14f0], R26 ;  /* 0x0014f01a01007387 */ /* 0x010fe20000100a00 */
[----:B--2---:R0:W-:Y:S03]  /*1f8a0*/  STL.64 [R1+0x14e8], R24 ;  /* 0x0014e81801007387 */ /* 0x0041e60000100a00 */
[----:B0-----:R-:W2:Y:S01]  /*1f8b0*/  LDL.LU R24, [R1+0x950] ;  /* 0x0009500001187983 */ /* 0x001ea20000300800 */
[----:B------:R-:W2:Y:S02]  /*1f8c0*/  LDL.LU R25, [R1+0x954] ;  /* 0x0009540001197983 */ /* 0x000ea40000300800 */
[----:B------:R-:W4:Y:S02]  /*1f8d0*/  LDL.LU R26, [R1+0x958] ;  /* 0x00095800011a7983 */ /* 0x000f240000300800 */
[----:B------:R-:W4:Y:S02]  /*1f8e0*/  LDL.LU R27, [R1+0x95c] ;  /* 0x00095c00011b7983 */ /* 0x000f240000300800 */
[----:B---3--:R-:W-:-:S02]  /*1f8f0*/  IMAD.MOV.U32 R18, RZ, RZ, R22 ;  /* 0x000000ffff127224 */ /* 0x008fc400078e0016 */
[----:B------:R-:W-:-:S05]  /*1f900*/  IMAD.MOV.U32 R19, RZ, RZ, R21 ;  /* 0x000000ffff137224 */ /* 0x000fca00078e0015 */
[----:B------:R-:W-:Y:S04]  /*1f910*/  STL.64 [R1+0x1558], R18 ;  /* 0x0015581201007387 */ /* 0x000fe80000100a00 */
[----:B----4-:R-:W-:Y:S01]  /*1f920*/  STL.64 [R1+0x1508], R26 ;  /* 0x0015081a01007387 */ /* 0x010fe20000100a00 */
[----:B--2---:R0:W-:Y:S03]  /*1f930*/  STL.64 [R1+0x1500], R24 ;  /* 0x0015001801007387 */ /* 0x0041e60000100a00 */
[----:B0-----:R-:W2:Y:S01]  /*1f940*/  LDL.LU R24, [R1+0x960] ;  /* 0x0009600001187983 */ /* 0x001ea20000300800 */
[----:B------:R-:W2:Y:S02]  /*1f950*/  LDL.LU R25, [R1+0x964] ;  /* 0x0009640001197983 */ /* 0x000ea40000300800 */
[----:B------:R-:W3:Y:S02]  /*1f960*/  LDL.LU R26, [R1+0x968] ;  /* 0x00096800011a7983 */ /* 0x000ee40000300800 */
[----:B------:R-:W3:Y:S02]  /*1f970*/  LDL.LU R27, [R1+0x96c] ;  /* 0x00096c00011b7983 */ /* 0x000ee40000300800 */
[----:B------:R-:W-:-:S02]  /*1f980*/  IMAD.MOV.U32 R18, RZ, RZ, R20 ;  /* 0x000000ffff127224 */ /* 0x000fc400078e0014 */
[----:B------:R-:W4:Y:S01]  /*1f990*/  LDL.LU R20, [R1+0x9c0] ;  /* 0x0009c00001147983 */ /* 0x000f220000300800 */
[----:B------:R-:W4:Y:S02]  /*1f9a0*/  LDL.LU R21, [R1+0x9c4] ;  /* 0x0009c40001157983 */ /* 0x000f240000300800 */
[----:B------:R-:W4:Y:S02]  /*1f9b0*/  LDL.LU R22, [R1+0x9c8] ;  /* 0x0009c80001167983 */ /* 0x000f240000300800 */
[----:B------:R-:W-:Y:S01]  /*1f9c0*/  IMAD.MOV.U32 R19, RZ, RZ, R5 ;  /* 0x000000ffff137224 */ /* 0x000fe200078e0005 */
[----:B------:R-:W4:Y:S01]  /*1f9d0*/  LDL.LU R23, [R1+0x9cc] ;  /* 0x0009cc0001177983 */ /* 0x000f220000300800 */
[----:B------:R-:W4:Y:S02]  /*1f9e0*/  LDL.LU R4, [R1+0xa40] ;  /* 0x000a400001047983 */ /* 0x000f240000300800 */
[----:B------:R-:W4:Y:S02]  /*1f9f0*/  LDL.LU R5, [R1+0xa44] ;  /* 0x000a440001057983 */ /* 0x000f240000300800 */
[----:B------:R-:W4:Y:S01]  /*1fa00*/  LDL.LU R6, [R1+0xa48] ;  /* 0x000a480001067983 */ /* 0x000f220000300800 */
[----:B------:R-:W4:Y:S01]  /*1fa10*/  LDL.LU R7, [R1+0xa4c] ;  /* 0x000a4c0001077983 */ /* 0x000f220000300800 */
[----:B------:R-:W-:Y:S03]  /*1fa20*/  STL.64 [R1+0x1570], R18 ;  /* 0x0015701201007387 */ /* 0x000fe60000100a00 */
[----:B---3--:R-:W-:Y:S01]  /*1fa30*/  STL.64 [R1+0x1520], R26 ;  /* 0x0015201a01007387 */ /* 0x008fe20000100a00 */
[----:B--2---:R0:W-:Y:S03]  /*1fa40*/  STL.64 [R1+0x1518], R24 ;  /* 0x0015181801007387 */ /* 0x0041e60000100a00 */
        /* <DEDUP_REMOVED lines=29> */
[----:B------:R-:W2:Y:S02]  /*1fc20*/  LDL.LU R26, [R1+0x9b8] ;  /* 0x0009b800011a7983 */ /* 0x000ea40000300800 */
[----:B------:R-:W2:Y:S02]  /*1fc30*/  LDL.LU R27, [R1+0x9bc] ;  /* 0x0009bc00011b7983 */ /* 0x000ea40000300800 */
[----:B------:R-:W-:Y:S01]  /*1fc40*/  STL.64 [R1+0xe0], R4 ;  /* 0x0000e00401007387 */ /* 0x000fe20000100a00 */
[----:B------:R0:W-:Y:S03]  /*1fc50*/  STL.64 [R1+0xe8], R6 ;  /* 0x0000e80601007387 */ /* 0x0001e60000100a00 */
[----:B0-----:R-:W3:Y:S01]  /*1fc60*/  LDL.LU.64 R6, [R1+0x15a0] ;  /* 0x0015a00001067983 */ /* 0x001ee20000300a00 */
[----:B------:R-:W4:Y:S02]  /*1fc70*/  LDL.LU R4, [R1+0x1598] ;  /* 0x0015980001047983 */ /* 0x000f240000300800 */
[----:B------:R-:W-:Y:S01]  /*1fc80*/  IMAD.MOV.U32 R19, RZ, RZ, R29 ;  /* 0x000000ffff137224 */ /* 0x000fe200078e001d */
[----:B---3--:R-:W-:Y:S01]  /*1fc90*/  HMMA.16816.F32 R12, R12, R6, R20 ;  /* 0x000000060c0c723c */ /* 0x008fe20000001814 */
[----:B------:R-:W2:Y:S01]  /*1fca0*/  LDL.LU.64 R22, [R1+0x1590] ;  /* 0x0015900001167983 */ /* 0x000ea20000300a00 */
[----:B------:R-:W2:Y:S02]  /*1fcb0*/  LDL.LU.64 R20, [R1+0x1588] ;  /* 0x0015880001147983 */ /* 0x000ea40000300a00 */
[----:B------:R-:W-:Y:S11]  /*1fcc0*/  STL.64 [R1+0x1458], R6 ;  /* 0x0014580601007387 */ /* 0x000ff60000100a00 */
[----:B------:R-:W-:Y:S08]  /*1fcd0*/  @!UPT UIADD3 URZ, URZ, URZ, URZ ;  /* 0x0000003f3f3ff290 */ /* 0x000ff0000fffe03f */
[----:B------:R-:W-:Y:S01]  /*1fce0*/  STL.64 [R1+0xd0], R12 ;  /* 0x0000d00c01007387 */ /* 0x000fe20000100a00 */
[----:B------:R-:W-:Y:S02]  /*1fcf0*/  STL.64 [R1+0xd8], R14 ;  /* 0x0000d80e01007387 */ /* 0x000fe40000100a00 */
[----:B------:R-:W0:Y:S02]  /*1fd00*/  LDSM.16.MT88.4 R12, [R28+0x2180] ;  /* 0x002180001c0c783b */ /* 0x000e240000004200 */
[----:B0-----:R-:W-:Y:S02]  /*1fd10*/  STL [R1+0x1328], R12 ;  /* 0x0013280c01007387 */ /* 0x001fe40000100800 */
[----:B------:R-:W-:Y:S02]  /*1fd20*/  STL [R1+0x1324], R13 ;  /* 0x0013240d01007387 */ /* 0x000fe40000100800 */
[----:B------:R-:W-:Y:S02]  /*1fd30*/  STL [R1+0x1320], R14 ;  /* 0x0013200e01007387 */ /* 0x000fe40000100800 */
[----:B------:R-:W-:Y:S01]  /*1fd40*/  STL [R1+0x131c], R15 ;  /* 0x00131c0f01007387 */ /* 0x000fe20000100800 */
        /* <DEDUP_REMOVED lines=70> */
[----:B--2---:R-:W-:Y:S02]  /*201b0*/  HMMA.16816.F32 R16, R20, R18, R24 ;  /* 0x000000121410723c */ /* 0x004fe40000001818 */
[----:B------:R-:W2:Y:S11]  /*201c0*/  LDL.LU.64 R26, [R1+0x1490] ;  /* 0x00149000011a7983 */ /* 0x000eb60000300a00 */
[----:B------:R-:W-:Y:S10]  /*201d0*/  @!UPT UIADD3 URZ, URZ, URZ, URZ ;  /* 0x0000003f3f3ff290 */ /* 0x000ff4000fffe03f */
[----:B------:R-:W-:Y:S01]  /*201e0*/  STL.64 [R1+0x200], R16 ;  /* 0x0002001001007387 */ /* 0x000fe20000100a00 */
[----:B------:R0:W-:Y:S03]  /*201f0*/  STL.64 [R1+0x208], R18 ;  /* 0x0002081201007387 */ /* 0x0001e60000100a00 */
[----:B0-----:R-:W3:Y:S01]  /*20200*/  LDL.LU.64 R18, [R1+0x1488] ;  /* 0x0014880001127983 */ /* 0x001ee20000300a00 */
[----:B------:R-:W3:Y:S02]  /*20210*/  LDL.LU.64 R16, [R1+0x1480] ;  /* 0x0014800001107983 */ /* 0x000ee40000300a00 */
[----:B----4-:R-:W-:Y:S02]  /*20220*/  IMAD.MOV.U32 R6, RZ, RZ, R4 ;  /* 0x000000ffff067224 */ /* 0x010fe400078e0004 */
[----:B------:R-:W-:Y:S02]  /*20230*/  IMAD.MOV.U32 R7, RZ, RZ, R3 ;  /* 0x000000ffff077224 */ /* 0x000fe400078e0003 */
[----:B------:R-:W-:-:S02]  /*20240*/  IMAD.MOV.U32 R14, RZ, RZ, R2 ;  /* 0x000000ffff0e7224 */ /* 0x000fc400078e0002 */
[----:B------:R-:W-:-:S03]  /*20250*/  IMAD.MOV.U32 R15, RZ, RZ, R0 ;  /* 0x000000ffff0f7224 */ /* 0x000fc600078e0000 */
[C---:B---3--:R-:W-:Y:S01]  /*20260*/  HMMA.16816.F32 R4, R20.reuse, R6, R16 ;  /* 0x000000061404723c */ /* 0x048fe20000001810 */
[----:B------:R-:W3:Y:S01]  /*20270*/  LDL.LU.64 R18, [R1+0x1478] ;  /* 0x0014780001127983 */ /* 0x000ee20000300a00 */
[----:B------:R-:W3:Y:S11]  /*20280*/  LDL.LU.64 R16, [R1+0x1470] ;  /* 0x0014700001107983 */ /* 0x000ef60000300a00 */
[----:B------:R-:W-:Y:S10]  /*20290*/  @!UPT UIADD3 URZ, URZ, URZ, URZ ;  /* 0x0000003f3f3ff290 */ /* 0x000ff4000fffe03f */
[----:B------:R0:W-:Y:S01]  /*202a0*/  STL.64 [R1+0x1f0], R4 ;  /* 0x0001f00401007387 */ /* 0x0001e20000100a00 */
[----:B------:R1:W-:Y:S03]  /*202b0*/  STL.64 [R1+0x1f8], R6 ;  /* 0x0001f80601007387 */ /* 0x0003e60000100a00 */
[----:B0-----:R-:W4:Y:S01]  /*202c0*/  LDL.LU R4, [R1+0x8d0] ;  /* 0x0008d00001047983 */ /* 0x001f220000300800 */
[----:B------:R-:W4:Y:S02]  /*202d0*/  LDL.LU R5, [R1+0x8d4] ;  /* 0x0008d40001057983 */ /* 0x000f240000300800 */
[----:B-1----:R-:W4:Y:S02]  /*202e0*/  LDL.LU R6, [R1+0x8d8] ;  /* 0x0008d80001067983 */ /* 0x002f240000300800 */
[----:B------:R-:W4:Y:S01]  /*202f0*/  LDL.LU R7, [R1+0x8dc] ;  /* 0x0008dc0001077983 */ /* 0x000f220000300800 */
[C---:B---3--:R-:W-:Y:S01]  /*20300*/  HMMA.16816.F32 R12, R20.reuse, R14, R16 ;  /* 0x0000000e140c723c */ /* 0x048fe20000001810 */
[----:B------:R-:W2:Y:S01]  /*20310*/  LDL.LU.64 R18, [R1+0x1468] ;  /* 0x0014680001127983 */ /* 0x000ea20000300a00 */
[----:B------:R-:W2:Y:S11]  /*20320*/  LDL.LU.64 R16, [R1+0x1460] ;  /* 0x0014600001107983 */ /* 0x000eb60000300a00 */
[----:B------:R-:W-:Y:S10]  /*20330*/  @!UPT UIADD3 URZ, URZ, URZ, URZ ;  /* 0x0000003f3f3ff290 */ /* 0x000ff4000fffe03f */
[----:B------:R-:W-:Y:S01]  /*20340*/  STL.64 [R1+0x1e0], R12 ;  /* 0x0001e00c01007387 */ /* 0x000fe20000100a00 */
[----:B------:R2:W-:Y:S02]  /*20350*/  STL.64 [R1+0x1e8], R14 ;  /* 0x0001e80e01007387 */ /* 0x0005e40000100a00 */
[C---:B--2---:R-:W-:Y:S01]  /*20360*/  HMMA.16816.F32 R12, R20.reuse, R26, R16 ;  /* 0x0000001a140c723c */ /* 0x044fe20000001810 */
[----:B------:R-:W2:Y:S11]  /*20370*/  LDL.LU R16, [R1+0x8c0] ;  /* 0x0008c00001107983 */ /* 0x000eb60000300800 */
[----:B------:R-:W-:Y:S11]  /*20380*/  @!UPT UIADD3 URZ, URZ, URZ, URZ ;  /* 0x0000003f3f3ff290 */ /* 0x000ff6000fffe03f */
[----:B------:R0:W-:Y:S01]  /*20390*/  STL.64 [R1+0x1d0], R12 ;  /* 0x0001d00c01007387 */ /* 0x0001e20000100a00 */
[----:B------:R1:W-:Y:S02]  /*203a0*/  STL.64 [R1+0x1d8], R14 ;  /* 0x0001d80e01007387 */ /* 0x0003e40000100a00 */
[----:B------:R-:W2:Y:S02]  /*203b0*/  LDL.LU R17, [R1+0x8c4] ;  /* 0x0008c40001117983 */ /* 0x000ea40000300800 */
[----:B------:R-:W2:Y:S01]  /*203c0*/  LDL.LU R18, [R1+0x8c8] ;  /* 0x0008c80001127983 */ /* 0x000ea20000300800 */
[----:B------:R-:W2:Y:S04]  /*203d0*/  LDL.LU R19, [R1+0x8cc] ;  /* 0x0008cc0001137983 */ /* 0x000ea80000300800 */
[----:B0-----:R-:W3:Y:S01]  /*203e0*/  LDL.LU R12, [R1+0x3a0] ;  /* 0x0003a000010c7983 */ /* 0x001ee20000300800 */
[----:B------:R-:W3:Y:S02]  /*203f0*/  LDL.LU R13, [R1+0x3a4] ;  /* 0x0003a400010d7983 */ /* 0x000ee40000300800 */
[----:B-1----:R-:W2:Y:S02]  /*20400*/  LDL.LU R14, [R1+0x3a8] ;  /* 0x0003a800010e7983 */ /* 0x002ea40000300800 */
[----:B------:R-:W2:Y:S02]  /*20410*/  LDL.LU R15, [R1+0x3ac] ;  /* 0x0003ac00010f7983 */ /* 0x000ea40000300800 */
[----:B--2---:R0:W-:Y:S01]  /*20420*/  STL.64 [R1+0x1420], R14 ;  /* 0x0014200e01007387 */ /* 0x0041e20000100a00 */
[----:B---3--:R-:W-:Y:S03]  /*20430*/  STL.64 [R1+0x1418], R12 ;  /* 0x0014180c01007387 */ /* 0x008fe60000100a00 */
[----:B0-----:R-:W2:Y:S04]  /*20440*/  LDL.LU.64 R14, [R1+0xb8] ;  /* 0x0000b800010e7983 */ /* 0x001ea80000300a00 */
[----:B--2---:R0:W-:Y:S04]  /*20450*/  STL.64 [R1+0x1430], R14 ;  /* 0x0014300e01007387 */ /* 0x0041e80000100a00 */
[----:B0-----:R-:W2:Y:S01]  /*20460*/  LDL.LU.64 R14, [R1+0xc8] ;  /* 0x0000c800010e7983 */ /* 0x001ea20000300a00 */
[----:B------:R0:W-:Y:S03]  /*20470*/  STL.64 [R1+0x13c8], R26 ;  /* 0x0013c81a01007387 */ /* 0x0001e60000100a00 */
[----:B0-----:R-:W3:Y:S04]  /*20480*/  LDL.LU.64 R26, [R1+0x88] ;  /* 0x00008800011a7983 */ /* 0x001ee80000300a00 */
[----:B---3--:R0:W-:Y:S04]  /*20490*/  STL.64 [R1+0x1410], R26 ;  /* 0x0014101a01007387 */ /* 0x0081e80000100a00 */
[----:B0-----:R-:W3:Y:S01]  /*204a0*/  LDL.LU.64 R26, [R1+0xa8] ;  /* 0x0000a800011a7983 */ /* 0x001ee20000300a00 */
[C---:B----4-:R-:W-:Y:S03]  /*204b0*/  HMMA.16816.F32 R4, R20.reuse, R10, R4 ;  /* 0x0000000a1404723c */ /* 0x050fe60000001804 */
[----:B---3--:R0:W-:Y:S01]  /*204c0*/  STL.64 [R1+0x1428], R26 ;  /* 0x0014281a01007387 */ /* 0x0081e20000100a00 */
[----:B------:R-:W3:Y:S02]  /*204d0*/  LDL.LU R24, [R1+0x3b0] ;  /* 0x0003b00001187983 */ /* 0x000ee40000300800 */
[----:B------:R-:W3:Y:S01]  /*204e0*/  LDL.LU R25, [R1+0x3b4] ;  /* 0x0003b40001197983 */ /* 0x000ee20000300800 */
[----:B0-----:R-:W4:Y:S01]  /*204f0*/  LDL.LU R26, [R1+0x3b8] ;  /* 0x0003b800011a7983 */ /* 0x001f220000300800 */
[----:B------:R-:W4:Y:S03]  /*20500*/  LDL.LU R27, [R1+0x3bc] ;  /* 0x0003bc00011b7983 */ /* 0x000f260000300800 */
        /* <DEDUP_REMOVED lines=9> */
[----:B------:R-:W-:Y:S02]  /*205a0*/  STL.64 [R1+0x1370], R10 ;  /* 0x0013700a01007387 */ /* 0x000fe40000100a00 */
[----:B------:R0:W-:Y:S02]  /*205b0*/  STL.64 [R1+0x1368], R8 ;  /* 0x0013680801007387 */ /* 0x0001e40000100a00 */
[----:B0-----:R-:W2:Y:S01]  /*205c0*/  LDL.LU R8, [R1+0x380] ;  /* 0x0003800001087983 */ /* 0x001ea20000300800 */
[----:B------:R-:W2:Y:S02]  /*205d0*/  LDL.LU R9, [R1+0x384] ;  /* 0x0003840001097983 */ /* 0x000ea40000300800 */
[----:B------:R-:W2:Y:S02]  /*205e0*/  LDL.LU R10, [R1+0x388] ;  /* 0x00038800010a7983 */ /* 0x000ea40000300800 */
[----:B------:R-:W2:Y:S01]  /*205f0*/  LDL.LU R11, [R1+0x38c] ;  /* 0x00038c00010b7983 */ /* 0x000ea20000300800 */
[----:B----4-:R-:W-:Y:S01]  /*20600*/  HMMA.16816.F32 R20, R20, R6, R16 ;  /* 0x000000061414723c */ /* 0x010fe20000001810 */
[----:B------:R-:W3:Y:S01]  /*20610*/  LDL.LU.64 R18, [R1+0x1450] ;  /* 0x0014500001127983 */ /* 0x000ee20000300a00 */
[----:B------:R-:W3:Y:S02]  /*20620*/  LDL.LU.64 R16, [R1+0x1448] ;  /* 0x0014480001107983 */ /* 0x000ee40000300a00 */
[----:B------:R0:W-:Y:S02]  /*20630*/  STL.64 [R1+0x1388], R6 ;  /* 0x0013880601007387 */ /* 0x0001e40000100a00 */
[----:B0-----:R-:W4:Y:S11]  /*20640*/  LDL.LU.64 R6, [R1+0x98] ;  /* 0x0000980001067983 */ /* 0x001f360000300a00 */
[----:B------:R-:W-:Y:S06]  /*20650*/  @!UPT UIADD3 URZ, URZ, URZ, URZ ;  /* 0x0000003f3f3ff290 */ /* 0x000fec000fffe03f */
[----:B------:R0:W-:Y:S01]  /*20660*/  STL [R1+0x1118], R20 ;  /* 0x0011181401007387 */ /* 0x0001e20000100800 */
[----:B------:R1:W-:Y:S02]  /*20670*/  STL [R1+0x1114], R21 ;  /* 0x0011141501007387 */ /* 0x0003e40000100800 */
[----:B------:R2:W-:Y:S02]  /*20680*/  STL [R1+0x1110], R22 ;  /* 0x0011101601007387 */ /* 0x0005e40000100800 */
[----:B------:R2:W-:Y:S01]  /*20690*/  STL [R1+0x110c], R23 ;  /* 0x00110c1701007387 */ /* 0x0005e20000100800 */
[----:B0-----:R-:W4:Y:S01]  /*206a0*/  LDL.LU R20, [R1+0x390] ;  /* 0x0003900001147983 */ /* 0x001f220000300800 */
[----:B-1----:R-:W4:Y:S02]  /*206b0*/  LDL.LU R21, [R1+0x394] ;  /* 0x0003940001157983 */ /* 0x002f240000300800 */
[----:B--2---:R-:W4:Y:S02]  /*206c0*/  LDL.LU R22, [R1+0x398] ;  /* 0x0003980001167983 */ /* 0x004f240000300800 */
[----:B------:R-:W4:Y:S02]  /*206d0*/  LDL.LU R23, [R1+0x39c] ;  /* 0x00039c0001177983 */ /* 0x000f240000300800 */
[----:B------:R-:W-:-:S02]  /*206e0*/  IMAD.MOV.U32 R28, RZ, RZ, R14 ;  /* 0x000000ffff1c7224 */ /* 0x000fc400078e000e */
[----:B------:R-:W-:Y:S01]  /*206f0*/  IMAD.MOV.U32 R2, RZ, RZ, R15 ;  /* 0x000000ffff027224 */ /* 0x000fe200078e000f */
[C---:B---3--:R-:W-:Y:S11]  /*20700*/  HMMA.16816.F32 R24, R16.reuse, R14, R24 ;  /* 0x0000000e1018723c */ /* 0x048ff60000001818 */
[----:B------:R-:W-:Y:S11]  /*20710*/  @!UPT UIADD3 URZ, URZ, URZ, URZ ;  /* 0x0000003f3f3ff290 */ /* 0x000ff6000fffe03f */
[----:B------:R-:W-:Y:S01]  /*20720*/  @!UPT UIADD3 URZ, URZ, URZ, URZ ;  /* 0x0000003f3f3ff290 */ /* 0x000fe2000fffe03f */
[----:B------:R-:W-:Y:S01]  /*20730*/  STL.64 [R1+0x3c0], R24 ;  /* 0x0003c01801007387 */ /* 0x000fe20000100a00 */
[----:B------:R0:W-:Y:S03]  /*20740*/  STL.64 [R1+0x3c8], R26 ;  /* 0x0003c81a01007387 */ /* 0x0001e60000100a00 */
[----:B0-----:R-:W2:Y:S01]  /*20750*/  LDL.LU.64 R26, [R1+0x1440] ;  /* 0x00144000011a7983 */ /* 0x001ea20000300a00 */
[----:B------:R-:W2:Y:S02]  /*20760*/  LDL.LU.64 R24, [R1+0x1438] ;  /* 0x0014380001187983 */ /* 0x000ea40000300a00 */
[----:B------:R-:W2:Y:S02]  /*20770*/  LDL.LU.64 R14, [R1+0x1430] ;  /* 0x00143000010e7983 */ /* 0x000ea40000300a00 */
[----:B------:R-:W-:Y:S01]  /*20780*/  STL [R1+0x1330], R2 ;  /* 0x0013300201007387 */ /* 0x000fe20000100800 */
[----:B------:R-:W-:Y:S01]  /*20790*/  STL [R1+0x132c], R28 ;  /* 0x00132c1c01007387 */ /* 0x000fe20000100800 */
        /* <DEDUP_REMOVED lines=9> */
[----:B------:R-:W-:Y:S01]  /*20830*/  STL [R1+0x1338], R0 ;  /* 0x0013380001007387 */ /* 0x000fe20000100800 */
[----:B------:R-:W-:Y:S01]  /*20840*/  STL [R1+0x1334], R29 ;  /* 0x0013341d01007387 */ /* 0x000fe20000100800 */
[C---:B--2---:R-:W-:Y:S01]  /*20850*/  HMMA.16816.F32 R12, R16.reuse, R26, R12 ;  /* 0x0000001a100c723c */ /* 0x044fe2000000180c */
[----:B------:R-:W-:Y:S11]  /*20860*/  IMAD.MOV.U32 R3, RZ, RZ, R27 ;  /* 0x000000ffff037224 */ /* 0x000ff600078e001b */
[----:B------:R-:W-:Y:S11]  /*20870*/  @!UPT UIADD3 URZ, URZ, URZ, URZ ;  /* 0x0000003f3f3ff290 */ /* 0x000ff6000fffe03f */
[----:B------:R-:W-:Y:S01]  /*20880*/  STL.64 [R1+0x3a0], R12 ;  /* 0x0003a00c01007387 */ /* 0x000fe20000100a00 */
[----:B------:R0:W-:Y:S02]  /*20890*/  STL.64 [R1+0x3a8], R14 ;  /* 0x0003a80e01007387 */ /* 0x0001e40000100a00 */
[----:B0-----:R-:W-:Y:S02]  /*208a0*/  IMAD.MOV.U32 R15, RZ, RZ, R26 ;  /* 0x000000ffff0f7224 */ /* 0x001fe400078e001a */
[----:B------:R-:W2:Y:S01]  /*208b0*/  LDL.LU.64 R26, [R1+0x1410] ;  /* 0x00141000011a7983 */ /* 0x000ea20000300a00 */
[C---:B----4-:R-:W-:Y:S01]  /*208c0*/  HMMA.16816.F32 R20, R16.reuse, R6, R20 ;  /* 0x000000061014723c */ /* 0x050fe20000001814 */
[----:B------:R-:W-:Y:S02]  /*208d0*/  IMAD.MOV.U32 R13, RZ, RZ, R6 ;  /* 0x000000ffff0d7224 */ /* 0x000fe400078e0006 */
[----:B------:R-:W-:Y:S01]  /*208e0*/  IMAD.MOV.U32 R14, RZ, RZ, R7 ;  /* 0x000000ffff0e7224 */ /* 0x000fe200078e0007 */
[----:B------:R-:W-:Y:S01]  /*208f0*/  STL [R1+0x1340], R3 ;  /* 0x0013400301007387 */ /* 0x000fe20000100800 */
[----:B------:R-:W-:Y:S11]  /*20900*/  STL [R1+0x133c], R15 ;  /* 0x00133c0f01007387 */ /* 0x000ff60000100800 */
[----:B------:R-:W-:Y:S07]  /*20910*/  @!UPT UIADD3 URZ, URZ, URZ, URZ ;  /* 0x0000003f3f3ff290 */ /* 0x000fee000fffe03f */
[----:B------:R-:W-:Y:S01]  /*20920*/  STL.64 [R1+0x390], R20 ;  /* 0x0003901401007387 */ /* 0x000fe20000100a00 */
[----:B------:R-:W-:Y:S02]  /*20930*/  STL.64 [R1+0x398], R22 ;  /* 0x0003981601007387 */ /* 0x000fe40000100a00 */
[----:B------:R-:W-:Y:S02]  /*20940*/  STL [R1+0x1348], R14 ;  /* 0x0013480e01007387 */ /* 0x000fe40000100800 */
[----:B------:R-:W-:Y:S01]  /*20950*/  STL [R1+0x1344], R13 ;  /* 0x0013440d01007387 */ /* 0x000fe20000100800 */
[C---:B--2---:R-:W-:Y:S01]  /*20960*/  HMMA.16816.F32 R4, R16.reuse, R26, R8 ;  /* 0x0000001a1004723c */ /* 0x044fe20000001808 */
[----:B------:R-:W-:Y:S02]  /*20970*/  IMAD.MOV.U32 R28, RZ, RZ, R26 ;  /* 0x000000ffff1c7224 */ /* 0x000fe400078e001a */
[----:B------:R-:W-:Y:S11]  /*20980*/  IMAD.MOV.U32 R12, RZ, RZ, R27 ;  /* 0x000000ffff0c7224 */ /* 0x000ff600078e001b */
[----:B------:R-:W-:Y:S09]  /*20990*/  @!UPT UIADD3 URZ, URZ, URZ, URZ ;  /* 0x0000003f3f3ff290 */ /* 0x000ff2000fffe03f */
[----:B------:R0:W-:Y:S01]  /*209a0*/  STL.64 [R1+0x380], R4 ;  /* 0x0003800401007387 */ /* 0x0001e20000100a00 */
[----:B------:R1:W-:Y:S02]  /*209b0*/  STL.64 [R1+0x388], R6 ;  /* 0x0003880601007387 */ /* 0x0003e40000100a00 */
[----:B------:R-:W2:Y:S02]  /*209c0*/  LDL.LU R8, [R1+0x2f0] ;  /* 0x0002f00001087983 */ /* 0x000ea40000300800 */
[----:B------:R-:W2:Y:S01]  /*209d0*/  LDL.LU R9, [R1+0x2f4] ;  /* 0x0002f40001097983 */ /* 0x000ea20000300800 */
[----:B------:R-:W3:Y:S01]  /*209e0*/  LDL.LU R10, [R1+0x2f8] ;  /* 0x0002f800010a7983 */ /* 0x000ee20000300800 */
[----:B------:R-:W3:Y:S03]  /*209f0*/  LDL.LU R11, [R1+0x2fc] ;  /* 0x0002fc00010b7983 */ /* 0x000ee60000300800 */
[----:B0-----:R-:W4:Y:S01]  /*20a00*/  LDL.LU R4, [R1+0x300] ;  /* 0x0003000001047983 */ /* 0x001f220000300800 */
[----:B------:R-:W4:Y:S02]  /*20a10*/  LDL.LU R5, [R1+0x304] ;  /* 0x0003040001057983 */ /* 0x000f240000300800 */
[----:B-1----:R-:W2:Y:S02]  /*20a20*/  LDL.LU R6, [R1+0x308] ;  /* 0x0003080001067983 */ /* 0x002ea40000300800 */
[----:B------:R-:W2:Y:S01]  /*20a30*/  LDL.LU R7, [R1+0x30c] ;  /* 0x00030c0001077983 */ /* 0x000ea20000300800 */
[----:B------:R-:W2:Y:S01]  /*20a40*/  LDL.LU R24, [R1+0x330] ;  /* 0x0003300001187983 */ /* 0x000ea20000300800 */
[----:B------:R-:W2:Y:S02]  /*20a50*/  LDL.LU R25, [R1+0x334] ;  /* 0x0003340001197983 */ /* 0x000ea40000300800 */
[----:B------:R-:W2:Y:S02]  /*20a60*/  LDL.LU R26, [R1+0x338] ;  /* 0x00033800011a7983 */ /* 0x000ea40000300800 */
[----:B------:R-:W2:Y:S01]  /*20a70*/  LDL.LU R27, [R1+0x33c] ;  /* 0x00033c00011b7983 */ /* 0x000ea20000300800 */
[----:B------:R-:W2:Y:S01]  /*20a80*/  LDL.LU R20, [R1+0x350] ;  /* 0x0003500001147983 */ /* 0x000ea20000300800 */
[----:B------:R-:W2:Y:S02]  /*20a90*/  LDL.LU R21, [R1+0x354] ;  /* 0x0003540001157983 */ /* 0x000ea40000300800 */
[----:B------:R-:W2:Y:S02]  /*20aa0*/  LDL.LU R22, [R1+0x358] ;  /* 0x0003580001167983 */ /* 0x000ea40000300800 */
[----:B------:R-:W2:Y:S02]  /*20ab0*/  LDL.LU R23, [R1+0x35c] ;  /* 0x00035c0001177983 */ /* 0x000ea40000300800 */
[----:B--2---:R0:W-:Y:S01]  /*20ac0*/  STL.64 [R1+0x13f8], R22 ;  /* 0x0013f81601007387 */ /* 0x0041e20000100a00 */
[----:B------:R-:W-:Y:S03]  /*20ad0*/  STL.64 [R1+0x13f0], R20 ;  /* 0x0013f01401007387 */ /* 0x000fe60000100a00 */
[----:B0-----:R-:W2:Y:S04]  /*20ae0*/  LDL.LU.64 R22, [R1+0x68] ;  /* 0x0000680001167983 */ /* 0x001ea80000300a00 */
[----:B--2---:R0:W-:Y:S04]  /*20af0*/  STL.64 [R1+0x1400], R22 ;  /* 0x0014001601007387 */ /* 0x0041e80000100a00 */
[----:B0-----:R-:W2:Y:S01]  /*20b00*/  LDL.LU.64 R22, [R1+0x78] ;  /* 0x0000780001167983 */ /* 0x001ea20000300a00 */
[----:B------:R0:W-:Y:S02]  /*20b10*/  STL.64 [R1+0x13d8], R26 ;  /* 0x0013d81a01007387 */ /* 0x0001e40000100a00 */
[----:B------:R-:W-:Y:S01]  /*20b20*/  STL.64 [R1+0x13d0], R24 ;  /* 0x0013d01801007387 */ /* 0x000fe20000100a00 */
[----:B0-----:R-:W2:Y:S04]  /*20b30*/  LDL.LU.64 R26, [R1+0x48] ;  /* 0x00004800011a7983 */ /* 0x001ea80000300a00 */
[----:B--2---:R0:W-:Y:S04]  /*20b40*/  STL.64 [R1+0x13e8], R26 ;  /* 0x0013e81a01007387 */ /* 0x0041e80000100a00 */
[----:B0-----:R-:W2:Y:S04]  /*20b50*/  LDL.LU.64 R26, [R1+0x58] ;  /* 0x00005800011a7983 */ /* 0x001ea80000300a00 */
[----:B--2---:R0:W-:Y:S01]  /*20b60*/  STL.64 [R1+0x1408], R26 ;  /* 0x0014081a01007387 */ /* 0x0041e20000100a00 */
[----:B------:R-:W2:Y:S02]  /*20b70*/  LDL.LU R24, [R1+0x370] ;  /* 0x0003700001187983 */ /* 0x000ea40000300800 */
[----:B------:R-:W2:Y:S01]  /*20b80*/  LDL.LU R25, [R1+0x374] ;  /* 0x0003740001197983 */ /* 0x000ea20000300800 */
[----:B0-----:R-:W2:Y:S01]  /*20b90*/  LDL.LU R26, [R1+0x378] ;  /* 0x00037800011a7983 */ /* 0x001ea20000300800 */
[----:B------:R-:W2:Y:S02]  /*20ba0*/  LDL.LU R27, [R1+0x37c] ;  /* 0x00037c00011b7983 */ /* 0x000ea40000300800 */
[----:B------:R0:W-:Y:S02]  /*20bb0*/  STL.64 [R1+0x1398], R6 ;  /* 0x0013980601007387 */ /* 0x0001e40000100a00 */
[----:B----4-:R-:W-:Y:S01]  /*20bc0*/  STL.64 [R1+0x1390], R4 ;  /* 0x0013900401007387 */ /* 0x010fe20000100a00 */
[----:B0-----:R-:W4:Y:S04]  /*20bd0*/  LDL.LU.64 R6, [R1+0x18] ;  /* 0x0000180001067983 */ /* 0x001f280000300a00 */
[----:B----4-:R0:W-:Y:S04]  /*20be0*/  STL.64 [R1+0x13a8], R6 ;  /* 0x0013a80601007387 */ /* 0x0101e80000100a00 */
[----:B0-----:R-:W4:Y:S04]  /*20bf0*/  LDL.LU.64 R6, [R1+0x28] ;  /* 0x0000280001067983 */ /* 0x001f280000300a00 */
[----:B----4-:R0:W-:Y:S04]  /*20c00*/  STL.64 [R1+0x13c0], R6 ;  /* 0x0013c00601007387 */ /* 0x0101e80000100a00 */
[----:B0-----:R-:W4:Y:S04]  /*20c10*/  LDL.LU.64 R6, [R1+0x38] ;  /* 0x0000380001067983 */ /* 0x001f280000300a00 */
[----:B----4-:R0:W-:Y:S01]  /*20c20*/  STL.64 [R1+0x13e0], R6 ;  /* 0x0013e00601007387 */ /* 0x0101e20000100a00 */
[----:B------:R-:W4:Y:S02]  /*20c30*/  LDL.LU R4, [R1+0x340] ;  /* 0x0003400001047983 */ /* 0x000f240000300800 */
[----:B------:R-:W4:Y:S01]  /*20c40*/  LDL.LU R5, [R1+0x344] ;  /* 0x0003440001057983 */ /* 0x000f220000300800 */
[----:B0-----:R-:W4:Y:S01]  /*20c50*/  LDL.LU R6, [R1+0x348] ;  /* 0x0003480001067983 */ /* 0x001f220000300800 */
[----:B------:R-:W4:Y:S02]  /*20c60*/  LDL.LU R7, [R1+0x34c] ;  /* 0x00034c0001077983 */ /* 0x000f240000300800 */
[----:B---3--:R0:W-:Y:S02]  /*20c70*/  STL.64 [R1+0x1380], R10 ;  /* 0x0013800a01007387 */ /* 0x0081e40000100a00 */
[----:B------:R1:W-:Y:S01]  /*20c80*/  STL.64 [R1+0x1378], R8 ;  /* 0x0013780801007387 */ /* 0x0003e20000100a00 */
[----:B0-----:R-:W3:Y:S01]  /*20c90*/  LDL.LU.64 R10, [R1+0x8] ;  /* 0x00000800010a7983 */ /* 0x001ee20000300a00 */
[----:B--2---:R-:W-:Y:S03]  /*20ca0*/  HMMA.16816.F32 R24, R16, R22, R24 ;  /* 0x000000161018723c */ /* 0x004fe60000001818 */
[----:B---3--:R0:W-:Y:S01]  /*20cb0*/  STL.64 [R1+0x13a0], R10 ;  /* 0x0013a00a01007387 */ /* 0x0081e20000100a00 */
[----:B-1----:R-:W2:Y:S02]  /*20cc0*/  LDL.LU R8, [R1+0x310] ;  /* 0x0003100001087983 */ /* 0x002ea40000300800 */
[----:B------:R-:W2:Y:S01]  /*20cd0*/  LDL.LU R9, [R1+0x314] ;  /* 0x0003140001097983 */ /* 0x000ea20000300800 */
[----:B0-----:R-:W3:Y:S01]  /*20ce0*/  LDL.LU R10, [R1+0x318] ;  /* 0x00031800010a7983 */ /* 0x001ee20000300800 */
[----:B------:R-:W3:Y:S02]  /*20cf0*/  LDL.LU R11, [R1+0x31c] ;  /* 0x00031c00010b7983 */ /* 0x000ee40000300800 */
[----:B------:R-:W-:-:S02]  /*20d00*/  IMAD.MOV.U32 R29, RZ, RZ, R22 ;  /* 0x000000ffff1d7224 */ /* 0x000fc400078e0016 */
[----:B------:R-:W-:Y:S01]  /*20d10*/  IMAD.MOV.U32 R2, RZ, RZ, R23 ;  /* 0x000000ffff027224 */ /* 0x000fe200078e0017 */
[----:B---3--:R-:W-:Y:S01]  /*20d20*/  STL.64 [R1+0x13b8], R10 ;  /* 0x0013b80a01007387 */ /* 0x008fe20000100a00 */
[----:B--2---:R0:W-:Y:S03]  /*20d30*/  STL.64 [R1+0x13b0], R8 ;  /* 0x0013b00801007387 */ /* 0x0041e60000100a00 */
[----:B0-----:R-:W2:Y:S01]  /*20d40*/  LDL.LU R8, [R1+0x320] ;  /* 0x0003200001087983 */ /* 0x001ea20000300800 */
[----:B------:R-:W2:Y:S02]  /*20d50*/  LDL.LU R9, [R1+0x324] ;  /* 0x0003240001097983 */ /* 0x000ea40000300800 */
[----:B------:R-:W2:Y:S02]  /*20d60*/  LDL.LU R10, [R1+0x328] ;  /* 0x00032800010a7983 */ /* 0x000ea40000300800 */
[----:B------:R-:W2:Y:S01]  /*20d70*/  LDL.LU R11, [R1+0x32c] ;  /* 0x00032c00010b7983 */ /* 0x000ea20000300800 */
[----:B------:R0:W-:Y:S04]  /*20d80*/  STL [R1+0x1350], R12 ;  /* 0x0013500c01007387 */ /* 0x0001e80000100800 */
[----:B0-----:R-:W3:Y:S01]  /*20d90*/  LDL.LU R12, [R1+0x360] ;  /* 0x00036000010c7983 */ /* 0x001ee20000300800 */
[----:B------:R-:W3:Y:S02]  /*20da0*/  LDL.LU R13, [R1+0x364] ;  /* 0x00036400010d7983 */ /* 0x000ee40000300800 */
[----:B------:R-:W3:Y:S02]  /*20db0*/  LDL.LU R14, [R1+0x368] ;  /* 0x00036800010e7983 */ /* 0x000ee40000300800 */
[----:B------:R-:W3:Y:S01]  /*20dc0*/  LDL.LU R15, [R1+0x36c] ;  /* 0x00036c00010f7983 */ /* 0x000ee20000300800 */
[----:B------:R-:W-:Y:S01]  /*20dd0*/  STL [R1+0x134c], R28 ;  /* 0x00134c1c01007387 */ /* 0x000fe20000100800 */
[----:B------:R-:W-:Y:S02]  /*20de0*/  STL.64 [R1+0x370], R24 ;  /* 0x0003701801007387 */ /* 0x000fe40000100a00 */
[----:B------:R0:W-:Y:S02]  /*20df0*/  STL.64 [R1+0x378], R26 ;  /* 0x0003781a01007387 */ /* 0x0001e40000100a00 */
[----:B0-----:R-:W2:Y:S01]  /*20e00*/  LDL.LU.64 R26, [R1+0x1408] ;  /* 0x00140800011a7983 */ /* 0x001ea20000300a00 */
[----:B------:R-:W3:Y:S02]  /*20e10*/  LDL.LU.64 R22, [R1+0x1400] ;  /* 0x0014000001167983 */ /* 0x000ee40000300a00 */
[C---:B---3--:R-:W-:Y:S01]  /*20e20*/  HMMA.16816.F32 R12, R16.reuse, R22, R12 ;  /* 0x00000016100c723c */ /* 0x048fe2000000180c */
[----:B------:R-:W-:Y:S11]  /*20e30*/  IMAD.MOV.U32 R0, RZ, RZ, R23 ;  /* 0x000000ffff007224 */ /* 0x000ff600078e0017 */
[----:B------:R-:W-:Y:S11]  /*20e40*/  @!UPT UIADD3 URZ, URZ, URZ, URZ ;  /* 0x0000003f3f3ff290 */ /* 0x000ff6000fffe03f */
[----:B------:R-:W-:Y:S01]  /*20e50*/  STL.64 [R1+0x360], R12 ;  /* 0x0003600c01007387 */ /* 0x000fe20000100a00 */
[----:B------:R0:W-:Y:S02]  /*20e60*/  STL.64 [R1+0x368], R14 ;  /* 0x0003680e01007387 */ /* 0x0001e40000100a00 */
[----:B0-----:R-:W-:Y:S02]  /*20e70*/  IMAD.MOV.U32 R15, RZ, RZ, R22 ;  /* 0x000000ffff0f7224 */ /* 0x001fe400078e0016 */
[----:B------:R-:W2:Y:S01]  /*20e80*/  LDL.LU.64 R22, [R1+0x13f8] ;  /* 0x0013f80001167983 */ /* 0x000ea20000300a00 */
[----:B------:R-:W2:Y:S02]  /*20e90*/  LDL.LU.64 R20, [R1+0x13f0] ;  /* 0x0013f00001147983 */ /* 0x000ea40000300a00 */
[C---:B--2---:R-:W-:Y:S11]  /*20ea0*/  HMMA.16816.F32 R20, R16.reuse, R26, R20 ;  /* 0x0000001a1014723c */ /* 0x044ff60000001814 */
        /* <DEDUP_REMOVED lines=8> */
[----:B------:R-:W-:-:S02]  /*20f30*/  IMAD.MOV.U32 R3, RZ, RZ, R26 ;  /* 0x000000ffff037224 */ /* 0x000fc400078e001a */
[----:B-1----:R-:W-:Y:S11]  /*20f40*/  IMAD.MOV.U32 R22, RZ, RZ, R27 ;  /* 0x000000ffff167224 */ /* 0x002ff600078e001b */
        /* <DEDUP_REMOVED lines=10> */
[----:B------:R1:W-:Y:S02]  /*20ff0*/  STL.64 [R1+0x338], R26 ;  /* 0x0003381a01007387 */ /* 0x0003e40000100a00 */
[----:B0-----:R-:W-:Y:S01]  /*21000*/  IMAD.MOV.U32 R25, RZ, RZ, R6 ;  /* 0x000000ffff197224 */ /* 0x001fe200078e0006 */
[----:B-1----:R-:W2:Y:S01]  /*21010*/  LDL.LU.64 R26, [R1+0x13c8] ;  /* 0x0013c800011a7983 */ /* 0x002ea20000300a00 */
        /* <DEDUP_REMOVED lines=20> */
[----:B------:R-:W-:Y:S01]  /*21160*/  STL.64 [R1+0x1360], R14 ;  /* 0x0013600e01007387 */ /* 0x000fe20000100a00 */
[----:B------:R0:W-:Y:S04]  /*21170*/  STL.64 [R1+0x1358], R12 ;  /* 0x0013580c01007387 */ /* 0x0001e80000100a00 */
[----:B0-----:R-:W4:Y:S01]  /*21180*/  LDL.LU R12, [R1+0x2e0] ;  /* 0x0002e000010c7983 */ /* 0x001f220000300800 */
[----:B------:R-:W4:Y:S02]  /*21190*/  LDL.LU R13, [R1+0x2e4] ;  /* 0x0002e400010d7983 */ /* 0x000f240000300800 */
[----:B------:R-:W4:Y:S02]  /*211a0*/  LDL.LU R14, [R1+0x2e8] ;  /* 0x0002e800010e7983 */ /* 0x000f240000300800 */
[----:B------:R-:W4:Y:S01]  /*211b0*/  LDL.LU R15, [R1+0x2ec] ;  /* 0x0002ec00010f7983 */ /* 0x000f220000300800 */
        /* <DEDUP_REMOVED lines=9> */
[----:B------:R-:W2:Y:S02]  /*21250*/  LDL.LU.64 R8, [R1+0x1378] ;  /* 0x0013780001087983 */ /* 0x000ea40000300a00 */
[C---:B--2---:R-:W-:Y:S11]  /*21260*/  HMMA.16816.F32 R8, R16.reuse, R26, R8 ;  /* 0x0000001a1008723c */ /* 0x044ff60000001808 */
[----:B------:R-:W-:Y:S11]  /*21270*/  @!UPT UIADD3 URZ, URZ, URZ, URZ ;  /* 0x0000003f3f3ff290 */ /* 0x000ff6000fffe03f */
[----:B------:R-:W-:Y:S01]  /*21280*/  @!UPT UIADD3 URZ, URZ, URZ, URZ ;  /* 0x0000003f3f3ff290 */ /* 0x000fe2000fffe03f */
[----:B------:R-:W-:Y:S01]  /*21290*/  STL.64 [R1+0x2f0], R8 ;  /* 0x0002f00801007387 */ /* 0x000fe20000100a00 */
[----:B------:R0:W-:Y:S03]  /*212a0*/  STL.64 [R1+0x2f8], R10 ;  /* 0x0002f80a01007387 */ /* 0x0001e60000100a00 */
[----:B0-----:R-:W4:Y:S01]  /*212b0*/  LDL.LU.64 R10, [R1+0x1370] ;  /* 0x00137000010a7983 */ /* 0x001f220000300a00 */
[----:B------:R-:W2:Y:S02]  /*212c0*/  LDL.LU.64 R8, [R1+0x1368] ;  /* 0x0013680001087983 */ /* 0x000ea40000300a00 */
[----:B------:R-:W-:Y:S02]  /*212d0*/  STL.64 [R1+0x1228], R26 ;  /* 0x0012281a01007387 */ /* 0x000fe40000100a00 */
[----:B------:R-:W2:Y:S01]  /*212e0*/  LDL.LU R23, [R1+0xaf0] ;  /* 0x000af00001177983 */ /* 0x000ea20000300800 */
[----:B----4-:R-:W-:Y:S01]  /*212f0*/  HMMA.16816.F32 R12, R16, R10, R12 ;  /* 0x0000000a100c723c */ /* 0x010fe2000000180c */
[----:B--2---:R-:W-:Y:S11]  /*21300*/  STL [R1+0x1230], R23 ;  /* 0x0012301701007387 */ /* 0x004ff60000100800 */
[----:B------:R-:W-:Y:S11]  /*21310*/  @!UPT UIADD3 URZ, URZ, URZ, URZ ;  /* 0x0000003f3f3ff290 */ /* 0x000ff6000fffe03f */
[----:B------:R-:W-:Y:S01]  /*21320*/  STL.64 [R1+0x2e0], R12 ;  /* 0x0002e00c01007387 */ /* 0x000fe20000100a00 */
[----:B------:R0:W-:Y:S03]  /*21330*/  STL.64 [R1+0x2e8], R14 ;  /* 0x0002e80e01007387 */ /* 0x0001e60000100a00 */
[----:B0-----:R-:W2:Y:S01]  /*21340*/  LDL.LU.64 R14, [R1+0x1360] ;  /* 0x00136000010e7983 */ /* 0x001ea20000300a00 */
[----:B------:R-:W4:Y:S02]  /*21350*/  LDL.LU.64 R12, [R1+0x1358] ;  /* 0x00135800010c7983 */ /* 0x000f240000300a00 */
[----:B------:R-:W-:Y:S02]  /*21360*/  STL.64 [R1+0x11b8], R10 ;  /* 0x0011b80a01007387 */ /* 0x000fe40000100a00 */
[----:B------:R0:W-:Y:S02]  /*21370*/  STL.64 [R1+0x11b0], R8 ;  /* 0x0011b00801007387 */ /* 0x0001e40000100a00 */
[----:B0-----:R-:W2:Y:S01]  /*21380*/  LDL.LU R8, [R1+0x630] ;  /* 0x0006300001087983 */ /* 0x001ea20000300800 */
[----:B------:R-:W2:Y:S02]  /*21390*/  LDL.LU R9, [R1+0x634] ;  /* 0x0006340001097983 */ /* 0x000ea40000300800 */
[----:B------:R-:W2:Y:S02]  /*213a0*/  LDL.LU R10, [R1+0x638] ;  /* 0x00063800010a7983 */ /* 0x000ea40000300800 */
[----:B------:R-:W2:Y:S02]  /*213b0*/  LDL.LU R11, [R1+0x63c] ;  /* 0x00063c00010b7983 */ /* 0x000ea40000300800 */
[----:B--2---:R0:W-:Y:S01]  /*213c0*/  STL.64 [R1+0x11c8], R10 ;  /* 0x0011c80a01007387 */ /* 0x0041e20000100a00 */
[----:B------:R1:W-:Y:S02]  /*213d0*/  STL.64 [R1+0x11c0], R8 ;  /* 0x0011c00801007387 */ /* 0x0003e40000100a00 */
[----:B0-----:R-:W-:-:S02]  /*213e0*/  IMAD.MOV.U32 R10, RZ, RZ, R5 ;  /* 0x000000ffff0a7224 */ /* 0x001fc400078e0005 */
[----:B------:R-:W-:-:S05]  /*213f0*/  IMAD.MOV.U32 R11, RZ, RZ, R4 ;  /* 0x000000ffff0b7224 */ /* 0x000fca00078e0004 */
[----:B------:R0:W-:Y:S01]  /*21400*/  STL.64 [R1+0x11e0], R10 ;  /* 0x0011e00a01007387 */ /* 0x0001e20000100a00 */
[----:B-1----:R-:W3:Y:S02]  /*21410*/  LDL.LU R8, [R1+0x2d0] ;  /* 0x0002d00001087983 */ /* 0x002ee40000300800 */
[----:B------:R-:W3:Y:S01]  /*21420*/  LDL.LU R9, [R1+0x2d4] ;  /* 0x0002d40001097983 */ /* 0x000ee20000300800 */
[----:B0-----:R-:W3:Y:S01]  /*21430*/  LDL.LU R10, [R1+0x2d8] ;  /* 0x0002d800010a7983 */ /* 0x001ee20000300800 */
[----:B------:R-:W3:Y:S02]  /*21440*/  LDL.LU R11, [R1+0x2dc] ;  /* 0x0002dc00010b7983 */ /* 0x000ee40000300800 */
[----:B------:R-:W2:Y:S01]  /*21450*/  LDL.LU.64 R4, [R1+0xad0] ;  /* 0x000ad00001047983 */ /* 0x000ea20000300a00 */
[----:B---3--:R-:W-:Y:S07]  /*21460*/  HMMA.16816.F32 R16, R16, R6, R8 ;  /* 0x000000061010723c */ /* 0x008fee0000001808 */
[----:B----4-:R-:W-:-:S02]  /*21470*/  IMAD.MOV.U32 R10, RZ, RZ, R12 ;  /* 0x000000ffff0a7224 */ /* 0x010fc400078e000c */
[----:B------:R-:W-:Y:S01]  /*21480*/  IMAD.MOV.U32 R11, RZ, RZ, R28 ;  /* 0x000000ffff0b7224 */ /* 0x000fe200078e001c */
[----:B------:R-:W3:Y:S11]  /*21490*/  LDL.LU R12, [R1+0x1350] ;  /* 0x00135000010c7983 */ /* 0x000ef60000300800 */
[----:B------:R-:W-:Y:S02]  /*214a0*/  @!UPT UIADD3 URZ, URZ, URZ, URZ ;  /* 0x0000003f3f3ff290 */ /* 0x000fe4000fffe03f */
[----:B------:R-:W-:Y:S01]  /*214b0*/  STL.64 [R1+0x2d0], R16 ;  /* 0x0002d01001007387 */ /* 0x000fe20000100a00 */
[----:B------:R-:W-:Y:S02]  /*214c0*/  STL.64 [R1+0x2d8], R18 ;  /* 0x0002d81201007387 */ /* 0x000fe40000100a00 */
[----:B------:R-:W4:Y:S02]  /*214d0*/  LDL.LU R28, [R1+0x134c] ;  /* 0x00134c00011c7983 */ /* 0x000f240000300800 */
[----:B------:R-:W-:Y:S01]  /*214e0*/  STL.64 [R1+0x11f8], R10 ;  /* 0x0011f80a01007387 */ /* 0x000fe20000100a00 */
[----:B------:R-:W-:Y:S01]  /*214f0*/  STL.64 [R1+0x11a8], R6 ;  /* 0x0011a80601007387 */ /* 0x000fe20000100a00 */
[----:B--2---:R0:W-:Y:S03]  /*21500*/  STL.64 [R1+0x11a0], R4 ;  /* 0x0011a00401007387 */ /* 0x0041e60000100a00 */
        /* <DEDUP_REMOVED lines=8> */
[----:B------:R-:W-:Y:S01]  /*21590*/  STL.64 [R1+0x1210], R10 ;  /* 0x0012100a01007387 */ /* 0x000fe20000100a00 */
[----:B------:R-:W-:Y:S02]  /*215a0*/  IMAD.MOV.U32 R26, RZ, RZ, R3 ;  /* 0x000000ffff1a7224 */ /* 0x000fe400078e0003 */
[----:B------:R-:W-:Y:S01]  /*215b0*/  IMAD.MOV.U32 R27, RZ, RZ, R22 ;  /* 0x000000ffff1b7224 */ /* 0x000fe200078e0016 */
[----:B--2---:R-:W-:Y:S01]  /*215c0*/  STL.64 [R1+0x11d8], R6 ;  /* 0x0011d80601007387 */ /* 0x004fe20000100a00 */
[----:B------:R0:W-:Y:S03]  /*215d0*/  STL.64 [R1+0x11d0], R4 ;  /* 0x0011d00401007387 */ /* 0x0001e60000100a00 */
[----:B0-----:R-:W2:Y:S01]  /*215e0*/  LDL.LU R4, [R1+0x640] ;  /* 0x0006400001047983 */ /* 0x001ea20000300800 */
[----:B------:R-:W2:Y:S02]  /*215f0*/  LDL.LU R5, [R1+0x644] ;  /* 0x0006440001057983 */ /* 0x000ea40000300800 */
[----:B------:R-:W2:Y:S02]  /*21600*/  LDL.LU R6, [R1+0x648] ;  /* 0x0006480001067983 */ /* 0x000ea40000300800 */
[----:B------:R-:W2:Y:S01]  /*21610*/  LDL.LU R7, [R1+0x64c] ;  /* 0x00064c0001077983 */ /* 0x000ea20000300800 */
[----:B------:R-:W2:Y:S01]  /*21620*/  LDL.LU R3, [R1+0x1340] ;  /* 0x0013400001037983 */ /* 0x000ea20000300800 */
[----:B------:R0:W-:Y:S02]  /*21630*/  STL.64 [R1+0x1238], R26 ;  /* 0x0012381a01007387 */ /* 0x0001e40000100a00 */
[----:B0-----:R-:W-:-:S02]  /*21640*/  IMAD.MOV.U32 R26, RZ, RZ, R21 ;  /* 0x000000ffff1a7224 */ /* 0x001fc400078e0015 */
[----:B------:R-:W-:-:S05]  /*21650*/  IMAD.MOV.U32 R27, RZ, RZ, R20 ;  /* 0x000000ffff1b7224 */ /* 0x000fca00078e0014 */
[----:B------:R0:W-:Y:S01]  /*21660*/  STL.64 [R1+0x1250], R26 ;  /* 0x0012501a01007387 */ /* 0x0001e20000100a00 */
[----:B------:R-:W2:Y:S02]  /*21670*/  LDL.LU R20, [R1+0x680] ;  /* 0x0006800001147983 */ /* 0x000ea40000300800 */
[----:B------:R-:W2:Y:S02]  /*21680*/  LDL.LU R21, [R1+0x684] ;  /* 0x0006840001157983 */ /* 0x000ea40000300800 */
[----:B------:R-:W2:Y:S01]  /*21690*/  LDL.LU R22, [R1+0x688] ;  /* 0x0006880001167983 */ /* 0x000ea20000300800 */
[----:B------:R-:W2:Y:S01]  /*216a0*/  LDL.LU R23, [R1+0x68c] ;  /* 0x00068c0001177983 */ /* 0x000ea20000300800 */
[----:B0-----:R-:W-:Y:S02]  /*216b0*/  IMAD.MOV.U32 R26, RZ, RZ, R15 ;  /* 0x000000ffff1a7224 */ /* 0x001fe400078e000f */
        /* <DEDUP_REMOVED lines=21> */
[----:B----4-:R-:W-:-:S02]  /*21810*/  IMAD.MOV.U32 R26, RZ, RZ, R28 ;  /* 0x000000ffff1a7224 */ /* 0x010fc400078e001c */
[----:B---3--:R-:W-:Y:S01]  /*21820*/  IMAD.MOV.U32 R27, RZ, RZ, R12 ;  /* 0x000000ffff1b7224 */ /* 0x008fe200078e000c */
[----:B------:R-:W3:Y:S01]  /*21830*/  LDL.LU R28, [R1+0x132c] ;  /* 0x00132c00011c7983 */ /* 0x000ee20000300800 */
[----:B------:R-:W4:Y:S03]  /*21840*/  LDL.LU R12, [R1+0x1328] ;  /* 0x00132800010c7983 */ /* 0x000f260000300800 */
        /* <DEDUP_REMOVED lines=21> */
[----:B------:R-:W3:Y:S03]  /*219a0*/  LDL.LU R3, [R1+0x1318] ;  /* 0x0013180001037983 */ /* 0x000ee60000300800 */
[----:B------:R0:W-:Y:S02]  /*219b0*/  STL.64 [R1+0x12c8], R26 ;  /* 0x0012c81a01007387 */ /* 0x0001e40000100a00 */
[----:B0-----:R-:W-:Y:S02]  /*219c0*/  IMAD.MOV.U32 R26, RZ, RZ, R29 ;  /* 0x000000ffff1a7224 */ /* 0x001fe400078e001d */
        /* <DEDUP_REMOVED lines=10> */
[----:B---3--:R-:W-:-:S02]  /*21a70*/  IMAD.MOV.U32 R26, RZ, RZ, R28 ;  /* 0x000000ffff1a7224 */ /* 0x008fc400078e001c */
[----:B------:R-:W-:Y:S01]  /*21a80*/  IMAD.MOV.U32 R27, RZ, RZ, R2 ;  /* 0x000000ffff1b7224 */ /* 0x000fe200078e0002 */
[----:B------:R-:W3:Y:S01]  /*21a90*/  LDL.LU R28, [R1+0x130c] ;  /* 0x00130c00011c7983 */ /* 0x000ee20000300800 */
[----:B------:R-:W3:Y:S03]  /*21aa0*/  LDL.LU R2, [R1+0x1308] ;  /* 0x0013080001027983 */ /* 0x000ee60000300800 */
[----:B--2---:R-:W-:Y:S01]  /*21ab0*/  STL.64 [R1+0x12c0], R22 ;  /* 0x0012c01601007387 */ /* 0x004fe20000100a00 */
[----:B------:R0:W-:Y:S03]  /*21ac0*/  STL.64 [R1+0x12b8], R20 ;  /* 0x0012b81401007387 */ /* 0x0001e60000100a00 */
[----:B0-----:R-:W2:Y:S01]  /*21ad0*/  LDL.LU R20, [R1+0x530] ;  /* 0x0005300001147983 */ /* 0x001ea20000300800 */
[----:B------:R-:W2:Y:S02]  /*21ae0*/  LDL.LU R21, [R1+0x534] ;  /* 0x0005340001157983 */ /* 0x000ea40000300800 */
[----:B------:R-:W2:Y:S02]  /*21af0*/  LDL.LU R22, [R1+0x538] ;  /* 0x0005380001167983 */ /* 0x000ea40000300800 */
[----:B------:R-:W2:Y:S02]  /*21b00*/  LDL.LU R23, [R1+0x53c] ;  /* 0x00053c0001177983 */ /* 0x000ea40000300800 */
        /* <DEDUP_REMOVED lines=11> */
[----:B------:R-:W2:Y:S01]  /*21bc0*/  LDL.LU R23, [R1+0x55c] ;  /* 0x00055c0001177983 */ /* 0x000ea20000300800 */
[----:B------:R-:W-:Y:S01]  /*21bd0*/  STL.64 [R1+0x11f0], R6 ;  /* 0x0011f00601007387 */ /* 0x000fe20000100a00 */
[----:B------:R0:W-:Y:S03]  /*21be0*/  STL.64 [R1+0x11e8], R4 ;  /* 0x0011e80401007387 */ /* 0x0001e60000100a00 */
[----:B0-----:R-:W2:Y:S01]  /*21bf0*/  LDL.LU R4, [R1+0x650] ;  /* 0x0006500001047983 */ /* 0x001ea20000300800 */
[----:B---3--:R-:W-:-:S02]  /*21c00*/  IMAD.MOV.U32 R6, RZ, RZ, R28 ;  /* 0x000000ffff067224 */ /* 0x008fc400078e001c */
[----:B----4-:R-:W-:Y:S02]  /*21c10*/  IMAD.MOV.U32 R7, RZ, RZ, R0 ;  /* 0x000000ffff077224 */ /* 0x010fe400078e0000 */
[----:B------:R-:W-:Y:S02]  /*21c20*/  IMAD.MOV.U32 R5, RZ, RZ, R2 ;  /* 0x000000ffff057224 */ /* 0x000fe400078e0002 */
[----:B------:R-:W3:Y:S01]  /*21c30*/  LDL.LU R2, [R1+0x1304] ;  /* 0x0013040001027983 */ /* 0x000ee20000300800 */
[----:B------:R-:W4:Y:S02]  /*21c40*/  LDL.LU R28, [R1+0x1300] ;  /* 0x00130000011c7983 */ /* 0x000f240000300800 */
[----:B------:R-:W3:Y:S02]  /*21c50*/  LDL.LU R0, [R1+0x12fc] ;  /* 0x0012fc0001007983 */ /* 0x000ee40000300800 */
[----:B------:R-:W-:Y:S02]  /*21c60*/  STL.64 [R1+0x1208], R6 ;  /* 0x0012080601007387 */ /* 0x000fe40000100a00 */
[----:B------:R-:W-:-:S02]  /*21c70*/  IMAD.MOV.U32 R10, RZ, RZ, R25 ;  /* 0x000000ffff0a7224 */ /* 0x000fc400078e0019 */
[----:B------:R-:W-:Y:S01]  /*21c80*/  IMAD.MOV.U32 R11, RZ, RZ, R24 ;  /* 0x000000ffff0b7224 */ /* 0x000fe200078e0018 */
[----:B--2---:R0:W-:Y:S04]  /*21c90*/  STL.64 [R1+0x1200], R4 ;  /* 0x0012000401007387 */ /* 0x0041e80000100a00 */
[----:B0-----:R-:W2:Y:S01]  /*21ca0*/  LDL.LU R4, [R1+0x660] ;  /* 0x0006600001047983 */ /* 0x001ea20000300800 */
[----:B------:R-:W2:Y:S02]  /*21cb0*/  LDL.LU R5, [R1+0x664] ;  /* 0x0006640001057983 */ /* 0x000ea40000300800 */
[----:B------:R-:W2:Y:S02]  /*21cc0*/  LDL.LU R6, [R1+0x668] ;  /* 0x0006680001067983 */ /* 0x000ea40000300800 */
[----:B------:R-:W2:Y:S01]  /*21cd0*/  LDL.LU R7, [R1+0x66c] ;  /* 0x00066c0001077983 */ /* 0x000ea20000300800 */
[----:B------:R-:W-:Y:S01]  /*21ce0*/  HMMA.16816.F32 R24, R12, R26, R20 ;  /* 0x0000001a0c18723c */ /* 0x000fe20000001814 */
[----:B--2---:R-:W-:Y:S01]  /*21cf0*/  STL.64 [R1+0x1220], R6 ;  /* 0x0012200601007387 */ /* 0x004fe20000100a00 */
[----:B------:R0:W-:Y:S03]  /*21d00*/  STL.64 [R1+0x1218], R4 ;  /* 0x0012180401007387 */ /* 0x0001e60000100a00 */
[----:B0-----:R-:W2:Y:S01]  /*21d10*/  LDL.LU R4, [R1+0x670] ;  /* 0x0006700001047983 */ /* 0x001ea20000300800 */
[----:B---3--:R-:W-:-:S02]  /*21d20*/  IMAD.MOV.U32 R5, RZ, RZ, R0 ;  /* 0x000000ffff057224 */ /* 0x008fc400078e0000 */
[----:B------:R-:W3:Y:S02]  /*21d30*/  LDL.LU R0, [R1+0x12f8] ;  /* 0x0012f80001007983 */ /* 0x000ee40000300800 */
[----:B------:R-:W2:Y:S01]  /*21d40*/  LDL.LU.64 R18, [R1+0xac8] ;  /* 0x000ac80001127983 */ /* 0x000ea20000300a00 */
[----:B------:R-:W2:Y:S01]  /*21d50*/  LDL.LU.64 R16, [R1+0xac0] ;  /* 0x000ac00001107983 */ /* 0x000ea20000300a00 */
[----:B------:R-:W2:Y:S02]  /*21d60*/  LDL.LU.64 R22, [R1+0x12f0] ;  /* 0x0012f00001167983 */ /* 0x000ea40000300a00 */
[----:B------:R-:W2:Y:S09]  /*21d70*/  LDL.LU.64 R20, [R1+0x12e8] ;  /* 0x0012e80001147983 */ /* 0x000eb20000300a00 */
        /* <DEDUP_REMOVED lines=46> */
[----:B------:R-:W2:Y:S01]  /*22060*/  LDL.LU.64 R22, [R1+0x1248] ;  /* 0x0012480001167983 */ /* 0x000ea20000300a00 */
[----:B------:R-:W2:Y:S11]  /*22070*/  LDL.LU.64 R20, [R1+0x1240] ;  /* 0x0012400001147983 */ /* 0x000eb60000300a00 */
[----:B------:R-:W-:Y:S09]  /*22080*/  @!UPT UIADD3 URZ, URZ, URZ, URZ ;  /* 0x0000003f3f3ff290 */ /* 0x000ff2000fffe03f */
[----:B------:R-:W-:Y:S01]  /*22090*/  STL.64 [R1+0x690], R24 ;  /* 0x0006901801007387 */ /* 0x000fe20000100a00 */
[----:B------:R0:W-:Y:S03]  /*220a0*/  STL.64 [R1+0x698], R26 ;  /* 0x0006981a01007387 */ /* 0x0001e60000100a00 */
[----:B0-----:R-:W2:Y:S01]  /*220b0*/  LDL.LU.64 R26, [R1+0x1238] ;  /* 0x00123800011a7983 */ /* 0x001ea20000300a00 */
[----:B----4-:R-:W-:Y:S02]  /*220c0*/  IMAD.MOV.U32 R6, RZ, RZ, R28 ;  /* 0x000000ffff067224 */ /* 0x010fe400078e001c */
[----:B------:R-:W-:-:S07]  /*220d0*/  IMAD.MOV.U32 R7, RZ, RZ, R2 ;  /* 0x000000ffff077224 */ /* 0x000fce00078e0002 */
[C---:B------:R-:W-:Y:S08]  /*220e0*/  HMMA.16816.F32 R8, R12.reuse, R10, R4 ;  /* 0x0000000a0c08723c */ /* 0x040ff00000001804 */
[C---:B--2---:R-:W-:Y:S01]  /*220f0*/  HMMA.16816.F32 R24, R12.reuse, R26, R20 ;  /* 0x0000001a0c18723c */ /* 0x044fe20000001814 */
[----:B------:R-:W2:Y:S11]  /*22100*/  LDL.LU R23, [R1+0x1230] ;  /* 0x0012300001177983 */ /* 0x000eb60000300800 */
[----:B------:R-:W-:Y:S11]  /*22110*/  @!UPT UIADD3 URZ, URZ, URZ, URZ ;  /* 0x0000003f3f3ff290 */ /* 0x000ff6000fffe03f */
[----:B------:R-:W-:Y:S01]  /*22120*/  STL.64 [R1+0x680], R24 ;  /* 0x0006801801007387 */ /* 0x000fe20000100a00 */
[----:B------:R0:W-:Y:S03]  /*22130*/  STL.64 [R1+0x688], R26 ;  /* 0x0006881a01007387 */ /* 0x0001e60000100a00 */
[----:B0-----:R-:W4:Y:S01]  /*22140*/  LDL.LU.64 R26, [R1+0x1228] ;  /* 0x00122800011a7983 */ /* 0x001f220000300a00 */
[----:B------:R-:W2:Y:S02]  /*22150*/  LDL.LU R22, [R1+0xaf8] ;  /* 0x000af80001167983 */ /* 0x000ea40000300800 */
[----:B------:R-:W2:Y:S02]  /*22160*/  LDL.LU R21, [R1+0xedc] ;  /* 0x000edc0001157983 */ /* 0x000ea40000300800 */
[----:B------:R-:W2:Y:S01]  /*22170*/  LDL.LU R20, [R1+0xed4] ;  /* 0x000ed40001147983 */ /* 0x000ea20000300800 */
[----:B------:R-:W2:Y:S01]  /*22180*/  LDL.LU R25, [R1+0xecc] ;  /* 0x000ecc0001197983 */ /* 0x000ea20000300800 */
[----:B------:R-:W2:Y:S02]  /*22190*/  LDL.LU R24, [R1+0xec4] ;  /* 0x000ec40001187983 */ /* 0x000ea40000300800 */
[----:B------:R-:W2:Y:S02]  /*221a0*/  LDL.LU R28, [R1+0xebc] ;  /* 0x000ebc00011c7983 */ /* 0x000ea40000300800 */
[----:B------:R-:W2:Y:S01]  /*221b0*/  LDL.LU R2, [R1+0xaf4] ;  /* 0x000af40001027983 */ /* 0x000ea20000300800 */
[----:B------:R-:W2:Y:S01]  /*221c0*/  LDL.LU.64 R6, [R1+0x1220] ;  /* 0x0012200001067983 */ /* 0x000ea20000300a00 */
[----:B------:R-:W2:Y:S02]  /*221d0*/  LDL.LU.64 R4, [R1+0x1218] ;  /* 0x0012180001047983 */ /* 0x000ea40000300a00 */
[----:B------:R-:W-:Y:S02]  /*221e0*/  STL.64 [R1+0x670], R8 ;  /* 0x0006700801007387 */ /* 0x000fe40000100a00 */
[----:B------:R0:W-:Y:S02]  /*221f0*/  STL.64 [R1+0x678], R10 ;  /* 0x0006780a01007387 */ /* 0x0001e40000100a00 */
        /* <DEDUP_REMOVED lines=23> */
[----:B----4-:R-:W-:Y:S11]  /*22370*/  HMMA.16816.F32 R8, R12, R26, R8 ;  /* 0x0000001a0c08723c */ /* 0x010ff60000001808 */
[----:B------:R-:W-:Y:S11]  /*22380*/  @!UPT UIADD3 URZ, URZ, URZ, URZ ;  /* 0x0000003f3f3ff290 */ /* 0x000ff6000fffe03f */
[----:B------:R-:W-:Y:S01]  /*22390*/  @!UPT UIADD3 URZ, URZ, URZ, URZ ;  /* 0x0000003f3f3ff290 */ /* 0x000fe2000fffe03f */
[----:B------:R-:W-:Y:S01]  /*223a0*/  STL.64 [R1+0x630], R8 ;  /* 0x0006300801007387 */ /* 0x000fe20000100a00 */
[----:B------:R0:W-:Y:S03]  /*223b0*/  STL.64 [R1+0x638], R10 ;  /* 0x0006380a01007387 */ /* 0x0001e60000100a00 */
[----:B0-----:R-:W2:Y:S01]  /*223c0*/  LDL.LU.64 R10, [R1+0x11b8] ;  /* 0x0011b800010a7983 */ /* 0x001ea20000300a00 */
[----:B------:R-:W4:Y:S02]  /*223d0*/  LDL.LU.64 R8, [R1+0x11b0] ;  /* 0x0011b00001087983 */ /* 0x000f240000300a00 */
[----:B------:R4:W-:Y:S02]  /*223e0*/  STL.64 [R1+0x1198], R24 ;  /* 0x0011981801007387 */ /* 0x0009e40000100a00 */
[----:B----4-:R-:W-:Y:S02]  /*223f0*/  IMAD.MOV.U32 R25, RZ, RZ, R9 ;  /* 0x000000ffff197224 */ /* 0x010fe400078e0009 */
[----:B------:R-:W-:-:S02]  /*22400*/  IMAD.MOV.U32 R26, RZ, RZ, R8 ;  /* 0x000000ffff1a7224 */ /* 0x000fc400078e0008 */
[----:B--2---:R-:W-:Y:S01]  /*22410*/  HMMA.16816.F32 R8, R12, R10, R4 ;  /* 0x0000000a0c08723c */ /* 0x004fe20000001804 */
[----:B------:R-:W2:Y:S01]  /*22420*/  LDL.LU.64 R6, [R1+0x11a8] ;  /* 0x0011a80001067983 */ /* 0x000ea20000300a00 */
[----:B------:R-:W4:Y:S02]  /*22430*/  LDL.LU.64 R4, [R1+0x11a0] ;  /* 0x0011a00001047983 */ /* 0x000f240000300a00 */
[----:B------:R-:W-:Y:S02]  /*22440*/  IMAD.MOV.U32 R24, RZ, RZ, R29 ;  /* 0x000000ffff187224 */ /* 0x000fe400078e001d */
[----:B------:R-:W-:-:S04]  /*22450*/  IMAD.MOV.U32 R29, RZ, RZ, c[0x0][0x188] ;  /* 0x00006200ff1d7624 */ /* 0x000fc800078e00ff */
[----:B------:R-:W-:-:S04]  /*22460*/  IMAD.SHL.U32 R29, R29, 0x20, RZ ;  /* 0x000000201d1d7824 */ /* 0x000fc800078e00ff */
[----:B------:R-:W-:Y:S02]  /*22470*/  IMAD.SHL.U32 R29, R29, 0x2, RZ ;  /* 0x000000021d1d7824 */ /* 0x000fe400078e00ff */
[----:B------:R-:W-:Y:S01]  /*22480*/  IMAD.MOV.U32 R27, RZ, RZ, R3 ;  /* 0x000000ffff1b7224 */ /* 0x000fe200078e0003 */
[----:B------:R-:W-:-:S06]  /*22490*/  IADD3 R23, R23, 0x1, RZ ;  /* 0x0000000117177810 */ /* 0x000fcc0007ffe0ff */
[----:B------:R-:W-:Y:S01]  /*224a0*/  STL.64 [R1+0x620], R8 ;  /* 0x0006200801007387 */ /* 0x000fe20000100a00 */
[----:B------:R0:W-:Y:S02]  /*224b0*/  STL.64 [R1+0x628], R10 ;  /* 0x0006280a01007387 */ /* 0x0001e40000100a00 */
[-C--:B0-----:R-:W-:Y:S02]  /*224c0*/  IADD3 R10, P2, R16, R29.reuse, RZ ;  /* 0x0000001d100a7210 */ /* 0x081fe40007f5e0ff */
[----:B----4-:R-:W-:-:S05]  /*224d0*/  IADD3 R9, P1, R4, R29, RZ ;  /* 0x0000001d04097210 */ /* 0x010fca0007f3e0ff */
[--C-:B---3--:R-:W-:Y:S02]  /*224e0*/  IMAD.X R4, R5, 0x1, R0.reuse, P1 ;  /* 0x0000000105047824 */ /* 0x108fe400008e0600 */
[----:B------:R-:W-:Y:S01]  /*224f0*/  IMAD.X R5, R17, 0x1, R0, P2 ;  /* 0x0000000111057824 */ /* 0x000fe200010e0600 */
[----:B------:R-:W-:Y:S01]  /*22500*/  STL [R1+0x111c], R9 ;  /* 0x00111c0901007387 */ /* 0x000fe20000100800 */
[----:B------:R-:W-:Y:S02]  /*22510*/  STL [R1+0x1120], R10 ;  /* 0x0011200a01007387 */ /* 0x000fe40000100800 */
[----:B------:R0:W-:Y:S02]  /*22520*/  STL [R1+0x1124], R4 ;  /* 0x0011240401007387 */ /* 0x0001e40000100800 */
[----:B------:R-:W-:Y:S01]  /*22530*/  STL [R1+0xaf0], R23 ;  /* 0x000af01701007387 */ /* 0x000fe20000100800 */
[----:B------:R1:W-:Y:S01]  /*22540*/  STL [R1+0x1128], R5 ;  /* 0x0011280501007387 */ /* 0x0003e20000100800 */
[----:B--2---:R-:W-:Y:S01]  /*22550*/  HMMA.16816.F32 R12, R12, R6, R24 ;  /* 0x000000060c0c723c */ /* 0x004fe20000001818 */
[----:B------:R-:W2:Y:S01]  /*22560*/  LDL.LU.64 R24, [R1+0x1198] ;  /* 0x0011980001187983 */ /* 0x000ea20000300a00 */
[----:B------:R-:W-:-:S05]  /*22570*/  IADD3 R8, P0, R18, R29, RZ ;  /* 0x0000001d12087210 */ /* 0x000fca0007f1e0ff */
[----:B------:R-:W-:Y:S02]  /*22580*/  IMAD.X R3, R19, 0x1, R0, P0 ;  /* 0x0000000113037824 */ /* 0x000fe400000e0600 */
[----:B0-----:R-:W-:Y:S01]  /*22590*/  IMAD.MOV.U32 R4, RZ, RZ, R8 ;  /* 0x000000ffff047224 */ /* 0x001fe200078e0008 */
[-C--:B------:R-:W-:Y:S01]  /*225a0*/  IADD3 R22, P2, R22, R29.reuse, RZ ;  /* 0x0000001d16167210 */ /* 0x080fe20007f5e0ff */
[----:B-1----:R-:W-:Y:S01]  /*225b0*/  IMAD.MOV.U32 R5, RZ, RZ, R3 ;  /* 0x000000ffff057224 */ /* 0x002fe200078e0003 */
[-C--:B------:R-:W-:Y:S02]  /*225c0*/  IADD3 R21, P6, R21, R29.reuse, RZ ;  /* 0x0000001d15157210 */ /* 0x080fe40007fde0ff */
[-C--:B------:R-:W-:Y:S02]  /*225d0*/  IADD3 R20, P5, R20, R29.reuse, RZ ;  /* 0x0000001d14147210 */ /* 0x080fe40007fbe0ff */
[----:B------:R-:W-:-:S08]  /*225e0*/  IADD3 R28, P3, R28, R29, RZ ;  /* 0x0000001d1c1c7210 */ /* 0x000fd00007f7e0ff */
[----:B------:R-:W-:Y:S02]  /*225f0*/  IMAD.MOV.U32 R6, RZ, RZ, R15 ;  /* 0x000000ffff067224 */ /* 0x000fe400078e000f */
[----:B------:R-:W-:Y:S01]  /*22600*/  IMAD.MOV.U32 R7, RZ, RZ, R14 ;  /* 0x000000ffff077224 */ /* 0x000fe200078e000e */
[----:B------:R-:W-:Y:S01]  /*22610*/  STL.64 [R1+0x4e0], R12 ;  /* 0x0004e00c01007387 */ /* 0x000fe20000100a00 */
[----:B------:R-:W-:Y:S02]  /*22620*/  STL.64 [R1+0x4e8], R14 ;  /* 0x0004e80e01007387 */ /* 0x000fe40000100a00 */
[----:B------:R-:W-:Y:S01]  /*22630*/  STL [R1+0x1130], R6 ;  /* 0x0011300601007387 */ /* 0x000fe20000100800 */
[----:B------:R-:W-:Y:S01]  /*22640*/  STL [R1+0x112c], R7 ;  /* 0x00112c0701007387 */ /* 0x000fe20000100800 */
[----:B------:R-:W-:Y:S02]  /*22650*/  STL.64 [R1+0xac8], R4 ;  /* 0x000ac80401007387 */ /* 0x000fe40000100a00 */
[----:B------:R-:W-:Y:S02]  /*22660*/  STL [R1+0xaf8], R22 ;  /* 0x000af81601007387 */ /* 0x000fe40000100800 */
[----:B------:R-:W-:Y:S01]  /*22670*/  STL [R1+0xedc], R21 ;  /* 0x000edc1501007387 */ /* 0x000fe20000100800 */
[----:B------:R-:W-:Y:S01]  /*22680*/  STL [R1+0xed4], R20 ;  /* 0x000ed41401007387 */ /* 0x000fe20000100800 */
[----:B------:R-:W-:Y:S01]  /*22690*/  IMAD.X R2, R2, 0x1, R0, P2 ;  /* 0x0000000102027824 */ /* 0x000fe200010e0600 */
[----:B--2---:R-:W-:-:S02]  /*226a0*/  IADD3 R25, P1, R25, R29, RZ ;  /* 0x0000001d19197210 */ /* 0x004fc40007f3e0ff */
[----:B------:R-:W-:-:S03]  /*226b0*/  IADD3 R24, P4, R24, R29, RZ ;  /* 0x0000001d18187210 */ /* 0x000fc60007f9e0ff */
[----:B------:R-:W-:Y:S01]  /*226c0*/  STL [R1+0xecc], R25 ;  /* 0x000ecc1901007387 */ /* 0x000fe20000100800 */
[----:B------:R0:W-:Y:S02]  /*226d0*/  STL [R1+0x1190], R0 ;  /* 0x0011900001007387 */ /* 0x0001e40000100800 */
[----:B------:R-:W-:Y:S01]  /*226e0*/  STL [R1+0xec4], R24 ;  /* 0x000ec41801007387 */ /* 0x000fe20000100800 */
[----:B0-----:R-:W2:Y:S01]  /*226f0*/  LDL.LU R0, [R1+0xeb4] ;  /* 0x000eb40001007983 */ /* 0x001ea20000300800 */
[----:B------:R-:W-:Y:S02]  /*22700*/  STL [R1+0xebc], R28 ;  /* 0x000ebc1c01007387 */ /* 0x000fe40000100800 */
[----:B------:R-:W3:Y:S02]  /*22710*/  LDL.LU R8, [R1+0xea4] ;  /* 0x000ea40001087983 */ /* 0x000ee40000300800 */
[----:B------:R-:W-:Y:S01]  /*22720*/  IMAD.MOV.U32 R19, RZ, RZ, c[0x0][0x180] ;  /* 0x00006000ff137624 */ /* 0x000fe200078e00ff */
[----:B------:R-:W-:Y:S04]  /*22730*/  STL [R1+0xaf4], R2 ;  /* 0x000af40201007387 */ /* 0x000fe80000100800 */
[----:B------:R-:W-:-:S04]  /*22740*/  IADD3 R19, R19, 0x1f, RZ ;  /* 0x0000001f13137810 */ /* 0x000fc80007ffe0ff */
[----:B------:R-:W-:-:S04]  /*22750*/  SHF.R.S32.HI R16, RZ, 0x1f, R19 ;  /* 0x0000001fff107819 */ /* 0x000fc80000011413 */
[----:B------:R-:W-:-:S04]  /*22760*/  LEA.HI R16, R16, R19, RZ, 0x5 ;  /* 0x0000001310107211 */ /* 0x000fc800078f28ff */
[----:B------:R-:W-:-:S04]  /*22770*/  SHF.R.S32.HI R16, RZ, 0x5, R16 ;  /* 0x00000005ff107819 */ /* 0x000fc80000011410 */
[----:B------:R-:W-:Y:S01]  /*22780*/  ISETP.NE.U32.AND P0, PT, R23, R16, PT ;  /* 0x000000101700720c */ /* 0x000fe20003f05070 */
[----:B---3--:R0:W-:Y:S04]  /*22790*/  STL [R1+0x118c], R8 ;  /* 0x00118c0801007387 */ /* 0x0081e80000100800 */
[----:B0-----:R-:W3:Y:S01]  /*227a0*/  LDL.LU R8, [R1+0xeac] ;  /* 0x000eac0001087983 */ /* 0x001ee20000300800 */
[----:B------:R-:W4:Y:S02]  /*227b0*/  LDL.LU R3, [R1+0xec8] ;  /* 0x000ec80001037983 */ /* 0x000f240000300800 */
        /* <DEDUP_REMOVED lines=20> */
[----:B------:R-:W3:Y:S01]  /*22900*/  LDL.LU R20, [R1+0xe4c] ;  /* 0x000e4c0001147983 */ /* 0x000ee20000300800 */
[----:B--2---:R-:W-:Y:S01]  /*22910*/  IADD3 R0, P2, R0, R29, RZ ;  /* 0x0000001d00007210 */ /* 0x004fe20007f5e0ff */
[----:B------:R-:W2:Y:S01]  /*22920*/  LDL.LU R25, [R1+0xe70] ;  /* 0x000e700001197983 */ /* 0x000ea20000300800 */
[----:B------:R-:W2:Y:S02]  /*22930*/  LDL.LU R24, [R1+0xe44] ;  /* 0x000e440001187983 */ /* 0x000ea40000300800 */
[----:B------:R-:W2:Y:S02]  /*22940*/  LDL.LU R28, [R1+0xe68] ;  /* 0x000e6800011c7983 */ /* 0x000ea40000300800 */
[----:B------:R-:W2:Y:S01]  /*22950*/  LDL.LU R2, [R1+0xe3c] ;  /* 0x000e3c0001027983 */ /* 0x000ea20000300800 */
[----:B------:R0:W-:Y:S04]  /*22960*/  STL [R1+0xeb4], R0 ;  /* 0x000eb40001007387 */ /* 0x0001e80000100800 */
[----:B0-----:R-:W2:Y:S01]  /*22970*/  LDL.LU R0, [R1+0x1190] ;  /* 0x0011900001007983 */ /* 0x001ea20000300800 */
[----:B------:R-:W2:Y:S02]  /*22980*/  LDL.LU R29, [R1+0xed8] ;  /* 0x000ed800011d7983 */ /* 0x000ea40000300800 */
[----:B--2---:R-:W-:-:S05]  /*22990*/  IMAD.X R29, R29, 0x1, R0, P6 ;  /* 0x000000011d1d7824 */ /* 0x004fca00030e0600 */
[----:B------:R0:W-:Y:S02]  /*229a0*/  STL [R1+0xed8], R29 ;  /* 0x000ed81d01007387 */ /* 0x0001e40000100800 */
[----:B0-----:R-:W-:-:S04]  /*229b0*/  IMAD.MOV.U32 R29, RZ, RZ, c[0x0][0x188] ;  /* 0x00006200ff1d7624 */ /* 0x001fc800078e00ff */
[----:B------:R-:W-:-:S04]  /*229c0*/  IMAD.SHL.U32 R29, R29, 0x20, RZ ;  /* 0x000000201d1d7824 */ /* 0x000fc800078e00ff */
[----:B------:R-:W-:-:S05]  /*229d0*/  IMAD.SHL.U32 R29, R29, 0x2, RZ ;  /* 0x000000021d1d7824 */ /* 0x000fca00078e00ff */
[----:B---3--:R-:W-:-:S05]  /*229e0*/  IADD3 R8, P6, R8, R29, RZ ;  /* 0x0000001d08087210 */ /* 0x008fca0007fde0ff */
[----:B------:R0:W-:Y:S04]  /*229f0*/  STL [R1+0xeac], R8 ;  /* 0x000eac0801007387 */ /* 0x0001e80000100800 */
[----:B0-----:R-:W2:Y:S01]  /*22a00*/  LDL.LU R8, [R1+0x118c] ;  /* 0x00118c0001087983 */ /* 0x001ea20000300800 */
[----:B------:R-:W3:Y:S02]  /*22a10*/  LDL.LU R29, [R1+0xed0] ;  /* 0x000ed000011d7983 */ /* 0x000ee40000300800 */
[--C-:B----4-:R-:W-:Y:S02]  /*22a20*/  IMAD.X R3, R3, 0x1, R0.reuse, P1 ;  /* 0x0000000103037824 */ /* 0x110fe400008e0600 */
[--C-:B------:R-:W-:Y:S02]  /*22a30*/  IMAD.X R6, R6, 0x1, R0.reuse, P4 ;  /* 0x0000000106067824 */ /* 0x100fe400020e0600 */
[----:B------:R-:W-:-:S02]  /*22a40*/  IMAD.X R13, R13, 0x1, R0, P3 ;  /* 0x000000010d0d7824 */ /* 0x000fc400018e0600 */
[--C-:B------:R-:W-:Y:S02]  /*22a50*/  IMAD.X R15, R15, 0x1, R0.reuse, P2 ;  /* 0x000000010f0f7824 */ /* 0x100fe400010e0600 */
[--C-:B------:R-:W-:Y:S02]  /*22a60*/  IMAD.X R4, R4, 0x1, R0.reuse, P6 ;  /* 0x0000000104047824 */ /* 0x100fe400030e0600 */
[----:B---3--:R-:W-:-:S05]  /*22a70*/  IMAD.X R29, R29, 0x1, R0, P5 ;  /* 0x000000011d1d7824 */ /* 0x008fca00028e0600 */
[----:B------:R0:W-:Y:S02]  /*22a80*/  STL [R1+0xed0], R29 ;  /* 0x000ed01d01007387 */ /* 0x0001e40000100800 */
[----:B0-----:R-:W-:-:S04]  /*22a90*/  IMAD.MOV.U32 R29, RZ, RZ, c[0x0][0x188] ;  /* 0x00006200ff1d7624 */ /* 0x001fc800078e00ff */
[----:B------:R-:W-:-:S04]  /*22aa0*/  IMAD.SHL.U32 R29, R29, 0x20, RZ ;  /* 0x000000201d1d7824 */ /* 0x000fc800078e00ff */
[----:B------:R-:W-:-:S05]  /*22ab0*/  IMAD.SHL.U32 R29, R29, 0x2, RZ ;  /* 0x000000021d1d7824 */ /* 0x000fca00078e00ff */
[-C--:B--2---:R-:W-:Y:S02]  /*22ac0*/  IADD3 R8, P5, R8, R29.reuse, RZ ;  /* 0x0000001d08087210 */ /* 0x084fe40007fbe0ff */
[-C--:B------:R-:W-:Y:S02]  /*22ad0*/  IADD3 R7, P1, R7, R29.reuse, RZ ;  /* 0x0000001d07077210 */ /* 0x080fe40007f3e0ff */
[-C--:B------:R-:W-:Y:S02]  /*22ae0*/  IADD3 R12, P4, R12, R29.reuse, RZ ;  /* 0x0000001d0c0c7210 */ /* 0x080fe40007f9e0ff */
[-C--:B------:R-:W-:Y:S01]  /*22af0*/  IADD3 R14, P3, R14, R29.reuse, RZ ;  /* 0x0000001d0e0e7210 */ /* 0x080fe20007f7e0ff */
[----:B------:R0:W-:Y:S01]  /*22b00*/  STL [R1+0xea4], R8 ;  /* 0x000ea40801007387 */ /* 0x0001e20000100800 */
[----:B------:R-:W-:Y:S02]  /*22b10*/  STL [R1+0xec8], R3 ;  /* 0x000ec80301007387 */ /* 0x000fe40000100800 */
[----:B------:R-:W-:Y:S02]  /*22b20*/  STL [R1+0xe9c], R7 ;  /* 0x000e9c0701007387 */ /* 0x000fe40000100800 */
[----:B------:R-:W-:Y:S01]  /*22b30*/  STL [R1+0xec0], R6 ;  /* 0x000ec00601007387 */ /* 0x000fe20000100800 */
[-C--:B------:R-:W-:Y:S01]  /*22b40*/  IADD3 R5, P2, R5, R29.reuse, RZ ;  /* 0x0000001d05057210 */ /* 0x080fe20007f5e0ff */
[----:B------:R-:W-:Y:S01]  /*22b50*/  STL [R1+0xe94], R12 ;  /* 0x000e940c01007387 */ /* 0x000fe20000100800 */
[----:B------:R-:W-:Y:S01]  /*22b60*/  STL [R1+0xeb8], R13 ;  /* 0x000eb80d01007387 */ /* 0x000fe20000100800 */
[-C--:B------:R-:W-:Y:S01]  /*22b70*/  IADD3 R10, P6, R10, R29.reuse, RZ ;  /* 0x0000001d0a0a7210 */ /* 0x080fe20007fde0ff */
[----:B------:R-:W-:Y:S02]  /*22b80*/  STL [R1+0xe8c], R14 ;  /* 0x000e8c0e01007387 */ /* 0x000fe40000100800 */
[--C-:B------:R-:W-:Y:S01]  /*22b90*/  IMAD.X R9, R9, 0x1, R0.reuse, P5 ;  /* 0x0000000109097824 */ /* 0x100fe200028e0600 */
        /* <DEDUP_REMOVED lines=25> */
[----:B------:R-:W-:Y:S01]  /*22d30*/  STL [R1+0xe54], R22 ;  /* 0x000e541601007387 */ /* 0x000fe20000100800 */
[-C--:B------:R-:W-:Y:S01]  /*22d40*/  IADD3 R24, P5, R24, R29.reuse, RZ ;  /* 0x0000001d18187210 */ /* 0x080fe20007fbe0ff */
[----:B------:R-:W-:Y:S02]  /*22d50*/  STL [R1+0xe78], R21 ;  /* 0x000e781501007387 */ /* 0x000fe40000100800 */
[--C-:B------:R-:W-:Y:S01]  /*22d60*/  IMAD.X R28, R28, 0x1, R0.reuse, P1 ;  /* 0x000000011c1c7824 */ /* 0x100fe200008e0600 */
[----:B------:R-:W-:Y:S01]  /*22d70*/  STL [R1+0xe4c], R20 ;  /* 0x000e4c1401007387 */ /* 0x000fe20000100800 */
[----:B------:R-:W-:Y:S01]  /*22d80*/  IADD3 R2, P1, R2, R29, RZ ;  /* 0x0000001d02027210 */ /* 0x000fe20007f3e0ff */
[----:B------:R-:W-:Y:S02]  /*22d90*/  STL [R1+0xe70], R25 ;  /* 0x000e701901007387 */ /* 0x000fe40000100800 */
[----:B------:R-:W2:Y:S01]  /*22da0*/  LDL.LU R29, [R1+0xe60] ;  /* 0x000e6000011d7983 */ /* 0x000ea20000300800 */
[----:B------:R-:W-:Y:S01]  /*22db0*/  STL [R1+0xe44], R24 ;  /* 0x000e441801007387 */ /* 0x000fe20000100800 */
[----:B0-----:R-:W3:Y:S02]  /*22dc0*/  LDL.LU R8, [R1+0xe50] ;  /* 0x000e500001087983 */ /* 0x001ee40000300800 */
[----:B------:R-:W-:Y:S01]  /*22dd0*/  STL [R1+0xe68], R28 ;  /* 0x000e681c01007387 */ /* 0x000fe20000100800 */
[----:B---3--:R0:W-:Y:S01]  /*22de0*/  STL [R1+0x1184], R8 ;  /* 0x0011840801007387 */ /* 0x0081e20000100800 */
[----:B------:R-:W-:Y:S03]  /*22df0*/  STL [R1+0xe3c], R2 ;  /* 0x000e3c0201007387 */ /* 0x000fe60000100800 */
[----:B0-----:R-:W3:Y:S01]  /*22e00*/  LDL.LU R8, [R1+0xe2c] ;  /* 0x000e2c0001087983 */ /* 0x001ee20000300800 */
[----:B--2---:R-:W-:-:S03]  /*22e10*/  IMAD.X R29, R29, 0x1, R0, P4 ;  /* 0x000000011d1d7824 */ /* 0x004fc600020e0600 */
[----:B---3--:R0:W-:Y:S04]  /*22e20*/  STL [R1+0x1188], R8 ;  /* 0x0011880801007387 */ /* 0x0081e80000100800 */
        /* <DEDUP_REMOVED lines=27> */
[----:B------:R0:W-:Y:S02]  /*22fe0*/  STL [R1+0xe60], R29 ;  /* 0x000e601d01007387 */ /* 0x0001e40000100800 */
[----:B0-----:R-:W-:-:S04]  /*22ff0*/  IMAD.MOV.U32 R29, RZ, RZ, c[0x0][0x188] ;  /* 0x00006200ff1d7624 */ /* 0x001fc800078e00ff */
[----:B------:R-:W-:-:S04]  /*23000*/  IMAD.SHL.U32 R29, R29, 0x20, RZ ;  /* 0x000000201d1d7824 */ /* 0x000fc800078e00ff */
[----:B------:R-:W-:-:S05]  /*23010*/  IMAD.SHL.U32 R29, R29, 0x2, RZ ;  /* 0x000000021d1d7824 */ /* 0x000fca00078e00ff */
[----:B--2---:R-:W-:-:S05]  /*23020*/  IADD3 R8, P4, R8, R29, RZ ;  /* 0x0000001d08087210 */ /* 0x004fca0007f9e0ff */
        /* <DEDUP_REMOVED lines=8> */
[----:B------:R-:W-:-:S05]  /*230b0*/  IADD3 R8, P3, R8, R29, RZ ;  /* 0x0000001d08087210 */ /* 0x000fca0007f7e0ff */
[----:B------:R0:W-:Y:S04]  /*230c0*/  STL [R1+0xe2c], R8 ;  /* 0x000e2c0801007387 */ /* 0x0001e80000100800 */
[----:B0-----:R-:W2:Y:S01]  /*230d0*/  LDL.LU R8, [R1+0x1184] ;  /* 0x0011840001087983 */ /* 0x001ea20000300800 */
[--C-:B----4-:R-:W-:Y:S01]  /*230e0*/  IMAD.X R7, R7, 0x1, R0.reuse, P6 ;  /* 0x0000000107077824 */ /* 0x110fe200030e0600 */
[-C--:B---3--:R-:W-:Y:S01]  /*230f0*/  IADD3 R6, P6, R6, R29.reuse, RZ ;  /* 0x0000001d06067210 */ /* 0x088fe20007fde0ff */
[--C-:B------:R-:W-:Y:S01]  /*23100*/  IMAD.X R12, R12, 0x1, R0.reuse, P5 ;  /* 0x000000010c0c7824 */ /* 0x100fe200028e0600 */
[-C--:B------:R-:W-:Y:S01]  /*23110*/  IADD3 R13, P5, R13, R29.reuse, RZ ;  /* 0x0000001d0d0d7210 */ /* 0x080fe20007fbe0ff */
        /* <DEDUP_REMOVED lines=15> */
[----:B------:R-:W-:Y:S01]  /*23210*/  IADD3 R25, P3, R25, R29, RZ ;  /* 0x0000001d19197210 */ /* 0x000fe20007f7e0ff */
[----:B------:R-:W-:-:S02]  /*23220*/  IMAD.X R2, R2, 0x1, R0, P6 ;  /* 0x0000000102027824 */ /* 0x000fc400030e0600 */
[----:B--2---:R-:W-:Y:S01]  /*23230*/  IMAD.X R8, R8, 0x1, R0, P2 ;  /* 0x0000000108087824 */ /* 0x004fe200010e0600 */
[----:B------:R-:W-:-:S04]  /*23240*/  IADD3 R3, P2, R3, R29, RZ ;  /* 0x0000001d03037210 */ /* 0x000fc80007f5e0ff */
[----:B------:R-:W-:Y:S01]  /*23250*/  STL [R1+0xe50], R8 ;  /* 0x000e500801007387 */ /* 0x000fe20000100800 */
[----:B------:R-:W-:Y:S02]  /*23260*/  STL [R1+0xe24], R3 ;  /* 0x000e240301007387 */ /* 0x000fe40000100800 */
[----:B------:R-:W-:Y:S02]  /*23270*/  STL [R1+0xe48], R7 ;  /* 0x000e480701007387 */ /* 0x000fe40000100800 */
[----:B------:R-:W-:Y:S01]  /*23280*/  STL [R1+0xe1c], R6 ;  /* 0x000e1c0601007387 */ /* 0x000fe20000100800 */
[----:B------:R-:W-:Y:S01]  /*23290*/  STL [R1+0xe40], R12 ;  /* 0x000e400c01007387 */ /* 0x000fe20000100800 */
[----:B------:R-:W-:Y:S02]  /*232a0*/  STL [R1+0xe14], R13 ;  /* 0x000e140d01007387 */ /* 0x000fe40000100800 */
[----:B------:R-:W-:Y:S02]  /*232b0*/  STL [R1+0xe38], R14 ;  /* 0x000e380e01007387 */ /* 0x000fe40000100800 */
[----:B------:R-:W-:Y:S02]  /*232c0*/  STL [R1+0xe0c], R15 ;  /* 0x000e0c0f01007387 */ /* 0x000fe40000100800 */
[--C-:B------:R-:W-:Y:S01]  /*232d0*/  IMAD.X R11, R11, 0x1, R0.reuse, P2 ;  /* 0x000000010b0b7824 */ /* 0x100fe200010e0600 */
[----:B------:R-:W-:Y:S01]  /*232e0*/  STL [R1+0xe30], R5 ;  /* 0x000e300501007387 */ /* 0x000fe20000100800 */
[----:B------:R-:W-:Y:S01]  /*232f0*/  IADD3 R26, P2, R26, R29, RZ ;  /* 0x0000001d1a1a7210 */ /* 0x000fe20007f5e0ff */
[----:B------:R-:W-:Y:S02]  /*23300*/  STL [R1+0xe04], R4 ;  /* 0x000e040401007387 */ /* 0x000fe40000100800 */
[----:B------:R-:W-:Y:S01]  /*23310*/  STL [R1+0xe28], R10 ;  /* 0x000e280a01007387 */ /* 0x000fe20000100800 */
[----:B------:R-:W-:Y:S01]  /*23320*/  STL [R1+0xdfc], R9 ;  /* 0x000dfc0901007387 */ /* 0x000fe20000100800 */
[----:B------:R-:W-:Y:S02]  /*23330*/  STL [R1+0xe20], R11 ;  /* 0x000e200b01007387 */ /* 0x000fe40000100800 */
        /* <DEDUP_REMOVED lines=8> */
[----:B------:R-:W-:-:S02]  /*233c0*/  IMAD.X R24, R24, 0x1, R0, P2 ;  /* 0x0000000118187824 */ /* 0x000fc400010e0600 */
[----:B------:R-:W-:Y:S01]  /*233d0*/  STL [R1+0xdd4], R21 ;  /* 0x000dd41501007387 */ /* 0x000fe20000100800 */
[-C--:B------:R-:W-:Y:S01]  /*233e0*/  IADD3 R28, P2, R28, R29.reuse, RZ ;  /* 0x0000001d1c1c7210 */ /* 0x080fe20007f5e0ff */
[----:B------:R-:W-:Y:S01]  /*233f0*/  STL [R1+0xdf8], R20 ;  /* 0x000df81401007387 */ /* 0x000fe20000100800 */
[----:B------:R-:W-:Y:S02]  /*23400*/  STL [R1+0xdcc], R25 ;  /* 0x000dcc1901007387 */ /* 0x000fe40000100800 */
[----:B------:R0:W-:Y:S02]  /*23410*/  STL [R1+0x1180], R0 ;  /* 0x0011800001007387 */ /* 0x0001e40000100800 */
[----:B------:R-:W-:Y:S01]  /*23420*/  STL [R1+0xdf0], R24 ;  /* 0x000df01801007387 */ /* 0x000fe20000100800 */
[----:B0-----:R-:W2:Y:S01]  /*23430*/  LDL.LU R0, [R1+0xdbc] ;  /* 0x000dbc0001007983 */ /* 0x001ea20000300800 */
[----:B------:R-:W-:Y:S02]  /*23440*/  STL [R1+0xdc4], R28 ;  /* 0x000dc41c01007387 */ /* 0x000fe40000100800 */
[----:B------:R-:W3:Y:S02]  /*23450*/  LDL.LU R8, [R1+0xdac] ;  /* 0x000dac0001087983 */ /* 0x000ee40000300800 */
[----:B------:R-:W-:Y:S01]  /*23460*/  STL [R1+0xde8], R2 ;  /* 0x000de80201007387 */ /* 0x000fe20000100800 */
        /* <DEDUP_REMOVED lines=574> */
[----:B------:R-:W-:Y:S01]  /*25850*/  IADD3 R18, P3, R18, UR8, RZ ;  /* 0x0000000812127c10 */ /* 0x000fe2000ff7e0ff */
[--C-:B------:R-:W-:Y:S01]  /*25860*/  IMAD.X R19, R19, 0x1, R0.reuse, P2 ;  /* 0x0000000113137824 */ /* 0x100fe200010e0600 */
[----:B------:R-:W-:Y:S01]  /*25870*/  IADD3 R23, P2, R23, UR8, RZ ;  /* 0x0000000817177c10 */ /* 0x000fe2000ff5e0ff */
[--C-:B------:R-:W-:Y:S01]  /*25880*/  IMAD.X R22, R22, 0x1, R0.reuse, P6 ;  /* 0x0000000116167824 */ /* 0x100fe200030e0600 */
[----:B------:R-:W-:Y:S01]  /*25890*/  IADD3 R21, P6, R21, UR8, RZ ;  /* 0x0000000815157c10 */ /* 0x000fe2000ffde0ff */
[--C-:B------:R-:W-:Y:S01]  /*258a0*/  IMAD.X R20, R20, 0x1, R0.reuse, P5 ;  /* 0x0000000114147824 */ /* 0x100fe200028e0600 */
[----:B------:R-:W-:Y:S01]  /*258b0*/  IADD3 R25, P5, R25, UR8, RZ ;  /* 0x0000000819197c10 */ /* 0x000fe2000ffbe0ff */
        /* <DEDUP_REMOVED lines=28> */
[----:B------:R-:W2:Y:S02]  /*25a80*/  LDL.LU R29, [R1+0x10c4] ;  /* 0x0010c400011d7983 */ /* 0x000ea40000300800 */
[----:B------:R-:W-:Y:S01]  /*25a90*/  IMAD.X R24, R24, 0x1, R0, P1 ;  /* 0x0000000118187824 */ /* 0x000fe200008e0600 */
[----:B------:R-:W-:-:S04]  /*25aa0*/  IADD3 R28, P1, R28, UR8, RZ ;  /* 0x000000081c1c7c10 */ /* 0x000fc8000ff3e0ff */
[----:B------:R-:W-:Y:S01]  /*25ab0*/  STL [R1+0xb08], R24 ;  /* 0x000b081801007387 */ /* 0x000fe20000100800 */
[----:B------:R-:W-:-:S03]  /*25ac0*/  IMAD.X R2, R2, 0x1, R0, P4 ;  /* 0x0000000102027824 */ /* 0x000fc600020e0600 */
[----:B--2---:R0:W-:Y:S01]  /*25ad0*/  STL [R1+0x1150], R29 ;  /* 0x0011501d01007387 */ /* 0x0041e20000100800 */
[----:B------:R1:W-:Y:S03]  /*25ae0*/  STL [R1+0x10cc], R28 ;  /* 0x0010cc1c01007387 */ /* 0x0003e60000100800 */
[----:B0-----:R-:W2:Y:S01]  /*25af0*/  LDL.LU R29, [R1+0x10c8] ;  /* 0x0010c800011d7983 */ /* 0x001ea20000300800 */
[----:B------:R0:W-:Y:S02]  /*25b00*/  STL [R1+0xb00], R2 ;  /* 0x000b000201007387 */ /* 0x0001e40000100800 */
[----:B------:R-:W3:Y:S02]  /*25b10*/  LDL.LU R8, [R1+0xef0] ;  /* 0x000ef00001087983 */ /* 0x000ee40000300800 */
[----:B------:R-:W4:Y:S01]  /*25b20*/  LDL.LU R3, [R1+0x10bc] ;  /* 0x0010bc0001037983 */ /* 0x000f220000300800 */
        /* <DEDUP_REMOVED lines=23> */
[----:B-1----:R-:W4:Y:S01]  /*25ca0*/  LDL.LU R28, [R1+0x105c] ;  /* 0x00105c00011c7983 */ /* 0x002f220000300800 */
[----:B0-----:R-:W4:Y:S01]  /*25cb0*/  LDL.LU R2, [R1+0x1080] ;  /* 0x0010800001027983 */ /* 0x001f220000300800 */
[----:B------:R0:W-:Y:S03]  /*25cc0*/  STL [R1+0x1134], R0 ;  /* 0x0011340001007387 */ /* 0x0001e60000100800 */
[----:B0-----:R-:W4:Y:S01]  /*25cd0*/  LDL.LU R0, [R1+0xafc] ;  /* 0x000afc0001007983 */ /* 0x001f220000300800 */
[----:B--2---:R-:W-:-:S05]  /*25ce0*/  IADD3 R29, P4, R29, UR8, RZ ;  /* 0x000000081d1d7c10 */ /* 0x004fca000ff9e0ff */
[----:B------:R0:W-:Y:S04]  /*25cf0*/  STL [R1+0x10c8], R29 ;  /* 0x0010c81d01007387 */ /* 0x0001e80000100800 */
[----:B0-----:R-:W2:Y:S01]  /*25d00*/  LDL.LU R29, [R1+0x1150] ;  /* 0x00115000011d7983 */ /* 0x001ea20000300800 */
[----:B---3--:R-:W-:Y:S01]  /*25d10*/  IADD3.X R8, R8, UR5, RZ, P2, !PT ;  /* 0x0000000508087c10 */ /* 0x008fe200097fe4ff */
[----:B----4-:R-:W-:Y:S01]  /*25d20*/  IADD3 R3, P2, R3, UR8, RZ ;  /* 0x0000000803037c10 */ /* 0x010fe2000ff5e0ff */
[----:B------:R-:W-:Y:S01]  /*25d30*/  IADD3.X R7, R7, UR5, RZ, P6, !PT ;  /* 0x0000000507077c10 */ /* 0x000fe2000b7fe4ff */
[----:B------:R-:W-:Y:S01]  /*25d40*/  IADD3 R6, P6, R6, UR8, RZ ;  /* 0x0000000806067c10 */ /* 0x000fe2000ffde0ff */
[----:B------:R-:W-:Y:S01]  /*25d50*/  IADD3.X R12, R12, UR5, RZ, P5, !PT ;  /* 0x000000050c0c7c10 */ /* 0x000fe2000affe4ff */
[----:B------:R-:W-:Y:S01]  /*25d60*/  IADD3 R13, P5, R13, UR8, RZ ;  /* 0x000000080d0d7c10 */ /* 0x000fe2000ffbe0ff */
[----:B------:R-:W-:Y:S01]  /*25d70*/  IADD3.X R14, R14, UR5, RZ, P1, !PT ;  /* 0x000000050e0e7c10 */ /* 0x000fe20008ffe4ff */
[----:B------:R-:W-:Y:S01]  /*25d80*/  IADD3 R15, P1, R15, UR8, RZ ;  /* 0x000000080f0f7c10 */ /* 0x000fe2000ff3e0ff */
[----:B------:R-:W-:Y:S01]  /*25d90*/  IADD3.X R5, R5, UR5, RZ, P4, !PT ;  /* 0x0000000505057c10 */ /* 0x000fe2000a7fe4ff */
[----:B------:R-:W-:Y:S01]  /*25da0*/  IADD3 R4, P4, R4, UR8, RZ ;  /* 0x0000000804047c10 */ /* 0x000fe2000ff9e0ff */
[----:B------:R-:W-:-:S05]  /*25db0*/  IADD3.X R0, R0, UR5, RZ, P3, !PT ;  /* 0x0000000500007c10 */ /* 0x000fca0009ffe4ff */
[----:B------:R0:W-:Y:S01]  /*25dc0*/  STL [R1+0xafc], R0 ;  /* 0x000afc0001007387 */ /* 0x0001e20000100800 */
        /* <DEDUP_REMOVED lines=10> */
[----:B--2---:R-:W-:-:S05]  /*25e70*/  IADD3 R29, P3, R29, UR8, RZ ;  /* 0x000000081d1d7c10 */ /* 0x004fca000ff7e0ff */
[----:B------:R-:W-:Y:S01]  /*25e80*/  STL [R1+0x10c4], R29 ;  /* 0x0010c41d01007387 */ /* 0x000fe20000100800 */
[----:B------:R-:W-:Y:S02]  /*25e90*/  STL [R1+0xef0], R8 ;  /* 0x000ef00801007387 */ /* 0x000fe40000100800 */
[----:B------:R-:W-:Y:S02]  /*25ea0*/  STL [R1+0x10bc], R3 ;  /* 0x0010bc0301007387 */ /* 0x000fe40000100800 */
[----:B------:R-:W-:Y:S01]  /*25eb0*/  STL [R1+0xeec], R7 ;  /* 0x000eec0701007387 */ /* 0x000fe20000100800 */
[----:B------:R-:W-:Y:S01]  /*25ec0*/  STL [R1+0x10b4], R6 ;  /* 0x0010b40601007387 */ /* 0x000fe20000100800 */
[----:B------:R-:W-:Y:S02]  /*25ed0*/  STL [R1+0xee8], R12 ;  /* 0x000ee80c01007387 */ /* 0x000fe40000100800 */
[----:B------:R-:W-:Y:S01]  /*25ee0*/  STL [R1+0x10ac], R13 ;  /* 0x0010ac0d01007387 */ /* 0x000fe20000100800 */
[----:B------:R-:W-:Y:S01]  /*25ef0*/  IADD3.X R10, R10, UR5, RZ, P3, !PT ;  /* 0x000000050a0a7c10 */ /* 0x000fe20009ffe4ff */
[----:B------:R-:W-:Y:S01]  /*25f00*/  STL [R1+0xee4], R14 ;  /* 0x000ee40e01007387 */ /* 0x000fe20000100800 */
[----:B------:R-:W-:Y:S01]  /*25f10*/  IADD3 R9, P3, R9, UR8, RZ ;  /* 0x0000000809097c10 */ /* 0x000fe2000ff7e0ff */
        /* <DEDUP_REMOVED lines=11> */
[----:B------:R-:W-:Y:S01]  /*25fd0*/  IADD3.X R20, R20, UR5, RZ, P3, !PT ;  /* 0x0000000514147c10 */ /* 0x000fe20009ffe4ff */
[----:B------:R-:W-:Y:S01]  /*25fe0*/  STL [R1+0x10a0], R19 ;  /* 0x0010a01301007387 */ /* 0x000fe20000100800 */
[----:B------:R-:W-:Y:S01]  /*25ff0*/  IADD3 R25, P3, R25, UR8, RZ ;  /* 0x0000000819197c10 */ /* 0x000fe2000ff7e0ff */
[----:B------:R-:W-:Y:S01]  /*26000*/  STL [R1+0x1074], R23 ;  /* 0x0010741701007387 */ /* 0x000fe20000100800 */
[----:B------:R-:W-:Y:S02]  /*26010*/  STL [R1+0x1098], R22 ;  /* 0x0010981601007387 */ /* 0x000fe40000100800 */
[----:B------:R-:W-:Y:S02]  /*26020*/  STL [R1+0x106c], R21 ;  /* 0x00106c1501007387 */ /* 0x000fe40000100800 */
[----:B------:R-:W-:Y:S01]  /*26030*/  STL [R1+0x1090], R20 ;  /* 0x0010901401007387 */ /* 0x000fe20000100800 */
[----:B------:R-:W-:Y:S01]  /*26040*/  STL [R1+0x1064], R25 ;  /* 0x0010641901007387 */ /* 0x000fe20000100800 */
[----:B0-----:R-:W2:Y:S01]  /*26050*/  LDL.LU R0, [R1+0x104c] ;  /* 0x00104c0001007983 */ /* 0x001ea20000300800 */
[----:B------:R-:W-:Y:S01]  /*26060*/  IADD3.X R24, R24, UR5, RZ, P2, !PT ;  /* 0x0000000518187c10 */ /* 0x000fe200097fe4ff */
[----:B------:R-:W-:-:S04]  /*26070*/  IADD3 R28, P2, R28, UR8, RZ ;  /* 0x000000081c1c7c10 */ /* 0x000fc8000ff5e0ff */
[----:B------:R-:W-:Y:S04]  /*26080*/  STL [R1+0x1088], R24 ;  /* 0x0010881801007387 */ /* 0x000fe80000100800 */
[----:B--2---:R0:W-:Y:S01]  /*26090*/  STL [R1+0x1148], R0 ;  /* 0x0011480001007387 */ /* 0x0041e20000100800 */
[----:B------:R-:W-:Y:S03]  /*260a0*/  STL [R1+0x105c], R28 ;  /* 0x00105c1c01007387 */ /* 0x000fe60000100800 */
[----:B0-----:R-:W2:Y:S01]  /*260b0*/  LDL.LU R0, [R1+0x1078] ;  /* 0x0010780001007983 */ /* 0x001ea20000300800 */
[----:B------:R-:W-:-:S05]  /*260c0*/  IADD3.X R2, R2, UR5, RZ, P6, !PT ;  /* 0x0000000502027c10 */ /* 0x000fca000b7fe4ff */
[----:B------:R-:W-:Y:S04]  /*260d0*/  STL [R1+0x1080], R2 ;  /* 0x0010800201007387 */ /* 0x000fe80000100800 */
[----:B--2---:R0:W-:Y:S04]  /*260e0*/  STL [R1+0x114c], R0 ;  /* 0x00114c0001007387 */ /* 0x0041e80000100800 */
        /* <DEDUP_REMOVED lines=29> */
[----:B--2---:R-:W-:-:S05]  /*262c0*/  IADD3 R0, P6, R0, UR8, RZ ;  /* 0x0000000800007c10 */ /* 0x004fca000ffde0ff */
[----:B------:R0:W-:Y:S04]  /*262d0*/  STL [R1+0x1054], R0 ;  /* 0x0010540001007387 */ /* 0x0001e80000100800 */
[----:B0-----:R-:W2:Y:S02]  /*262e0*/  LDL.LU R0, [R1+0x114c] ;  /* 0x00114c0001007983 */ /* 0x001ea40000300800 */
[----:B--2---:R-:W-:-:S05]  /*262f0*/  IADD3.X R0, R0, UR5, RZ, P5, !PT ;  /* 0x0000000500007c10 */ /* 0x004fca000affe4ff */
        /* <DEDUP_REMOVED lines=22> */
[----:B------:R-:W-:-:S02]  /*26460*/  IADD3.X R25, R25, UR5, RZ, P1, !PT ;  /* 0x0000000519197c10 */ /* 0x000fc40008ffe4ff */
[----:B--2---:R-:W-:-:S05]  /*26470*/  IADD3 R0, P5, R0, UR8, RZ ;  /* 0x0000000800007c10 */ /* 0x004fca000ffbe0ff */
[----:B------:R0:W-:Y:S01]  /*26480*/  STL [R1+0x104c], R0 ;  /* 0x00104c0001007387 */ /* 0x0001e20000100800 */
        /* <DEDUP_REMOVED lines=28> */
[----:B------:R-:W-:Y:S02]  /*26650*/  STL [R1+0x1010], R25 ;  /* 0x0010101901007387 */ /* 0x000fe40000100800 */
[----:B0-----:R-:W2:Y:S01]  /*26660*/  LDL.LU R0, [R1+0xff8] ;  /* 0x000ff80001007983 */ /* 0x001ea20000300800 */
[----:B------:R-:W-:-:S02]  /*26670*/  IADD3 R24, P1, R24, UR8, RZ ;  /* 0x0000000818187c10 */ /* 0x000fc4000ff3e0ff */
[----:B------:R-:W-:-:S03]  /*26680*/  IADD3.X R28, R28, UR5, RZ, P4, !PT ;  /* 0x000000051c1c7c10 */ /* 0x000fc6000a7fe4ff */
[----:B------:R-:W-:Y:S04]  /*26690*/  STL [R1+0xfe4], R24 ;  /* 0x000fe41801007387 */ /* 0x000fe80000100800 */
[----:B--2---:R0:W-:Y:S01]  /*266a0*/  STL [R1+0x1140], R0 ;  /* 0x0011400001007387 */ /* 0x0041e20000100800 */
[----:B------:R-:W-:Y:S03]  /*266b0*/  STL [R1+0x1008], R28 ;  /* 0x0010081c01007387 */ /* 0x000fe60000100800 */
[----:B0-----:R-:W2:Y:S01]  /*266c0*/  LDL.LU R0, [R1+0xfd4] ;  /* 0x000fd40001007983 */ /* 0x001ea20000300800 */
[----:B------:R-:W-:-:S05]  /*266d0*/  IADD3 R2, P4, R2, UR8, RZ ;  /* 0x0000000802027c10 */ /* 0x000fca000ff9e0ff */
        /* <DEDUP_REMOVED lines=31> */
[----:B--2---:R-:W-:-:S05]  /*268d0*/  IADD3.X R0, R0, UR5, RZ, P3, !PT ;  /* 0x0000000500007c10 */ /* 0x004fca0009ffe4ff */
[----:B------:R0:W-:Y:S04]  /*268e0*/  STL [R1+0x1000], R0 ;  /* 0x0010000001007387 */ /* 0x0001e80000100800 */
[----:B0-----:R-:W2:Y:S02]  /*268f0*/  LDL.LU R0, [R1+0x1144] ;  /* 0x0011440001007983 */ /* 0x001ea40000300800 */
[----:B--2---:R-:W-:-:S05]  /*26900*/  IADD3 R0, P3, R0, UR8, RZ ;  /* 0x0000000800007c10 */ /* 0x004fca000ff7e0ff */
[----:B------:R0:W-:Y:S04]  /*26910*/  STL [R1+0xfd4], R0 ;  /* 0x000fd40001007387 */ /* 0x0001e80000100800 */
[----:B0-----:R-:W2:Y:S01]  /*26920*/  LDL.LU R0, [R1+0x1140] ;  /* 0x0011400001007983 */ /* 0x001ea20000300800 */
[----:B----4-:R-:W-:Y:S01]  /*26930*/  IADD3.X R8, R8, UR5, RZ, P6, !PT ;  /* 0x0000000508087c10 */ /* 0x010fe2000b7fe4ff */
[----:B---3--:R-:W-:Y:S01]  /*26940*/  IADD3 R3, P6, R3, UR8, RZ ;  /* 0x0000000803037c10 */ /* 0x008fe2000ffde0ff */
        /* <DEDUP_REMOVED lines=18> */
[----:B--2---:R-:W-:Y:S01]  /*26a70*/  IADD3.X R0, R0, UR5, RZ, P2, !PT ;  /* 0x0000000500007c10 */ /* 0x004fe200097fe4ff */
[----:B------:R-:W-:-:S04]  /*26a80*/  IADD3 R29, P2, R29, UR8, RZ ;  /* 0x000000081d1d7c10 */ /* 0x000fc8000ff5e0ff */
[----:B------:R0:W-:Y:S01]  /*26a90*/  STL [R1+0xff8], R0 ;  /* 0x000ff80001007387 */ /* 0x0001e20000100800 */
[----:B------:R-:W-:Y:S02]  /*26aa0*/  STL [R1+0xfcc], R29 ;  /* 0x000fcc1d01007387 */ /* 0x000fe40000100800 */
[----:B------:R-:W-:Y:S02]  /*26ab0*/  STL [R1+0xff0], R8 ;  /* 0x000ff00801007387 */ /* 0x000fe40000100800 */
[----:B------:R-:W-:Y:S01]  /*26ac0*/  STL [R1+0xfc4], R3 ;  /* 0x000fc40301007387 */ /* 0x000fe20000100800 */
[----:B------:R-:W-:Y:S01]  /*26ad0*/  STL [R1+0xfe8], R7 ;  /* 0x000fe80701007387 */ /* 0x000fe20000100800 */
[----:B------:R-:W-:Y:S02]  /*26ae0*/  STL [R1+0xfbc], R6 ;  /* 0x000fbc0601007387 */ /* 0x000fe40000100800 */
        /* <DEDUP_REMOVED lines=75> */
[----:B------:R-:W-:-:S02]  /*26fa0*/  IADD3.X R20, R20, UR5, RZ, P6, !PT ;  /* 0x0000000514147c10 */ /* 0x000fc4000b7fe4ff */
[----:B--2---:R-:W-:-:S05]  /*26fb0*/  IADD3 R0, P1, R0, UR8, RZ ;  /* 0x0000000800007c10 */ /* 0x004fca000ff3e0ff */
[----:B------:R0:W-:Y:S04]  /*26fc0*/  STL [R1+0xf54], R0 ;  /* 0x000f540001007387 */ /* 0x0001e80000100800 */
[----:B0-----:R0:W5:Y:S01]  /*26fd0*/  LDL.LU R0, [R1+0x1134] ;  /* 0x0011340001007983 */ /* 0x0011620000300800 */
[----:B------:R1:W-:Y:S03]  /*26fe0*/  STL [R1+0xf78], R6 ;  /* 0x000f780601007387 */ /* 0x0003e60000100800 */
[----:B-1----:R0:W5:Y:S01]  /*26ff0*/  LDL.LU R6, [R1+0x1130] ;  /* 0x0011300001067983 */ /* 0x0021620000300800 */
[----:B------:R1:W-:Y:S03]  /*27000*/  STL [R1+0xf4c], R7 ;  /* 0x000f4c0701007387 */ /* 0x0003e60000100800 */
[----:B-1----:R0:W5:Y:S01]  /*27010*/  LDL.LU R7, [R1+0x112c] ;  /* 0x00112c0001077983 */ /* 0x0021620000300800 */
[----:B------:R1:W-:Y:S03]  /*27020*/  STL [R1+0xf70], R5 ;  /* 0x000f700501007387 */ /* 0x0003e60000100800 */
[----:B-1----:R-:W2:Y:S01]  /*27030*/  LDL.LU R5, [R1+0x1128] ;  /* 0x0011280001057983 */ /* 0x002ea20000300800 */
[----:B------:R1:W-:Y:S03]  /*27040*/  STL [R1+0xf44], R4 ;  /* 0x000f440401007387 */ /* 0x0003e60000100800 */
[----:B-1----:R-:W3:Y:S01]  /*27050*/  LDL.LU R4, [R1+0x1124] ;  /* 0x0011240001047983 */ /* 0x002ee20000300800 */
[----:B------:R1:W-:Y:S03]  /*27060*/  STL [R1+0xf68], R10 ;  /* 0x000f680a01007387 */ /* 0x0003e60000100800 */
[----:B-1----:R-:W4:Y:S01]  /*27070*/  LDL.LU R10, [R1+0x1120] ;  /* 0x00112000010a7983 */ /* 0x002f220000300800 */
[----:B------:R1:W-:Y:S03]  /*27080*/  STL [R1+0xf3c], R9 ;  /* 0x000f3c0901007387 */ /* 0x0003e60000100800 */
[----:B-1----:R-:W2:Y:S01]  /*27090*/  LDL.LU R9, [R1+0x111c] ;  /* 0x00111c0001097983 */ /* 0x002ea20000300800 */
[----:B------:R-:W-:-:S02]  /*270a0*/  IADD3 R21, P6, R21, UR8, RZ ;  /* 0x0000000815157c10 */ /* 0x000fc4000ffde0ff */
[----:B------:R-:W-:Y:S01]  /*270b0*/  IADD3.X R22, R22, UR5, RZ, P5, !PT ;  /* 0x0000000516167c10 */ /* 0x000fe2000affe4ff */
[----:B------:R1:W-:Y:S01]  /*270c0*/  STL [R1+0xf60], R20 ;  /* 0x000f601401007387 */ /* 0x0003e20000100800 */
[----:B------:R-:W-:Y:S02]  /*270d0*/  IADD3 R23, P5, R23, UR8, RZ ;  /* 0x0000000817177c10 */ /* 0x000fe4000ffbe0ff */
[----:B------:R-:W-:Y:S01]  /*270e0*/  IADD3.X R25, R25, UR5, RZ, P1, !PT ;  /* 0x0000000519197c10 */ /* 0x000fe20008ffe4ff */
[----:B------:R-:W-:Y:S01]  /*270f0*/  IADD3 R24, P1, R24, UR8, RZ ;  /* 0x0000000818187c10 */ /* 0x000fe2000ff3e0ff */
[----:B------:R-:W-:Y:S01]  /*27100*/  IADD3.X R28, R28, UR5, RZ, P4, !PT ;  /* 0x000000051c1c7c10 */ /* 0x000fe2000a7fe4ff */
[----:B-1----:R0:W5:Y:S01]  /*27110*/  LDL.LU R20, [R1+0x1118] ;  /* 0x0011180001147983 */ /* 0x0021620000300800 */
[----:B------:R1:W-:Y:S01]  /*27120*/  STL [R1+0xf34], R21 ;  /* 0x000f341501007387 */ /* 0x0003e20000100800 */
[----:B------:R-:W-:Y:S02]  /*27130*/  IADD3 R29, P4, R29, UR8, RZ ;  /* 0x000000081d1d7c10 */ /* 0x000fe4000ff9e0ff */
[----:B------:R-:W-:Y:S01]  /*27140*/  IADD3.X R2, R2, UR5, RZ, P3, !PT ;  /* 0x0000000502027c10 */ /* 0x000fe20009ffe4ff */
[----:B-1----:R0:W5:Y:S01]  /*27150*/  LDL.LU R21, [R1+0x1114] ;  /* 0x0011140001157983 */ /* 0x0021620000300800 */
[----:B------:R1:W-:Y:S01]  /*27160*/  STL [R1+0xf58], R22 ;  /* 0x000f581601007387 */ /* 0x0003e20000100800 */
[----:B------:R-:W-:-:S02]  /*27170*/  IADD3 R8, P3, R8, UR8, RZ ;  /* 0x0000000808087c10 */ /* 0x000fc4000ff7e0ff */
[----:B------:R-:W-:Y:S01]  /*27180*/  IADD3.X R3, R3, UR5, RZ, P2, !PT ;  /* 0x0000000503037c10 */ /* 0x000fe200097fe4ff */
[----:B-1----:R0:W5:Y:S01]  /*27190*/  LDL.LU R22, [R1+0x1110] ;  /* 0x0011100001167983 */ /* 0x0021620000300800 */
[----:B------:R1:W-:Y:S01]  /*271a0*/  STL [R1+0xf2c], R23 ;  /* 0x000f2c1701007387 */ /* 0x0003e20000100800 */
[----:B------:R-:W-:Y:S02]  /*271b0*/  IADD3 R12, P2, R12, UR8, RZ ;  /* 0x000000080c0c7c10 */ /* 0x000fe4000ff5e0ff */
        /* <DEDUP_REMOVED lines=11> */
[----:B------:R-:W-:Y:S02]  /*27270*/  IADD3.X R27, R27, UR5, RZ, P4, !PT ;  /* 0x000000051b1b7c10 */ /* 0x000fe4000a7fe4ff */
[----:B------:R-:W-:Y:S01]  /*27280*/  IADD3.X R16, R16, UR5, RZ, P3, !PT ;  /* 0x0000000510107c10 */ /* 0x000fe20009ffe4ff */
[----:B-1----:R0:W5:Y:S01]  /*27290*/  LDL.LU R28, [R1+0x1100] ;  /* 0x00110000011c7983 */ /* 0x0021620000300800 */
[----:B------:R-:W-:Y:S02]  /*272a0*/  STL [R1+0xf1c], R29 ;  /* 0x000f1c1d01007387 */ /* 0x000fe40000100800 */
[----:B------:R1:W-:Y:S02]  /*272b0*/  STL [R1+0xf40], R2 ;  /* 0x000f400201007387 */ /* 0x0003e40000100800 */
[----:B------:R2:W-:Y:S01]  /*272c0*/  STL [R1+0xf14], R8 ;  /* 0x000f140801007387 */ /* 0x0005e20000100800 */
[----:B------:R0:W-:Y:S01]  /*272d0*/  STL [R1+0xf38], R3 ;  /* 0x000f380301007387 */ /* 0x0001e20000100800 */
[----:B------:R0:W-:Y:S02]  /*272e0*/  STL [R1+0xf0c], R12 ;  /* 0x000f0c0c01007387 */ /* 0x0001e40000100800 */
[----:B------:R0:W-:Y:S02]  /*272f0*/  STL [R1+0xf30], R13 ;  /* 0x000f300d01007387 */ /* 0x0001e40000100800 */
[----:B------:R0:W-:Y:S01]  /*27300*/  STL [R1+0xf04], R14 ;  /* 0x000f040e01007387 */ /* 0x0001e20000100800 */
[----:B------:R0:W-:Y:S01]  /*27310*/  STL [R1+0xf28], R15 ;  /* 0x000f280f01007387 */ /* 0x0001e20000100800 */
[----:B------:R-:W-:Y:S01]  /*27320*/  IADD3.X R17, R17, UR5, RZ, P2, !PT ;  /* 0x0000000511117c10 */ /* 0x000fe200097fe4ff */
[----:B------:R0:W-:Y:S01]  /*27330*/  STL [R1+0xefc], R11 ;  /* 0x000efc0b01007387 */ /* 0x0001e20000100800 */
[----:B------:R-:W-:Y:S01]  /*27340*/  IADD3.X R18, R18, UR5, RZ, P6, !PT ;  /* 0x0000000512127c10 */ /* 0x000fe2000b7fe4ff */
[----:B-1----:R-:W1:Y:S04]  /*27350*/  S2R R2, SR_TID.X ;  /* 0x0000000000027919 */ /* 0x002e680000002100 */
[----:B------:R0:W-:Y:S01]  /*27360*/  STL [R1+0xf20], R26 ;  /* 0x000f201a01007387 */ /* 0x0001e20000100800 */
[----:B------:R0:W-:Y:S01]  /*27370*/  STL [R1+0xf18], R27 ;  /* 0x000f181b01007387 */ /* 0x0001e20000100800 */
[----:B------:R-:W-:Y:S01]  /*27380*/  IADD3.X R19, R19, UR5, RZ, P5, !PT ;  /* 0x0000000513137c10 */ /* 0x000fe2000affe4ff */
[----:B------:R0:W-:Y:S01]  /*27390*/  STL [R1+0xf10], R16 ;  /* 0x000f101001007387 */ /* 0x0001e20000100800 */
[----:B------:R0:W-:Y:S01]  /*273a0*/  STL [R1+0xf08], R17 ;  /* 0x000f081101007387 */ /* 0x0001e20000100800 */
[----:B------:R0:W-:Y:S02]  /*273b0*/  STL [R1+0xf00], R18 ;  /* 0x000f001201007387 */ /* 0x0001e40000100800 */
[----:B------:R-:W-:-:S04]  /*273c0*/  IMAD.MOV.U32 R29, RZ, RZ, c[0x0][0x188] ;  /* 0x00006200ff1d7624 */ /* 0x000fc800078e00ff */
[----:B------:R-:W-:-:S04]  /*273d0*/  IMAD.SHL.U32 R29, R29, 0x20, RZ ;  /* 0x000000201d1d7824 */ /* 0x000fc800078e00ff */
[----:B------:R-:W-:Y:S01]  /*273e0*/  IMAD.SHL.U32 R29, R29, 0x2, RZ ;  /* 0x000000021d1d7824 */ /* 0x000fe200078e00ff */
[----:B-1----:R-:W-:-:S05]  /*273f0*/  LOP3.LUT R2, R2, 0x3f, RZ, 0xc0, !PT ;  /* 0x0000003f02027812 */ /* 0x002fca00078ec0ff */
[----:B------:R-:W-:Y:S02]  /*27400*/  IMAD.SHL.U32 R2, R2, 0x2, RZ ;  /* 0x0000000202027824 */ /* 0x000fe400078e00ff */
[----:B--2---:R-:W-:Y:S02]  /*27410*/  IMAD.MOV.U32 R8, RZ, RZ, R9 ;  /* 0x000000ffff087224 */ /* 0x004fe400078e0009 */
[----:B---3--:R-:W-:Y:S02]  /*27420*/  IMAD.MOV.U32 R9, RZ, RZ, R4 ;  /* 0x000000ffff097224 */ /* 0x008fe400078e0004 */
[----:B----4-:R-:W-:-:S05]  /*27430*/  IMAD.MOV.U32 R4, RZ, RZ, R10 ;  /* 0x000000ffff047224 */ /* 0x010fca00078e000a */
[----:B------:R0:W-:Y:S01]  /*27440*/  STL.64 [R1+0xac0], R4 ;  /* 0x000ac00401007387 */ /* 0x0001e20000100a00 */
[----:B------:R0:W-:Y:S02]  /*27450*/  STL [R1+0xef8], R19 ;  /* 0x000ef81301007387 */ /* 0x0001e40000100800 */
[----:B------:R0:W-:Y:S01]  /*27460*/  STL.64 [R1+0xad0], R8 ;  /* 0x000ad00801007387 */ /* 0x0001e20000100a00 */
[----:B------:R-:W-:Y:S01]  /*27470*/  @!P0 CALL.REL.NOINC `(.L_x_1) ;  /* 0x0000001000008944 */ /* 0x000fe20003c00000 */
[----:B------:R-:W-:Y:S05]  /*27480*/  BRA `(.L_x_2) ;  /* 0xfffe423000007947 */ /* 0x000fea000383ffff */
.L_x_1:
[----:B-----5:R1:W-:Y:S04]  /*27490*/  STL [R1+0x14c8], R23 ;  /* 0x0014c81701007387 */ /* 0x0203e80000100800 */
[----:B-1----:R-:W2:Y:S04]  /*274a0*/  LDL.LU R23, [R1+0x2e8] ;  /* 0x0002e80001177983 */ /* 0x002ea80000300800 */
[----:B--2---:R1:W-:Y:S04]  /*274b0*/  STL [R1+0x14d0], R23 ;  /* 0x0014d01701007387 */ /* 0x0043e80000100800 */
        /* <DEDUP_REMOVED lines=32> */
[----:B------:R2:W-:Y:S01]  /*276c0*/  STL [R1+0x14c4], R22 ;  /* 0x0014c41601007387 */ /* 0x0005e20000100800 */
[----:B-1----:R-:W-:-:S03]  /*276d0*/  IMAD.MOV.U32 R23, RZ, RZ, R7 ;  /* 0x000000ffff177224 */ /* 0x002fc600078e0007 */
[----:B--2---:R-:W2:Y:S04]  /*276e0*/  LDL.LU R22, [R1+0x2fc] ;  /* 0x0002fc0001167983 */ /* 0x004ea80000300800 */
        /* <DEDUP_REMOVED lines=35> */
[----:B------:R-:W2:Y:S04]  /*27920*/  LDL.LU R28, [R1+0x2d0] ;  /* 0x0002d000011c7983 */ /* 0x000ea80000300800 */
[----:B------:R-:W3:Y:S01]  /*27930*/  LDL.LU R2, [R1+0x2e4] ;  /* 0x0002e40001027983 */ /* 0x000ee20000300800 */
[----:B-1----:R-:W-:-:S03]  /*27940*/  IMAD.MOV.U32 R22, RZ, RZ, R6 ;  /* 0x000000ffff167224 */ /* 0x002fc600078e0006 */
[----:B------:R-:W3:Y:S04]  /*27950*/  LDL.LU R0, [R1+0x2e0] ;  /* 0x0002e00001007983 */ /* 0x000ee80000300800 */
[----:B------:R-:W4:Y:S04]  /*27960*/  LDL.LU R29, [R1+0x2f4] ;  /* 0x0002f400011d7983 */ /* 0x000f280000300800 */
[----:B------:R-:W4:Y:S04]  /*27970*/  LDL.LU R10, [R1+0x2f0] ;  /* 0x0002f000010a7983 */ /* 0x000f280000300800 */
[----:B0-----:R-:W2:Y:S04]  /*27980*/  LDL.LU R5, [R1+0x304] ;  /* 0x0003040001057983 */ /* 0x001ea80000300800 */
[----:B------:R-:W2:Y:S04]  /*27990*/  LDL.LU R9, [R1+0x300] ;  /* 0x0003000001097983 */ /* 0x000ea80000300800 */
        /* <DEDUP_REMOVED lines=16> */
[----:B------:R0:W-:Y:S01]  /*27aa0*/  STL [R1+0x14b0], R21 ;  /* 0x0014b01501007387 */ /* 0x0001e20000100800 */
[----:B------:R-:W-:-:S03]  /*27ab0*/  F2FP.PACK_AB R23, R22, R23 ;  /* 0x000000171617723e */ /* 0x000fc600000000ff */
[----:B0-----:R-:W2:Y:S04]  /*27ac0*/  LDL.LU R21, [R1+0x2d4] ;  /* 0x0002d40001157983 */ /* 0x001ea80000300800 */
[----:B------:R0:W-:Y:S04]  /*27ad0*/  STL [R1+0x14ac], R20 ;  /* 0x0014ac1401007387 */ /* 0x0001e80000100800 */
[----:B0-----:R-:W2:Y:S04]  /*27ae0*/  LDL.LU R20, [R1+0x308] ;  /* 0x0003080001147983 */ /* 0x001ea80000300800 */
[----:B------:R0:W-:Y:S04]  /*27af0*/  STL [R1+0x1104], R25 ;  /* 0x0011041901007387 */ /* 0x0001e80000100800 */
[----:B0-----:R-:W2:Y:S04]  /*27b00*/  LDL.LU R25, [R1+0x30c] ;  /* 0x00030c0001197983 */ /* 0x001ea80000300800 */
[----:B------:R0:W-:Y:S04]  /*27b10*/  STL [R1+0x1100], R24 ;  /* 0x0011001801007387 */ /* 0x0001e80000100800 */
[----:B0-----:R-:W2:Y:S04]  /*27b20*/  LDL.LU R24, [R1+0x2f8] ;  /* 0x0002f80001187983 */ /* 0x001ea80000300800 */
[----:B------:R-:W2:Y:S04]  /*27b30*/  LDL.LU R22, [R1+0x1554] ;  /* 0x0015540001167983 */ /* 0x000ea80000300800 */
[----:B------:R0:W-:Y:S04]  /*27b40*/  STL [R1+0x90c], R23 ;  /* 0x00090c1701007387 */ /* 0x0001e80000100800 */
[----:B0-----:R-:W2:Y:S02]  /*27b50*/  LDL.LU R23, [R1+0x1550] ;  /* 0x0015500001177983 */ /* 0x001ea40000300800 */
[----:B--2---:R-:W-:-:S02]  /*27b60*/  F2FP.PACK_AB R23, R22, R23 ;  /* 0x000000171617723e */ /* 0x004fc400000000ff */
        /* <DEDUP_REMOVED lines=65> */
[----:B------:R0:W-:Y:S01]  /*27f80*/  STL [R1+0x8c8], R23 ;  /* 0x0008c81701007387 */ /* 0x0001e20000100800 */
[----:B---3--:R-:W-:Y:S02]  /*27f90*/  F2FP.PACK_AB R2, R2, R0 ;  /* 0x000000000202723e */ /* 0x008fe400000000ff */
[----:B----4-:R-:W-:Y:S01]  /*27fa0*/  F2FP.PACK_AB R0, R29, R10 ;  /* 0x0000000a1d00723e */ /* 0x010fe200000000ff */
[----:B0-----:R-:W3:Y:S01]  /*27fb0*/  LDL.LU R23, [R1+0x14c8] ;  /* 0x0014c80001177983 */ /* 0x001ee20000300800 */
[----:B------:R-:W-:Y:S02]  /*27fc0*/  F2FP.PACK_AB R5, R5, R9 ;  /* 0x000000090505723e */ /* 0x000fe400000000ff */
[----:B--2---:R-:W-:-:S02]  /*27fd0*/  F2FP.PACK_AB R24, R22, R24 ;  /* 0x000000181618723e */ /* 0x004fc400000000ff */
[----:B------:R-:W3:Y:S04]  /*27fe0*/  LDL.LU R22, [R1+0x14c4] ;  /* 0x0014c40001167983 */ /* 0x000ee80000300800 */
[----:B------:R0:W-:Y:S02]  /*27ff0*/  STL [R1+0x8c4], R24 ;  /* 0x0008c41801007387 */ /* 0x0001e40000100800 */
[----:B0-----:R-:W-:Y:S02]  /*28000*/  F2FP.PACK_AB R24, R25, R20 ;  /* 0x000000141918723e */ /* 0x001fe400000000ff */
[----:B------:R-:W-:-:S03]  /*28010*/  F2FP.PACK_AB R20, R21, R28 ;  /* 0x0000001c1514723e */ /* 0x000fc600000000ff */
[----:B------:R-:W-:Y:S04]  /*28020*/  STL [R1+0x8c0], R24 ;  /* 0x0008c01801007387 */ /* 0x000fe80000100800 */
[----:B------:R-:W-:Y:S04]  /*28030*/  STL [R1+0x7bc], R20 ;  /* 0x0007bc1401007387 */ /* 0x000fe80000100800 */
[----:B------:R0:W-:Y:S04]  /*28040*/  STL [R1+0x7b8], R2 ;  /* 0x0007b80201007387 */ /* 0x0001e80000100800 */
[----:B------:R1:W-:Y:S01]  /*28050*/  STL [R1+0x7b4], R0 ;  /* 0x0007b40001007387 */ /* 0x0003e20000100800 */
[----:B0-----:R-:W-:-:S03]  /*28060*/  F2FP.PACK_AB R2, R4, R8 ;  /* 0x000000080402723e */ /* 0x001fc600000000ff */
[----:B------:R-:W-:Y:S01]  /*28070*/  STL [R1+0x7b0], R5 ;  /* 0x0007b00501007387 */ /* 0x000fe20000100800 */
[----:B-1----:R-:W-:Y:S02]  /*28080*/  F2FP.PACK_AB R0, R3, R12 ;  /* 0x0000000c0300723e */ /* 0x002fe400000000ff */
[----:B------:R-:W-:Y:S01]  /*28090*/  F2FP.PACK_AB R3, R13, R14 ;  /* 0x0000000e0d03723e */ /* 0x000fe200000000ff */
[----:B------:R0:W-:Y:S04]  /*280a0*/  STL [R1+0x7ac], R2 ;  /* 0x0007ac0201007387 */ /* 0x0001e80000100800 */
[----:B------:R1:W-:Y:S04]  /*280b0*/  STL [R1+0x7a8], R0 ;  /* 0x0007a80001007387 */ /* 0x0003e80000100800 */
[----:B------:R2:W-:Y:S01]  /*280c0*/  STL [R1+0x7a4], R3 ;  /* 0x0007a40301007387 */ /* 0x0005e20000100800 */
[----:B0-----:R-:W-:-:S02]  /*280d0*/  F2FP.PACK_AB R2, R15, R6 ;  /* 0x000000060f02723e */ /* 0x001fc400000000ff */
[----:B-1----:R-:W-:-:S03]  /*280e0*/  F2FP.PACK_AB R0, R7, R11 ;  /* 0x0000000b0700723e */ /* 0x002fc600000000ff */
[----:B------:R0:W-:Y:S01]  /*280f0*/  STL [R1+0x7a0], R2 ;  /* 0x0007a00201007387 */ /* 0x0001e20000100800 */
[----:B--2---:R-:W-:-:S03]  /*28100*/  F2FP.PACK_AB R3, R26, R27 ;  /* 0x0000001b1a03723e */ /* 0x004fc600000000ff */
[----:B------:R1:W-:Y:S04]  /*28110*/  STL [R1+0x79c], R0 ;  /* 0x00079c0001007387 */ /* 0x0003e80000100800 */
[----:B------:R-:W-:Y:S04]  /*28120*/  STL [R1+0x798], R3 ;  /* 0x0007980301007387 */ /* 0x000fe80000100800 */
[----:B------:R-:W2:Y:S01]  /*28130*/  LDL.LU R21, [R1+0x1ec] ;  /* 0x0001ec0001157983 */ /* 0x000ea20000300800 */
[----:B0-----:R-:W-:Y:S02]  /*28140*/  F2FP.PACK_AB R2, R16, R17 ;  /* 0x000000111002723e */ /* 0x001fe400000000ff */
[----:B-1----:R-:W-:-:S03]  /*28150*/  F2FP.PACK_AB R0, R18, R19 ;  /* 0x000000131200723e */ /* 0x002fc600000000ff */
[----:B------:R-:W-:Y:S04]  /*28160*/  STL [R1+0x794], R2 ;  /* 0x0007940201007387 */ /* 0x000fe80000100800 */
[----:B--2---:R0:W-:Y:S04]  /*28170*/  STL [R1+0x14b4], R21 ;  /* 0x0014b41501007387 */ /* 0x0041e80000100800 */
[----:B------:R-:W-:Y:S04]  /*28180*/  STL [R1+0x790], R0 ;  /* 0x0007900001007387 */ /* 0x000fe80000100800 */
[----:B0-----:R-:W2:Y:S04]  /*28190*/  LDL.LU R21, [R1+0x1d8] ;  /* 0x0001d80001157983 */ /* 0x001ea80000300800 */
[----:B--2---:R0:W-:Y:S04]  /*281a0*/  STL [R1+0x14bc], R21 ;  /* 0x0014bc1501007387 */ /* 0x0041e80000100800 */
[----:B0-----:R-:W2:Y:S04]  /*281b0*/  LDL.LU R21, [R1+0x1c8] ;  /* 0x0001c80001157983 */ /* 0x001ea80000300800 */
[----:B------:R-:W4:Y:S04]  /*281c0*/  LDL.LU R20, [R1+0x1e8] ;  /* 0x0001e80001147983 */ /* 0x000f280000300800 */
[----:B----4-:R0:W-:Y:S04]  /*281d0*/  STL [R1+0x14b8], R20 ;  /* 0x0014b81401007387 */ /* 0x0101e80000100800 */
[----:B0-----:R-:W4:Y:S04]  /*281e0*/  LDL.LU R20, [R1+0x1dc] ;  /* 0x0001dc0001147983 */ /* 0x001f280000300800 */
[----:B----4-:R0:W-:Y:S04]  /*281f0*/  STL [R1+0x14c0], R20 ;  /* 0x0014c01401007387 */ /* 0x0101e80000100800 */
[----:B0-----:R-:W2:Y:S04]  /*28200*/  LDL.LU R20, [R1+0x1cc] ;  /* 0x0001cc0001147983 */ /* 0x001ea80000300800 */
[----:B------:R-:W4:Y:S04]  /*28210*/  LDL.LU R24, [R1+0x108] ;  /* 0x0001080001187983 */ /* 0x000f280000300800 */
[----:B----4-:R0:W-:Y:S04]  /*28220*/  STL [R1+0x1448], R24 ;  /* 0x0014481801007387 */ /* 0x0101e80000100800 */
[----:B0-----:R-:W4:Y:S04]  /*28230*/  LDL.LU R24, [R1+0xec] ;  /* 0x0000ec0001187983 */ /* 0x001f280000300800 */
        /* <DEDUP_REMOVED lines=24> */
[----:B------:R-:W2:Y:S04]  /*283c0*/  LDL.LU R25, [R1+0xd4] ;  /* 0x0000d40001197983 */ /* 0x000ea80000300800 */
[----:B--2---:R0:W-:Y:S04]  /*283d0*/  STL [R1+0x1450], R25 ;  /* 0x0014501901007387 */ /* 0x0041e80000100800 */
[----:B0-----:R-:W2:Y:S04]  /*283e0*/  LDL.LU R25, [R1+0xdc] ;  /* 0x0000dc0001197983 */ /* 0x001ea80000300800 */
        /* <DEDUP_REMOVED lines=19> */
[----:B0-----:R-:W2:Y:S01]  /*28520*/  LDL.LU R25, [R1+0x1d4] ;  /* 0x0001d40001197983 */ /* 0x001ea20000300800 */
[----:B---3--:R-:W-:-:S02]  /*28530*/  F2FP.PACK_AB R23, R23, R22 ;  /* 0x000000161717723e */ /* 0x008fc400000000ff */
[----:B------:R-:W-:Y:S01]  /*28540*/  F2FP.PACK_AB R21, R20, R21 ;  /* 0x000000151415723e */ /* 0x000fe200000000ff */
[----:B--2---:R0:W-:Y:S04]  /*28550*/  STL [R1+0x14a8], R25 ;  /* 0x0014a81901007387 */ /* 0x0041e80000100800 */
[----:B0-----:R-:W4:Y:S04]  /*28560*/  LDL.LU R25, [R1+0x1c4] ;  /* 0x0001c40001197983 */ /* 0x001f280000300800 */
[----:B------:R-:W2:Y:S04]  /*28570*/  LDL.LU R28, [R1+0xd0] ;  /* 0x0000d000011c7983 */ /* 0x000ea80000300800 */
[----:B------:R-:W3:Y:S04]  /*28580*/  LDL.LU R2, [R1+0xe4] ;  /* 0x0000e40001027983 */ /* 0x000ee80000300800 */
[----:B------:R-:W3:Y:S04]  /*28590*/  LDL.LU R0, [R1+0xe0] ;  /* 0x0000e00001007983 */ /* 0x000ee80000300800 */
        /* <DEDUP_REMOVED lines=33> */
[----:B0-----:R-:W2:Y:S01]  /*287b0*/  LDL.LU R20, [R1+0x14ac] ;  /* 0x0014ac0001147983 */ /* 0x001ea20000300800 */
[----:B----4-:R-:W-:Y:S02]  /*287c0*/  F2FP.PACK_AB R24, R25, R24 ;  /* 0x000000181918723e */ /* 0x010fe400000000ff */
[----:B--2---:R-:W-:-:S02]  /*287d0*/  F2FP.PACK_AB R21, R21, R20 ;  /* 0x000000141515723e */ /* 0x004fc400000000ff */
[----:B------:R-:W2:Y:S04]  /*287e0*/  LDL.LU R20, [R1+0xe8] ;  /* 0x0000e80001147983 */ /* 0x000ea80000300800 */
[----:B------:R0:W-:Y:S04]  /*287f0*/  STL [R1+0x6cc], R21 ;  /* 0x0006cc1501007387 */ /* 0x0001e80000100800 */
[----:B0-----:R-:W4:Y:S04]  /*28800*/  LDL.LU R21, [R1+0xfc] ;  /* 0x0000fc0001157983 */ /* 0x001f280000300800 */
        /* <DEDUP_REMOVED lines=48> */
[----:B------:R-:W2:Y:S01]  /*28b10*/  LDL.LU R24, [R1+0x1448] ;  /* 0x0014480001187983 */ /* 0x000ea20000300800 */
[----:B----4-:R-:W-:-:S03]  /*28b20*/  F2FP.PACK_AB R22, R21, R22 ;  /* 0x000000161516723e */ /* 0x010fc600000000ff */
[----:B------:R0:W-:Y:S01]  /*28b30*/  STL [R1+0x648], R20 ;  /* 0x0006481401007387 */ /* 0x0001e20000100800 */
[----:B---3--:R-:W-:Y:S02]  /*28b40*/  F2FP.PACK_AB R2, R2, R0 ;  /* 0x000000000202723e */ /* 0x008fe400000000ff */
[----:B------:R-:W-:Y:S01]  /*28b50*/  F2FP.PACK_AB R0, R29, R10 ;  /* 0x0000000a1d00723e */ /* 0x000fe200000000ff */
[----:B------:R-:W-:Y:S01]  /*28b60*/  STL [R1+0x644], R22 ;  /* 0x0006441601007387 */ /* 0x000fe20000100800 */
[----:B0-----:R-:W-:Y:S02]  /*28b70*/  F2FP.PACK_AB R20, R25, R28 ;  /* 0x0000001c1914723e */ /* 0x001fe400000000ff */
[----:B------:R-:W-:Y:S02]  /*28b80*/  F2FP.PACK_AB R5, R5, R9 ;  /* 0x000000090505723e */ /* 0x000fe400000000ff */
[----:B--2---:R-:W-:-:S05]  /*28b90*/  F2FP.PACK_AB R21, R23, R24 ;  /* 0x000000181715723e */ /* 0x004fca00000000ff */
        /* <DEDUP_REMOVED lines=56> */
[----:B------:R-:W3:Y:S04]  /*28f20*/  LDL.LU R21, [R1+0x33c] ;  /* 0x00033c0001157983 */ /* 0x000ee80000300800 */
[----:B---3--:R0:W-:Y:S04]  /*28f30*/  STL [R1+0x13bc], R21 ;  /* 0x0013bc1501007387 */ /* 0x0081e80000100800 */
[----:B0-----:R-:W3:Y:S04]  /*28f40*/  LDL.LU R21, [R1+0x32c] ;  /* 0x00032c0001157983 */ /* 0x001ee80000300800 */
        /* <DEDUP_REMOVED lines=33> */
[----:B0-----:R-:W2:Y:S04]  /*29160*/  LDL.LU R21, [R1+0x65c] ;  /* 0x00065c0001157983 */ /* 0x001ea80000300800 */
[----:B------:R-:W3:Y:S04]  /*29170*/  LDL.LU R22, [R1+0x338] ;  /* 0x0003380001167983 */ /* 0x000ee80000300800 */
[----:B------:R-:W4:Y:S04]  /*29180*/  LDL.LU R23, [R1+0x34c] ;  /* 0x00034c0001177983 */ /* 0x000f280000300800 */
        /* <DEDUP_REMOVED lines=25> */
[----:B--2---:R-:W-:-:S03]  /*29320*/  F2FP.PACK_AB R20, R21, R20 ;  /* 0x000000141514723e */ /* 0x004fc600000000ff */
        /* <DEDUP_REMOVED lines=69> */
[----:B---3--:R-:W-:-:S03]  /*29780*/  F2FP.PACK_AB R2, R2, R0 ;  /* 0x000000000202723e */ /* 0x008fc600000000ff */
[----:B------:R0:W-:Y:S01]  /*29790*/  STL [R1+0x448], R20 ;  /* 0x0004481401007387 */ /* 0x0001e20000100800 */
[----:B------:R-:W-:Y:S02]  /*297a0*/  F2FP.PACK_AB R0, R29, R10 ;  /* 0x0000000a1d00723e */ /* 0x000fe400000000ff */
[----:B------:R-:W-:Y:S02]  /*297b0*/  F2FP.PACK_AB R5, R5, R9 ;  /* 0x000000090505723e */ /* 0x000fe400000000ff */
[----:B0-----:R-:W-:Y:S02]  /*297c0*/  F2FP.PACK_AB R20, R25, R28 ;  /* 0x0000001c1914723e */ /* 0x001fe400000000ff */
[----:B--2---:R-:W-:Y:S02]  /*297d0*/  F2FP.PACK_AB R22, R21, R22 ;  /* 0x000000161516723e */ /* 0x004fe400000000ff */
[----:B----4-:R-:W-:-:S03]  /*297e0*/  F2FP.PACK_AB R21, R23, R24 ;  /* 0x000000181715723e */ /* 0x010fc600000000ff */
[----:B------:R-:W-:Y:S04]  /*297f0*/  STL [R1+0x444], R22 ;  /* 0x0004441601007387 */ /* 0x000fe80000100800 */
        /* <DEDUP_REMOVED lines=650> */
[----:B------:R-:W3:Y:S03]  /*2c0a0*/  LDL.LU R21, [R1+0x3bc] ;  /* 0x0003bc0001157983 */ /* 0x000ee60000300800 */
        /* <DEDUP_REMOVED lines=35> */
[----:B0-----:R-:W2:Y:S01]  /*2c2e0*/  LDL.LU R21, [R1+0x52c] ;  /* 0x00052c0001157983 */ /* 0x001ea20000300800 */
[----:B------:R-:W3:Y:S02]  /*2c2f0*/  LDL.LU R22, [R1+0x3b8] ;  /* 0x0003b80001167983 */ /* 0x000ee40000300800 */
[----:B------:R-:W4:Y:S02]  /*2c300*/  LDL.LU R23, [R1+0x3cc] ;  /* 0x0003cc0001177983 */ /* 0x000f240000300800 */
        /* <DEDUP_REMOVED lines=25> */
[----:B--2---:R-:W-:-:S02]  /*2c4a0*/  F2FP.PACK_AB R20, R21, R20 ;  /* 0x000000141514723e */ /* 0x004fc400000000ff */
[----:B------:R-:W2:Y:S03]  /*2c4b0*/  LDL.LU R21, [R1+0x1214] ;  /* 0x0012140001157983 */ /* 0x000ea60000300800 */
[----:B------:R0:W-:Y:S02]  /*2c4c0*/  STL [R1+0x9c], R20 ;  /* 0x00009c1401007387 */ /* 0x0001e40000100800 */
[----:B0-----:R-:W2:Y:S02]  /*2c4d0*/  LDL.LU R20, [R1+0x1210] ;  /* 0x0012100001147983 */ /* 0x001ea40000300800 */
[----:B--2---:R-:W-:Y:S02]  /*2c4e0*/  F2FP.PACK_AB R20, R21, R20 ;  /* 0x000000141514723e */ /* 0x004fe400000000ff */
[----:B------:R-:W2:Y:S03]  /*2c4f0*/  LDL.LU R21, [R1+0x120c] ;  /* 0x00120c0001157983 */ /* 0x000ea60000300800 */
[----:B------:R0:W-:Y:S02]  /*2c500*/  STL [R1+0x98], R20 ;  /* 0x0000981401007387 */ /* 0x0001e40000100800 */
[----:B0-----:R-:W2:Y:S02]  /*2c510*/  LDL.LU R20, [R1+0x1208] ;  /* 0x0012080001147983 */ /* 0x001ea40000300800 */
        /* <DEDUP_REMOVED lines=62> */
[----:B------:R0:W-:Y:S01]  /*2c900*/  STL [R1+0x58], R20 ;  /* 0x0000581401007387 */ /* 0x0001e20000100800 */
[----:B---3--:R-:W-:Y:S01]  /*2c910*/  F2FP.PACK_AB R2, R2, R0 ;  /* 0x000000000202723e */ /* 0x008fe200000000ff */
[----:B------:R-:W-:Y:S01]  /*2c920*/  F2FP.PACK_AB R0, R29, R10 ;  /* 0x0000000a1d00723e */ /* 0x000fe200000000ff */
[----:B------:R-:W-:-:S02]  /*2c930*/  F2FP.PACK_AB R5, R5, R9 ;  /* 0x000000090505723e */ /* 0x000fc400000000ff */
[----:B0-----:R-:W-:Y:S02]  /*2c940*/  F2FP.PACK_AB R20, R25, R28 ;  /* 0x0000001c1914723e */ /* 0x001fe400000000ff */
[----:B--2---:R-:W-:Y:S01]  /*2c950*/  F2FP.PACK_AB R22, R21, R22 ;  /* 0x000000161516723e */ /* 0x004fe200000000ff */
[----:B----4-:R-:W-:-:S04]  /*2c960*/  F2FP.PACK_AB R21, R23, R24 ;  /* 0x000000181715723e */ /* 0x010fc800000000ff */
[----:B------:R-:W-:Y:S01]  /*2c970*/  STL [R1+0x54], R22 ;  /* 0x0000541601007387 */ /* 0x000fe20000100800 */
[----:B------:R-:W-:Y:S02]  /*2c980*/  STL [R1+0x50], R21 ;  /* 0x0000501501007387 */ /* 0x000fe40000100800 */
[----:B------:R-:W-:Y:S02]  /*2c990*/  STL [R1+0x4c], R20 ;  /* 0x00004c1401007387 */ /* 0x000fe40000100800 */
[----:B------:R0:W-:Y:S01]  /*2c9a0*/  STL [R1+0x48], R2 ;  /* 0x0000480201007387 */ /* 0x0001e20000100800 */
[----:B------:R1:W-:Y:S01]  /*2c9b0*/  STL [R1+0x44], R0 ;  /* 0x0000440001007387 */ /* 0x0003e20000100800 */
[----:B------:R-:W-:Y:S01]  /*2c9c0*/  STL [R1+0x40], R5 ;  /* 0x0000400501007387 */ /* 0x000fe20000100800 */
[----:B0-----:R-:W-:Y:S02]  /*2c9d0*/  F2FP.PACK_AB R2, R4, R8 ;  /* 0x000000080402723e */ /* 0x001fe400000000ff */
[----:B-1----:R-:W-:Y:S01]  /*2c9e0*/  F2FP.PACK_AB R0, R3, R12 ;  /* 0x0000000c0300723e */ /* 0x002fe200000000ff */
[----:B------:R-:W-:-:S02]  /*2c9f0*/  F2FP.PACK_AB R3, R13, R14 ;  /* 0x0000000e0d03723e */ /* 0x000fc400000000ff */
[----:B------:R0:W-:Y:S02]  /*2ca00*/  STL [R1+0x3c], R2 ;  /* 0x00003c0201007387 */ /* 0x0001e40000100800 */
[----:B------:R1:W-:Y:S02]  /*2ca10*/  STL [R1+0x38], R0 ;  /* 0x0000380001007387 */ /* 0x0003e40000100800 */
[----:B------:R2:W-:Y:S01]  /*2ca20*/  STL [R1+0x34], R3 ;  /* 0x0000340301007387 */ /* 0x0005e20000100800 */
[----:B0-----:R-:W-:Y:S02]  /*2ca30*/  F2FP.PACK_AB R2, R15, R6 ;  /* 0x000000060f02723e */ /* 0x001fe400000000ff */
[----:B-1----:R-:W-:Y:S02]  /*2ca40*/  F2FP.PACK_AB R0, R7, R11 ;  /* 0x0000000b0700723e */ /* 0x002fe400000000ff */
[----:B--2---:R-:W-:Y:S01]  /*2ca50*/  F2FP.PACK_AB R3, R26, R27 ;  /* 0x0000001b1a03723e */ /* 0x004fe200000000ff */
[----:B------:R0:W-:Y:S02]  /*2ca60*/  STL [R1+0x30], R2 ;  /* 0x0000300201007387 */ /* 0x0001e40000100800 */
[----:B------:R1:W-:Y:S02]  /*2ca70*/  STL [R1+0x2c], R0 ;  /* 0x00002c0001007387 */ /* 0x0003e40000100800 */
[----:B------:R-:W-:Y:S02]  /*2ca80*/  STL [R1+0x28], R3 ;  /* 0x0000280301007387 */ /* 0x000fe40000100800 */
[----:B------:R-:W2:Y:S01]  /*2ca90*/  LDL.LU R7, [R1+0x408] ;  /* 0x0004080001077983 */ /* 0x000ea20000300800 */
[----:B0-----:R-:W-:-:S02]  /*2caa0*/  F2FP.PACK_AB R2, R16, R17 ;  /* 0x000000111002723e */ /* 0x001fc400000000ff */
[----:B-1----:R-:W-:-:S03]  /*2cab0*/  F2FP.PACK_AB R0, R18, R19 ;  /* 0x000000131200723e */ /* 0x002fc600000000ff */
[----:B------:R-:W-:Y:S04]  /*2cac0*/  STL [R1+0x24], R2 ;  /* 0x0000240201007387 */ /* 0x000fe80000100800 */
[----:B--2---:R0:W-:Y:S01]  /*2cad0*/  STL [R1+0x114c], R7 ;  /* 0x00114c0701007387 */ /* 0x0041e20000100800 */
[----:B------:R-:W-:Y:S03]  /*2cae0*/  STL [R1+0x20], R0 ;  /* 0x0000200001007387 */ /* 0x000fe60000100800 */
        /* <DEDUP_REMOVED lines=34> */
[----:B------:R-:W3:Y:S03]  /*2cd10*/  LDL.LU R5, [R1+0x428] ;  /* 0x0004280001057983 */ /* 0x000ee60000300800 */
[----:B---3--:R0:W-:Y:S04]  /*2cd20*/  STL [R1+0x1144], R5 ;  /* 0x0011440501007387 */ /* 0x0081e80000100800 */
[----:B0-----:R-:W3:Y:S01]  /*2cd30*/  LDL.LU R5, [R1+0x41c] ;  /* 0x00041c0001057983 */ /* 0x001ee20000300800 */
[----:B------:R-:W4:Y:S03]  /*2cd40*/  LDL.LU R4, [R1+0x438] ;  /* 0x0004380001047983 */ /* 0x000f260000300800 */
[----:B----4-:R0:W-:Y:S04]  /*2cd50*/  STL [R1+0x1140], R4 ;  /* 0x0011400401007387 */ /* 0x0101e80000100800 */
[----:B0-----:R-:W4:Y:S01]  /*2cd60*/  LDL.LU R4, [R1+0x42c] ;  /* 0x00042c0001047983 */ /* 0x001f220000300800 */
[----:B------:R-:W2:Y:S03]  /*2cd70*/  LDL.LU R11, [R1+0x400] ;  /* 0x00040000010b7983 */ /* 0x000ea60000300800 */
[----:B--2---:R0:W-:Y:S04]  /*2cd80*/  STL [R1+0x113c], R11 ;  /* 0x00113c0b01007387 */ /* 0x0041e80000100800 */
[----:B0-----:R-:W2:Y:S01]  /*2cd90*/  LDL.LU R11, [R1+0x43c] ;  /* 0x00043c00010b7983 */ /* 0x001ea20000300800 */
        /* <DEDUP_REMOVED lines=36> */
[----:B------:R-:W2:Y:S01]  /*2cfe0*/  LDL.LU R25, [R1+0x89c] ;  /* 0x00089c0001197983 */ /* 0x000ea20000300800 */
[----:B------:R-:W-:-:S02]  /*2cff0*/  F2FP.PACK_AB R7, R6, R7 ;  /* 0x000000070607723e */ /* 0x000fc400000000ff */
[----:B--2---:R0:W-:Y:S04]  /*2d000*/  STL [R1+0x1108], R25 ;  /* 0x0011081901007387 */ /* 0x0041e80000100800 */
[----:B0-----:R-:W2:Y:S01]  /*2d010*/  LDL.LU R25, [R1+0x88c] ;  /* 0x00088c0001197983 */ /* 0x001ea20000300800 */
[----:B------:R-:W2:Y:S02]  /*2d020*/  LDL.LU R22, [R1+0x898] ;  /* 0x0008980001167983 */ /* 0x000ea40000300800 */
[----:B------:R-:W2:Y:S02]  /*2d030*/  LDL.LU R24, [R1+0x8ac] ;  /* 0x0008ac0001187983 */ /* 0x000ea40000300800 */
        /* <DEDUP_REMOVED lines=10> */
[----:B------:R0:W-:Y:S03]  /*2d0e0*/  STL [R1+0x1c], R7 ;  /* 0x00001c0701007387 */ /* 0x0001e60000100800 */
        /* <DEDUP_REMOVED lines=27> */
[----:B------:R0:W-:Y:S02]  /*2d2a0*/  STL [R1], R7 ;  /* 0x0000000701007387 */ /* 0x0001e40000100800 */
[----:B0-----:R-:W2:Y:S02]  /*2d2b0*/  LDL.LU R7, [R1+0x114c] ;  /* 0x00114c0001077983 */ /* 0x001ea40000300800 */
[----:B--2---:R-:W-:Y:S02]  /*2d2c0*/  F2FP.PACK_AB R7, R6, R7 ;  /* 0x000000070607723e */ /* 0x004fe400000000ff */
[----:B------:R-:W3:Y:S02]  /*2d2d0*/  LDL.LU R6, [R1+0x1148] ;  /* 0x0011480001067983 */ /* 0x000ee40000300800 */
[----:B---3--:R-:W-:-:S02]  /*2d2e0*/  F2FP.PACK_AB R6, R5, R6 ;  /* 0x000000060506723e */ /* 0x008fc400000000ff */
[----:B------:R-:W4:Y:S02]  /*2d2f0*/  LDL.LU R5, [R1+0x1144] ;  /* 0x0011440001057983 */ /* 0x000f240000300800 */
[----:B----4-:R-:W-:Y:S02]  /*2d300*/  F2FP.PACK_AB R5, R4, R5 ;  /* 0x000000050405723e */ /* 0x010fe400000000ff */
[----:B------:R-:W2:Y:S02]  /*2d310*/  LDL.LU R4, [R1+0x1140] ;  /* 0x0011400001047983 */ /* 0x000ea40000300800 */
[----:B--2---:R-:W-:Y:S02]  /*2d320*/  F2FP.PACK_AB R4, R11, R4 ;  /* 0x000000040b04723e */ /* 0x004fe400000000ff */
[----:B------:R-:W2:Y:S02]  /*2d330*/  LDL.LU R11, [R1+0x113c] ;  /* 0x00113c00010b7983 */ /* 0x000ea40000300800 */
[----:B--2---:R-:W-:-:S02]  /*2d340*/  F2FP.PACK_AB R11, R10, R11 ;  /* 0x0000000b0a0b723e */ /* 0x004fc400000000ff */
[----:B------:R-:W2:Y:S02]  /*2d350*/  LDL.LU R10, [R1+0x1138] ;  /* 0x00113800010a7983 */ /* 0x000ea40000300800 */
[----:B--2---:R-:W-:Y:S02]  /*2d360*/  F2FP.PACK_AB R10, R9, R10 ;  /* 0x0000000a090a723e */ /* 0x004fe400000000ff */
        /* <DEDUP_REMOVED lines=22> */
[----:B------:R-:W2:Y:S01]  /*2d4d0*/  LDL.LU R25, [R1+0x1108] ;  /* 0x0011080001197983 */ /* 0x000ea20000300800 */
[----:B------:R-:W-:Y:S02]  /*2d4e0*/  F2FP.PACK_AB R21, R24, R21 ;  /* 0x000000151815723e */ /* 0x000fe400000000ff */
[----:B--2---:R-:W-:Y:S02]  /*2d4f0*/  F2FP.PACK_AB R22, R25, R22 ;  /* 0x000000161916723e */ /* 0x004fe400000000ff */
[----:B------:R-:W2:Y:S01]  /*2d500*/  LDL.LU R25, [R1+0x1104] ;  /* 0x0011040001197983 */ /* 0x000ea20000300800 */
[----:B------:R-:W3:Y:S01]  /*2d510*/  LDL.LU R24, [R1+0x1100] ;  /* 0x0011000001187983 */ /* 0x000ee20000300800 */
[----:B------:R-:W-:Y:S02]  /*2d520*/  F2FP.PACK_AB R20, R20, R28 ;  /* 0x0000001c1414723e */ /* 0x000fe400000000ff */
[----:B------:R-:W-:Y:S02]  /*2d530*/  F2FP.PACK_AB R27, R2, R27 ;  /* 0x0000001b021b723e */ /* 0x000fe400000000ff */
[----:B------:R-:W-:-:S02]  /*2d540*/  F2FP.PACK_AB R26, R0, R26 ;  /* 0x0000001a001a723e */ /* 0x000fc400000000ff */
[----:B--2---:R-:W-:Y:S02]  /*2d550*/  F2FP.PACK_AB R25, R29, R25 ;  /* 0x000000191d19723e */ /* 0x004fe400000000ff */
[----:B---3--:R-:W-:Y:S02]  /*2d560*/  F2FP.PACK_AB R24, R3, R24 ;  /* 0x000000180318723e */ /* 0x008fe400000000ff */
.L_x_0:
[----:B-1----:R-:W0:Y:S04]  /*2d570*/  S2R R0, SR_TID.X ;  /* 0x0000000000007919 */ /* 0x002e280000002100 */
[----:B------:R-:W1:Y:S04]  /*2d580*/  S2R R29, SR_TID.X ;  /* 0x00000000001d7919 */ /* 0x000e680000002100 */
[----:B------:R-:W-:Y:S06]  /*2d590*/  BAR.SYNC.DEFER_BLOCKING 0x0 ;  /* 0x0000000000007b1d */ /* 0x000fec0000010000 */
[----:B------:R-:W-:Y:S04]  /*2d5a0*/  STL [R1+0x1178], R21 ;  /* 0x0011781501007387 */ /* 0x000fe80000100800 */
[----:B------:R-:W-:Y:S04]  /*2d5b0*/  STL [R1+0x1174], R22 ;  /* 0x0011741601007387 */ /* 0x000fe80000100800 */
[----:B------:R-:W-:Y:S01]  /*2d5c0*/  STL [R1+0x1170], R23 ;  /* 0x0011701701007387 */ /* 0x000fe20000100800 */
[----:B0-----:R-:W-:-:S03]  /*2d5d0*/  LOP3.LUT R2, R0, 0x3f, RZ, 0xc0, !PT ;  /* 0x0000003f00027812 */ /* 0x001fc600078ec0ff */
[----:B------:R-:W-:Y:S01]  /*2d5e0*/  STL [R1+0x1180], R18 ;  /* 0x0011801201007387 */ /* 0x000fe20000100800 */
[C---:B-1----:R-:W-:Y:S01]  /*2d5f0*/  IMAD.SHL.U32 R0, R29.reuse, 0x200, RZ ;  /* 0x000002001d007824 */ /* 0x042fe200078e00ff */
[C---:B------:R-:W-:Y:S01]  /*2d600*/  LOP3.LUT R28, R29.reuse, 0x20, RZ, 0xc0, !PT ;  /* 0x000000201d1c7812 */ /* 0x040fe200078ec0ff */
[----:B------:R-:W-:Y:S01]  /*2d610*/  IMAD.SHL.U32 R3, R29, 0x20, RZ ;  /* 0x000000201d037824 */ /* 0x000fe200078e00ff */
[----:B------:R-:W-:Y:S02]  /*2d620*/  STL [R1+0x117c], R19 ;  /* 0x00117c1301007387 */ /* 0x000fe40000100800 */
[----:B------:R-:W-:-:S05]  /*2d630*/  LOP3.LUT R0, R0, 0xc00, RZ, 0xc0, !PT ;  /* 0x00000c0000007812 */ /* 0x000fca00078ec0ff */
[----:B------:R-:W-:Y:S02]  /*2d640*/  IMAD R0, R2, 0x10, R0 ;  /* 0x0000001002007824 */ /* 0x000fe400078e0200 */
[----:B------:R-:W-:-:S05]  /*2d650*/  IMAD.SHL.U32 R2, R29, 0x80, RZ ;  /* 0x000000801d027824 */ /* 0x000fca00078e00ff */
[----:B------:R-:W-:-:S04]  /*2d660*/  LOP3.LUT R2, R2, 0xc00, RZ, 0xc0, !PT ;  /* 0x00000c0002027812 */ /* 0x000fc800078ec0ff */
[----:B------:R-:W-:Y:S01]  /*2d670*/  LOP3.LUT R2, R2, 0x60, R3, 0xf8, !PT ;  /* 0x0000006002027812 */ /* 0x000fe200078ef803 */
[----:B------:R-:W-:Y:S01]  /*2d680*/  IMAD.SHL.U32 R3, R29, 0x4, RZ ;  /* 0x000000041d037824 */ /* 0x000fe200078e00ff */
[----:B------:R-:W-:-:S04]  /*2d690*/  LOP3.LUT R29, R0, 0x40, RZ, 0x3c, !PT ;  /* 0x00000040001d7812 */ /* 0x000fc800078e3cff */
[----:B------:R-:W-:Y:S02]  /*2d6a0*/  LOP3.LUT R2, R2, 0x70, R3, 0x78, !PT ;  /* 0x0000007002027812 */ /* 0x000fe400078e7803 */
[----:B------:R-:W-:-:S03]  /*2d6b0*/  LOP3.LUT R3, R0, 0x60, RZ, 0x3c, !PT ;  /* 0x0000006000037812 */ /* 0x000fc600078e3cff */
[----:B------:R-:W-:Y:S01]  /*2d6c0*/  IMAD R2, R28, 0x8, R2 ;  /* 0x000000081c027824 */ /* 0x000fe200078e0202 */
[----:B------:R-:W-:-:S04]  /*2d6d0*/  LOP3.LUT R28, R0, 0x20, RZ, 0x3c, !PT ;  /* 0x00000020001c7812 */ /* 0x000fc800078e3cff */
[----:B------:R-:W-:Y:S04]  /*2d6e0*/  STS.128 [R2], R24 ;  /* 0x0000001802007388 */ /* 0x000fe80000000c00 */
[----:B------:R-:W-:Y:S04]  /*2d6f0*/  STS.128 [R2+0x80], R20 ;  /* 0x0000801402007388 */ /* 0x000fe80000000c00 */
[----:B------:R-:W-:Y:S04]  /*2d700*/  STS.128 [R2+0x200], R16 ;  /* 0x0002001002007388 */ /* 0x000fe80000000c00 */
[----:B------:R-:W-:Y:S04]  /*2d710*/  STS.128 [R2+0x280], R12 ;  /* 0x0002800c02007388 */ /* 0x000fe80000000c00 */
[----:B------:R-:W-:Y:S06]  /*2d720*/  BAR.SYNC.DEFER_BLOCKING 0x0 ;  /* 0x0000000000007b1d */ /* 0x000fec0000010000 */
[----:B------:R-:W0:Y:S04]  /*2d730*/  LDS.128 R24, [R0] ;  /* 0x0000000000187984 */ /* 0x000e280000000c00 */
[----:B------:R-:W1:Y:S01]  /*2d740*/  LDS.128 R12, [R3] ;  /* 0x00000000030c7984 */ /* 0x000e620000000c00 */
[----:B0-----:R-:W-:-:S03]  /*2d750*/  IMAD.MOV.U32 R20, RZ, RZ, R25 ;  /* 0x000000ffff147224 */ /* 0x001fc600078e0019 */
[----:B------:R-:W-:Y:S01]  /*2d760*/  STL.64 [R1+0x158], R26 ;  /* 0x0001581a01007387 */ /* 0x000fe20000100a00 */
[----:B------:R-:W-:Y:S02]  /*2d770*/  IMAD.MOV.U32 R17, RZ, RZ, R24 ;  /* 0x000000ffff117224 */ /* 0x000fe400078e0018 */
[----:B-1----:R-:W-:Y:S01]  /*2d780*/  IMAD.MOV.U32 R19, RZ, RZ, R12 ;  /* 0x000000ffff137224 */ /* 0x002fe200078e000c */
[----:B------:R-:W0:Y:S04]  /*2d790*/  LDS.128 R24, [R28] ;  /* 0x000000001c187984 */ /* 0x000e280000000c00 */
[----:B------:R-:W-:Y:S04]  /*2d7a0*/  STL [R1+0x1184], R20 ;  /* 0x0011841401007387 */ /* 0x000fe80000100800 */
[----:B------:R-:W1:Y:S04]  /*2d7b0*/  LDS.128 R20, [R29] ;  /* 0x000000001d147984 */ /* 0x000e680000000c00 */
[----:B------:R-:W-:Y:S06]  /*2d7c0*/  BAR.SYNC.DEFER_BLOCKING 0x0 ;  /* 0x0000000000007b1d */ /* 0x000fec0000010000 */
[----:B0-----:R0:W-:Y:S04]  /*2d7d0*/  STL.64 [R1+0x170], R24 ;  /* 0x0001701801007387 */ /* 0x0011e80000100a00 */
[----:B------:R2:W-:Y:S04]  /*2d7e0*/  STL.64 [R1+0x178], R26 ;  /* 0x0001781a01007387 */ /* 0x0005e80000100a00 */
[----:B------:R-:W-:Y:S04]  /*2d7f0*/  STL [R1+0x234], R13 ;  /* 0x0002340d01007387 */ /* 0x000fe80000100800 */
[----:B-1----:R1:W-:Y:S04]  /*2d800*/  STL.64 [R1+0x190], R20 ;  /* 0x0001901401007387 */ /* 0x0023e80000100a00 */
[----:B------:R3:W-:Y:S04]  /*2d810*/  STL.64 [R1+0x198], R22 ;  /* 0x0001981601007387 */ /* 0x0007e80000100a00 */
[----:B------:R-:W-:Y:S04]  /*2d820*/  STL.64 [R1+0x238], R14 ;  /* 0x0002380e01007387 */ /* 0x000fe80000100a00 */
[----:B0-----:R-:W4:Y:S04]  /*2d830*/  LDL.LU R24, [R1+0x90] ;  /* 0x0000900001187983 */ /* 0x001f280000300800 */
[----:B------:R-:W4:Y:S04]  /*2d840*/  LDL.LU R25, [R1+0x94] ;  /* 0x0000940001197983 */ /* 0x000f280000300800 */
[----:B--2---:R-:W2:Y:S04]  /*2d850*/  LDL.LU R26, [R1+0x98] ;  /* 0x00009800011a7983 */ /* 0x004ea80000300800 */
[----:B------:R-:W2:Y:S04]  /*2d860*/  LDL.LU R27, [R1+0x9c] ;  /* 0x00009c00011b7983 */ /* 0x000ea80000300800 */
[----:B-1----:R-:W5:Y:S04]  /*2d870*/  LDL.LU R20, [R1+0x10] ;  /* 0x0000100001147983 */ /* 0x002f680000300800 */
[----:B------:R-:W5:Y:S04]  /*2d880*/  LDL.LU R21, [R1+0x14] ;  /* 0x0000140001157983 */ /* 0x000f680000300800 */
[----:B---3--:R-:W3:Y:S04]  /*2d890*/  LDL.LU R22, [R1+0x18] ;  /* 0x0000180001167983 */ /* 0x008ee80000300800 */
[----:B------:R-:W3:Y:S04]  /*2d8a0*/  LDL.LU R23, [R1+0x1c] ;  /* 0x00001c0001177983 */ /* 0x000ee80000300800 */
[----:B---3--:R-:W-:Y:S04]  /*2d8b0*/  STL.64 [R1+0x1380], R22 ;  /* 0x0013801601007387 */ /* 0x008fe80000100a00 */
[----:B-----5:R0:W-:Y:S04]  /*2d8c0*/  STL.64 [R1+0x1378], R20 ;  /* 0x0013781401007387 */ /* 0x0201e80000100a00 */
[----:B0-----:R-:W3:Y:S04]  /*2d8d0*/  LDL.LU R20, [R1] ;  /* 0x0000000001147983 */ /* 0x001ee80000300800 */
[----:B------:R-:W3:Y:S04]  /*2d8e0*/  LDL.LU R21, [R1+0x4] ;  /* 0x0000040001157983 */ /* 0x000ee80000300800 */
[----:B------:R-:W3:Y:S04]  /*2d8f0*/  LDL.LU R22, [R1+0x8] ;  /* 0x0000080001167983 */ /* 0x000ee80000300800 */
[----:B------:R-:W3:Y:S04]  /*2d900*/  LDL.LU R23, [R1+0xc] ;  /* 0x00000c0001177983 */ /* 0x000ee80000300800 */
[----:B--2---:R-:W-:Y:S04]  /*2d910*/  STL.64 [R1+0x1350], R26 ;  /* 0x0013501a01007387 */ /* 0x004fe80000100a00 */
[----:B----4-:R0:W-:Y:S04]  /*2d920*/  STL.64 [R1+0x1348], R24 ;  /* 0x0013481801007387 */ /* 0x0101e80000100a00 */
[----:B0-----:R-:W2:Y:S04]  /*2d930*/  LDL.LU R24, [R1+0x50] ;  /* 0x0000500001187983 */ /* 0x001ea80000300800 */
[----:B------:R-:W2:Y:S04]  /*2d940*/  LDL.LU R25, [R1+0x54] ;  /* 0x0000540001197983 */ /* 0x000ea80000300800 */
[----:B------:R-:W4:Y:S04]  /*2d950*/  LDL.LU R26, [R1+0x58] ;  /* 0x00005800011a7983 */ /* 0x000f280000300800 */
[----:B------:R-:W4:Y:S04]  /*2d960*/  LDL.LU R27, [R1+0x5c] ;  /* 0x00005c00011b7983 */ /* 0x000f280000300800 */
[----:B----4-:R-:W-:Y:S04]  /*2d970*/  STL.64 [R1+0x1360], R26 ;  /* 0x0013601a01007387 */ /* 0x010fe80000100a00 */
[----:B--2---:R0:W-:Y:S04]  /*2d980*/  STL.64 [R1+0x1358], R24 ;  /* 0x0013581801007387 */ /* 0x0041e80000100a00 */
[----:B0-----:R-:W2:Y:S04]  /*2d990*/  LDL.LU R24, [R1+0x30] ;  /* 0x0000300001187983 */ /* 0x001ea80000300800 */
[----:B------:R-:W2:Y:S04]  /*2d9a0*/  LDL.LU R25, [R1+0x34] ;  /* 0x0000340001197983 */ /* 0x000ea80000300800 */
[----:B------:R-:W4:Y:S04]  /*2d9b0*/  LDL.LU R26, [R1+0x38] ;  /* 0x00003800011a7983 */ /* 0x000f280000300800 */
[----:B------:R-:W4:Y:S04]  /*2d9c0*/  LDL.LU R27, [R1+0x3c] ;  /* 0x00003c00011b7983 */ /* 0x000f280000300800 */
[----:B------:R-:W-:Y:S04]  /*2d9d0*/  STS.128 [R2], R8 ;  /* 0x0000000802007388 */ /* 0x000fe80000000c00 */
[----:B------:R-:W-:Y:S04]  /*2d9e0*/  STS.128 [R2+0x80], R4 ;  /* 0x0000800402007388 */ /* 0x000fe80000000c00 */
[----:B---3--:R-:W-:Y:S04]  /*2d9f0*/  STS.128 [R2+0x200], R20 ;  /* 0x0002001402007388 */ /* 0x008fe80000000c00 */
[----:B----4-:R-:W-:Y:S04]  /*2da00*/  STL.64 [R1+0x1370], R26 ;  /* 0x0013701a01007387 */ /* 0x010fe80000100a00 */
[----:B--2---:R0:W-:Y:S04]  /*2da10*/  STL.64 [R1+0x1368], R24 ;  /* 0x0013681801007387 */ /* 0x0041e80000100a00 */
[----:B0-----:R-:W2:Y:S04]  /*2da20*/  LDL.LU R24, [R1+0x20] ;  /* 0x0000200001187983 */ /* 0x001ea80000300800 */
[----:B------:R-:W2:Y:S04]  /*2da30*/  LDL.LU R25, [R1+0x24] ;  /* 0x0000240001197983 */ /* 0x000ea80000300800 */
[----:B------:R-:W2:Y:S04]  /*2da40*/  LDL.LU R26, [R1+0x28] ;  /* 0x00002800011a7983 */ /* 0x000ea80000300800 */
[----:B------:R-:W2:Y:S04]  /*2da50*/  LDL.LU R27, [R1+0x2c] ;  /* 0x00002c00011b7983 */ /* 0x000ea80000300800 */
[----:B------:R-:W3:Y:S04]  /*2da60*/  LDL.LU R12, [R1+0x80] ;  /* 0x00008000010c7983 */ /* 0x000ee80000300800 */
[----:B------:R-:W3:Y:S04]  /*2da70*/  LDL.LU R13, [R1+0x84] ;  /* 0x00008400010d7983 */ /* 0x000ee80000300800 */
[----:B------:R-:W3:Y:S04]  /*2da80*/  LDL.LU R14, [R1+0x88] ;  /* 0x00008800010e7983 */ /* 0x000ee80000300800 */
[----:B------:R-:W3:Y:S04]  /*2da90*/  LDL.LU R15, [R1+0x8c] ;  /* 0x00008c00010f7983 */ /* 0x000ee80000300800 */
[----:B------:R-:W-:Y:S04]  /*2daa0*/  STL [R1+0x1188], R19 ;  /* 0x0011881301007387 */ /* 0x000fe80000100800 */
[----:B------:R-:W4:Y:S04]  /*2dab0*/  LDL.LU R8, [R1+0x70] ;  /* 0x0000700001087983 */ /* 0x000f280000300800 */
[----:B------:R-:W4:Y:S04]  /*2dac0*/  LDL.LU R9, [R1+0x74] ;  /* 0x0000740001097983 */ /* 0x000f280000300800 */
[----:B------:R-:W4:Y:S04]  /*2dad0*/  LDL.LU R10, [R1+0x78] ;  /* 0x00007800010a7983 */ /* 0x000f280000300800 */
[----:B------:R-:W4:Y:S04]  /*2dae0*/  LDL.LU R11, [R1+0x7c] ;  /* 0x00007c00010b7983 */ /* 0x000f280000300800 */
[----:B------:R-:W5:Y:S04]  /*2daf0*/  LDL.LU R4, [R1+0x60] ;  /* 0x0000600001047983 */ /* 0x000f680000300800 */
[----:B------:R-:W5:Y:S04]  /*2db00*/  LDL.LU R5, [R1+0x64] ;  /* 0x0000640001057983 */ /* 0x000f680000300800 */
[----:B------:R-:W5:Y:S04]  /*2db10*/  LDL.LU R6, [R1+0x68] ;  /* 0x0000680001067983 */ /* 0x000f680000300800 */
[----:B------:R-:W5:Y:S04]  /*2db20*/  LDL.LU R7, [R1+0x6c] ;  /* 0x00006c0001077983 */ /* 0x000f680000300800 */
[----:B------:R-:W2:Y:S04]  /*2db30*/  LDL.LU.64 R22, [R1+0x1380] ;  /* 0x0013800001167983 */ /* 0x000ea80000300a00 */
[----:B------:R-:W2:Y:S04]  /*2db40*/  LDL.LU.64 R20, [R1+0x1378] ;  /* 0x0013780001147983 */ /* 0x000ea80000300a00 */
[----:B--2---:R-:W-:Y:S04]  /*2db50*/  STS.128 [R2+0x280], R20 ;  /* 0x0002801402007388 */ /* 0x004fe80000000c00 */
[----:B------:R-:W-:Y:S06]  /*2db60*/  BAR.SYNC.DEFER_BLOCKING 0x0 ;  /* 0x0000000000007b1d */ /* 0x000fec0000010000 */
[----:B------:R-:W0:Y:S04]  /*2db70*/  LDS.128 R20, [R0] ;  /* 0x0000000000147984 */ /* 0x000e280000000c00 */
[----:B0-----:R-:W-:Y:S04]  /*2db80*/  STL.64 [R1+0x10], R20 ;  /* 0x0000101401007387 */ /* 0x001fe80000100a00 */
[----:B------:R-:W-:Y:S04]  /*2db90*/  STL.64 [R1+0x18], R22 ;  /* 0x0000181601007387 */ /* 0x000fe80000100a00 */
[----:B------:R-:W0:Y:S04]  /*2dba0*/  LDS.128 R20, [R28] ;  /* 0x000000001c147984 */ /* 0x000e280000000c00 */
[----:B0-----:R-:W-:Y:S04]  /*2dbb0*/  STL.64 [R1+0x160], R20 ;  /* 0x0001601401007387 */ /* 0x001fe80000100a00 */
[----:B------:R-:W-:Y:S04]  /*2dbc0*/  STL.64 [R1+0x168], R22 ;  /* 0x0001681601007387 */ /* 0x000fe80000100a00 */
[----:B------:R-:W0:Y:S04]  /*2dbd0*/  LDS.128 R20, [R29] ;  /* 0x000000001d147984 */ /* 0x000e280000000c00 */
[----:B0-----:R-:W-:Y:S04]  /*2dbe0*/  STL [R1+0x184], R21 ;  /* 0x0001841501007387 */ /* 0x001fe80000100800 */
[----:B------:R-:W-:Y:S04]  /*2dbf0*/  STL.64 [R1+0x188], R22 ;  /* 0x0001881601007387 */ /* 0x000fe80000100a00 */
[----:B------:R-:W-:Y:S04]  /*2dc00*/  STL [R1+0x118c], R20 ;  /* 0x00118c1401007387 */ /* 0x000fe80000100800 */
[----:B------:R-:W0:Y:S04]  /*2dc10*/  LDS.128 R20, [R3] ;  /* 0x0000000003147984 */ /* 0x000e280000000c00 */
[----:B------:R-:W-:Y:S06]  /*2dc20*/  BAR.SYNC.DEFER_BLOCKING 0x0 ;  /* 0x0000000000007b1d */ /* 0x000fec0000010000 */
[----:B------:R-:W-:Y:S04]  /*2dc30*/  STS.128 [R2], R24 ;  /* 0x0000001802007388 */ /* 0x000fe80000000c00 */
[----:B0-----:R0:W-:Y:S04]  /*2dc40*/  STL [R1+0x1b4], R21 ;  /* 0x0001b41501007387 */ /* 0x0011e80000100800 */
[----:B------:R-:W-:Y:S01]  /*2dc50*/  STL.64 [R1+0x1b8], R22 ;  /* 0x0001b81601007387 */ /* 0x000fe20000100a00 */
[----:B0-----:R-:W-:-:S05]  /*2dc60*/  IMAD.MOV.U32 R21, RZ, RZ, R20 ;  /* 0x000000ffff157224 */ /* 0x001fca00078e0014 */
[----:B------:R0:W-:Y:S04]  /*2dc70*/  STL [R1+0x1190], R21 ;  /* 0x0011901501007387 */ /* 0x0001e80000100800 */
[----:B------:R-:W2:Y:S04]  /*2dc80*/  LDL.LU R20, [R1+0x40] ;  /* 0x0000400001147983 */ /* 0x000ea80000300800 */
[----:B0-----:R-:W2:Y:S04]  /*2dc90*/  LDL.LU R21, [R1+0x44] ;  /* 0x0000440001157983 */ /* 0x001ea80000300800 */
[----:B------:R-:W2:Y:S04]  /*2dca0*/  LDL.LU R22, [R1+0x48] ;  /* 0x0000480001167983 */ /* 0x000ea80000300800 */
[----:B------:R-:W2:Y:S04]  /*2dcb0*/  LDL.LU R23, [R1+0x4c] ;  /* 0x00004c0001177983 */ /* 0x000ea80000300800 */
[----:B------:R-:W2:Y:S04]  /*2dcc0*/  LDL.LU.64 R26, [R1+0x1370] ;  /* 0x00137000011a7983 */ /* 0x000ea80000300a00 */
[----:B------:R-:W2:Y:S04]  /*2dcd0*/  LDL.LU.64 R24, [R1+0x1368] ;  /* 0x0013680001187983 */ /* 0x000ea80000300a00 */
[----:B--2---:R0:W-:Y:S04]  /*2dce0*/  STS.128 [R2+0x80], R24 ;  /* 0x0000801802007388 */ /* 0x0041e80000000c00 */
[----:B0-----:R-:W2:Y:S04]  /*2dcf0*/  LDL.LU.64 R26, [R1+0x1360] ;  /* 0x00136000011a7983 */ /* 0x001ea80000300a00 */
[----:B------:R-:W2:Y:S04]  /*2dd00*/  LDL.LU.64 R24, [R1+0x1358] ;  /* 0x0013580001187983 */ /* 0x000ea80000300a00 */
[----:B------:R-:W-:Y:S04]  /*2dd10*/  STS.128 [R2+0x200], R20 ;  /* 0x0002001402007388 */ /* 0x000fe80000000c00 */
[----:B--2---:R-:W-:Y:S04]  /*2dd20*/  STS.128 [R2+0x280], R24 ;  /* 0x0002801802007388 */ /* 0x004fe80000000c00 */
[----:B------:R-:W-:Y:S06]  /*2dd30*/  BAR.SYNC.DEFER_BLOCKING 0x0 ;  /* 0x0000000000007b1d */ /* 0x000fec0000010000 */
[----:B------:R-:W0:Y:S04]  /*2dd40*/  LDS.128 R20, [R0] ;  /* 0x0000000000147984 */ /* 0x000e280000000c00 */
[----:B------:R-:W1:Y:S04]  /*2dd50*/  LDS.128 R24, [R28] ;  /* 0x000000001c187984 */ /* 0x000e680000000c00 */
[----:B0-----:R0:W-:Y:S04]  /*2dd60*/  STL [R1+0x4], R21 ;  /* 0x0000041501007387 */ /* 0x0011e80000100800 */
[----:B------:R-:W-:Y:S04]  /*2dd70*/  STL.64 [R1+0x8], R22 ;  /* 0x0000081601007387 */ /* 0x000fe80000100a00 */
[----:B-1----:R-:W-:Y:S01]  /*2dd80*/  STL [R1+0x34], R25 ;  /* 0x0000341901007387 */ /* 0x002fe20000100800 */
[----:B0-----:R-:W-:-:S03]  /*2dd90*/  IMAD.MOV.U32 R21, RZ, RZ, R20 ;  /* 0x000000ffff157224 */ /* 0x001fc600078e0014 */
[----:B------:R-:W-:Y:S01]  /*2dda0*/  STL.64 [R1+0x38], R26 ;  /* 0x0000381a01007387 */ /* 0x000fe20000100a00 */
[----:B------:R-:W-:-:S03]  /*2ddb0*/  IMAD.MOV.U32 R20, RZ, RZ, R24 ;  /* 0x000000ffff147224 */ /* 0x000fc600078e0018 */
[----:B------:R-:W0:Y:S04]  /*2ddc0*/  LDS.128 R24, [R29] ;  /* 0x000000001d187984 */ /* 0x000e280000000c00 */
[----:B0-----:R-:W-:Y:S01]  /*2ddd0*/  STL [R1+0x44], R25 ;  /* 0x0000441901007387 */ /* 0x001fe20000100800 */
[----:B------:R-:W-:-:S03]  /*2dde0*/  IMAD.MOV.U32 R18, RZ, RZ, R24 ;  /* 0x000000ffff127224 */ /* 0x000fc600078e0018 */
[----:B------:R-:W-:Y:S04]  /*2ddf0*/  STL.64 [R1+0x48], R26 ;  /* 0x0000481a01007387 */ /* 0x000fe80000100a00 */
[----:B------:R-:W0:Y:S04]  /*2de00*/  LDS.128 R24, [R3] ;  /* 0x0000000003187984 */ /* 0x000e280000000c00 */
[----:B------:R-:W-:Y:S06]  /*2de10*/  BAR.SYNC.DEFER_BLOCKING 0x0 ;  /* 0x0000000000007b1d */ /* 0x000fec0000010000 */
[----:B0-----:R-:W-:Y:S01]  /*2de20*/  STL [R1+0x1a4], R25 ;  /* 0x0001a41901007387 */ /* 0x001fe20000100800 */
[----:B------:R-:W-:-:S03]  /*2de30*/  IMAD.MOV.U32 R22, RZ, RZ, R24 ;  /* 0x000000ffff167224 */ /* 0x000fc600078e0018 */
[----:B------:R0:W-:Y:S04]  /*2de40*/  STL.64 [R1+0x1a8], R26 ;  /* 0x0001a81a01007387 */ /* 0x0001e80000100a00 */
[----:B0-----:R-:W2:Y:S04]  /*2de50*/  LDL.LU.64 R26, [R1+0x1350] ;  /* 0x00135000011a7983 */ /* 0x001ea80000300a00 */
[----:B------:R-:W2:Y:S04]  /*2de60*/  LDL.LU.64 R24, [R1+0x1348] ;  /* 0x0013480001187983 */ /* 0x000ea80000300a00 */
[----:B-----5:R-:W-:Y:S04]  /*2de70*/  STS.128 [R2], R4 ;  /* 0x0000000402007388 */ /* 0x020fe80000000c00 */
[----:B----4-:R-:W-:Y:S04]  /*2de80*/  STS.128 [R2+0x80], R8 ;  /* 0x0000800802007388 */ /* 0x010fe80000000c00 */
[----:B---3--:R-:W-:Y:S04]  /*2de90*/  STS.128 [R2+0x200], R12 ;  /* 0x0002000c02007388 */ /* 0x008fe80000000c00 */
[----:B--2---:R-:W-:Y:S04]  /*2dea0*/  STS.128 [R2+0x280], R24 ;  /* 0x0002801802007388 */ /* 0x004fe80000000c00 */
[----:B------:R-:W-:Y:S06]  /*2deb0*/  BAR.SYNC.DEFER_BLOCKING 0x0 ;  /* 0x0000000000007b1d */ /* 0x000fec0000010000 */
[----:B------:R-:W0:Y:S04]  /*2dec0*/  LDS.128 R24, [R0] ;  /* 0x0000000000187984 */ /* 0x000e280000000c00 */
[----:B------:R-:W1:Y:S04]  /*2ded0*/  LDS.128 R4, [R28] ;  /* 0x000000001c047984 */ /* 0x000e680000000c00 */
[----:B0-----:R-:W-:Y:S04]  /*2dee0*/  STL [R1+0x1164], R26 ;  /* 0x0011641a01007387 */ /* 0x001fe80000100800 */
[----:B------:R-:W-:Y:S01]  /*2def0*/  STL [R1+0x115c], R27 ;  /* 0x00115c1b01007387 */ /* 0x000fe20000100800 */
[----:B-1----:R-:W-:-:S03]  /*2df00*/  IMAD.MOV.U32 R19, RZ, RZ, R4 ;  /* 0x000000ffff137224 */ /* 0x002fc600078e0004 */
[----:B------:R-:W-:Y:S04]  /*2df10*/  STL.64 [R1+0x1340], R24 ;  /* 0x0013401801007387 */ /* 0x000fe80000100a00 */
[----:B------:R-:W-:Y:S04]  /*2df20*/  STL [R1+0x24], R5 ;  /* 0x0000240501007387 */ /* 0x000fe80000100800 */
[----:B------:R-:W-:Y:S04]  /*2df30*/  STL.64 [R1+0x28], R6 ;  /* 0x0000280601007387 */ /* 0x000fe80000100a00 */
[----:B------:R-:W2:Y:S04]  /*2df40*/  LDL.LU R12, [R1+0x130] ;  /* 0x00013000010c7983 */ /* 0x000ea80000300800 */
[----:B------:R-:W2:Y:S04]  /*2df50*/  LDL.LU R13, [R1+0x134] ;  /* 0x00013400010d7983 */ /* 0x000ea80000300800 */
[----:B------:R-:W3:Y:S04]  /*2df60*/  LDL.LU R14, [R1+0x138] ;  /* 0x00013800010e7983 */ /* 0x000ee80000300800 */
[----:B------:R-:W3:Y:S04]  /*2df70*/  LDL.LU R15, [R1+0x13c] ;  /* 0x00013c00010f7983 */ /* 0x000ee80000300800 */
[----:B------:R-:W-:Y:S04]  /*2df80*/  LDS.128 R4, [R29] ;  /* 0x000000001d047984 */ /* 0x000fe80000000c00 */
[----:B------:R-:W0:Y:S04]  /*2df90*/  LDS.128 R24, [R3] ;  /* 0x0000000003187984 */ /* 0x000e280000000c00 */
[----:B---3--:R-:W-:Y:S04]  /*2dfa0*/  STL.64 [R1+0x1308], R14 ;  /* 0x0013080e01007387 */ /* 0x008fe80000100a00 */
[----:B--2---:R1:W-:Y:S04]  /*2dfb0*/  STL.64 [R1+0x1300], R12 ;  /* 0x0013000c01007387 */ /* 0x0043e80000100a00 */
[----:B------:R-:W2:Y:S04]  /*2dfc0*/  LDL.LU R8, [R1+0x120] ;  /* 0x0001200001087983 */ /* 0x000ea80000300800 */
[----:B------:R-:W2:Y:S04]  /*2dfd0*/  LDL.LU R9, [R1+0x124] ;  /* 0x0001240001097983 */ /* 0x000ea80000300800 */
[----:B------:R-:W3:Y:S04]  /*2dfe0*/  LDL.LU R10, [R1+0x128] ;  /* 0x00012800010a7983 */ /* 0x000ee80000300800 */
[----:B------:R-:W3:Y:S04]  /*2dff0*/  LDL.LU R11, [R1+0x12c] ;  /* 0x00012c00010b7983 */ /* 0x000ee80000300800 */
[----:B------:R-:W-:Y:S06]  /*2e000*/  BAR.SYNC.DEFER_BLOCKING 0x0 ;  /* 0x0000000000007b1d */ /* 0x000fec0000010000 */
[----:B---3--:R-:W-:Y:S04]  /*2e010*/  STL.64 [R1+0x1318], R10 ;  /* 0x0013180a01007387 */ /* 0x008fe80000100a00 */
[----:B--2---:R2:W-:Y:S04]  /*2e020*/  STL.64 [R1+0x1310], R8 ;  /* 0x0013100801007387 */ /* 0x0045e80000100a00 */
[----:B-1----:R-:W3:Y:S04]  /*2e030*/  LDL.LU R12, [R1+0xd0] ;  /* 0x0000d000010c7983 */ /* 0x002ee80000300800 */
[----:B------:R-:W3:Y:S04]  /*2e040*/  LDL.LU R13, [R1+0xd4] ;  /* 0x0000d400010d7983 */ /* 0x000ee80000300800 */
[----:B------:R-:W4:Y:S04]  /*2e050*/  LDL.LU R14, [R1+0xd8] ;  /* 0x0000d800010e7983 */ /* 0x000f280000300800 */
[----:B------:R-:W4:Y:S04]  /*2e060*/  LDL.LU R15, [R1+0xdc] ;  /* 0x0000dc00010f7983 */ /* 0x000f280000300800 */
[----:B----4-:R-:W-:Y:S04]  /*2e070*/  STL.64 [R1+0x1328], R14 ;  /* 0x0013280e01007387 */ /* 0x010fe80000100a00 */
[----:B---3--:R1:W-:Y:S04]  /*2e080*/  STL.64 [R1+0x1320], R12 ;  /* 0x0013200c01007387 */ /* 0x0083e80000100a00 */
[----:B--2---:R-:W2:Y:S04]  /*2e090*/  LDL.LU R8, [R1+0xc0] ;  /* 0x0000c00001087983 */ /* 0x004ea80000300800 */
[----:B------:R-:W2:Y:S04]  /*2e0a0*/  LDL.LU R9, [R1+0xc4] ;  /* 0x0000c40001097983 */ /* 0x000ea80000300800 */
[----:B------:R-:W3:Y:S04]  /*2e0b0*/  LDL.LU R10, [R1+0xc8] ;  /* 0x0000c800010a7983 */ /* 0x000ee80000300800 */
[----:B------:R-:W3:Y:S01]  /*2e0c0*/  LDL.LU R11, [R1+0xcc] ;  /* 0x0000cc00010b7983 */ /* 0x000ee20000300800 */
[----:B0-----:R-:W-:-:S03]  /*2e0d0*/  IMAD.MOV.U32 R23, RZ, RZ, R24 ;  /* 0x000000ffff177224 */ /* 0x001fc600078e0018 */
[----:B---3--:R-:W-:Y:S04]  /*2e0e0*/  STL.64 [R1+0x1338], R10 ;  /* 0x0013380a01007387 */ /* 0x008fe80000100a00 */
[----:B--2---:R0:W-:Y:S04]  /*2e0f0*/  STL.64 [R1+0x1330], R8 ;  /* 0x0013300801007387 */ /* 0x0041e80000100a00 */
[----:B-1----:R-:W2:Y:S04]  /*2e100*/  LDL.LU R12, [R1+0xb0] ;  /* 0x0000b000010c7983 */ /* 0x002ea80000300800 */
[----:B------:R-:W2:Y:S04]  /*2e110*/  LDL.LU R13, [R1+0xb4] ;  /* 0x0000b400010d7983 */ /* 0x000ea80000300800 */
[----:B------:R-:W2:Y:S04]  /*2e120*/  LDL.LU R14, [R1+0xb8] ;  /* 0x0000b800010e7983 */ /* 0x000ea80000300800 */
[----:B------:R-:W2:Y:S04]  /*2e130*/  LDL.LU R15, [R1+0xbc] ;  /* 0x0000bc00010f7983 */ /* 0x000ea80000300800 */
[----:B0-----:R-:W3:Y:S04]  /*2e140*/  LDL.LU R8, [R1+0xa0] ;  /* 0x0000a00001087983 */ /* 0x001ee80000300800 */
[----:B------:R-:W3:Y:S04]  /*2e150*/  LDL.LU R9, [R1+0xa4] ;  /* 0x0000a40001097983 */ /* 0x000ee80000300800 */
[----:B------:R-:W3:Y:S04]  /*2e160*/  LDL.LU R10, [R1+0xa8] ;  /* 0x0000a800010a7983 */ /* 0x000ee80000300800 */
[----:B------:R-:W3:Y:S04]  /*2e170*/  LDL.LU R11, [R1+0xac] ;  /* 0x0000ac00010b7983 */ /* 0x000ee80000300800 */
[----:B------:R-:W-:Y:S04]  /*2e180*/  STL.64 [R1+0x1198], R18 ;  /* 0x0011981201007387 */ /* 0x000fe80000100a00 */
[----:B------:R0:W-:Y:S04]  /*2e190*/  STL [R1+0x1194], R17 ;  /* 0x0011941101007387 */ /* 0x0001e80000100800 */
[----:B------:R-:W4:Y:S04]  /*2e1a0*/  LDL.LU R16, [R1+0x110] ;  /* 0x0001100001107983 */ /* 0x000f280000300800 */
[----:B0-----:R-:W4:Y:S04]  /*2e1b0*/  LDL.LU R17, [R1+0x114] ;  /* 0x0001140001117983 */ /* 0x001f280000300800 */
[----:B------:R-:W4:Y:S04]  /*2e1c0*/  LDL.LU R18, [R1+0x118] ;  /* 0x0001180001127983 */ /* 0x000f280000300800 */
[----:B------:R-:W4:Y:S04]  /*2e1d0*/  LDL.LU R19, [R1+0x11c] ;  /* 0x00011c0001137983 */ /* 0x000f280000300800 */
[----:B------:R-:W-:Y:S04]  /*2e1e0*/  STL [R1+0x116c], R5 ;  /* 0x00116c0501007387 */ /* 0x000fe80000100800 */
[----:B------:R-:W-:Y:S04]  /*2e1f0*/  STL [R1+0x1160], R6 ;  /* 0x0011600601007387 */ /* 0x000fe80000100800 */
[----:B------:R-:W-:Y:S04]  /*2e200*/  STL [R1+0x1158], R7 ;  /* 0x0011580701007387 */ /* 0x000fe80000100800 */
[----:B------:R0:W-:Y:S04]  /*2e210*/  STL [R1+0x11b8], R4 ;  /* 0x0011b80401007387 */ /* 0x0001e80000100800 */
[----:B0-----:R-:W5:Y:S04]  /*2e220*/  LDL.LU R4, [R1+0x100] ;  /* 0x0001000001047983 */ /* 0x001f680000300800 */
[----:B------:R-:W5:Y:S04]  /*2e230*/  LDL.LU R5, [R1+0x104] ;  /* 0x0001040001057983 */ /* 0x000f680000300800 */
[----:B------:R-:W5:Y:S04]  /*2e240*/  LDL.LU R6, [R1+0x108] ;  /* 0x0001080001067983 */ /* 0x000f680000300800 */
[----:B------:R-:W5:Y:S04]  /*2e250*/  LDL.LU R7, [R1+0x10c] ;  /* 0x00010c0001077983 */ /* 0x000f680000300800 */
[----:B------:R0:W-:Y:S02]  /*2e260*/  STL.64 [R1+0x58], R26 ;  /* 0x0000581a01007387 */ /* 0x0001e40000100a00 */
[----:B0-----:R-:W-:-:S02]  /*2e270*/  IMAD.MOV.U32 R26, RZ, RZ, R25 ;  /* 0x000000ffff1a7224 */ /* 0x001fc400078e0019 */
[----:B------:R-:W4:Y:S04]  /*2e280*/  LDL.LU.64 R24, [R1+0x1340] ;  /* 0x0013400001187983 */ /* 0x000f280000300a00 */
[----:B------:R-:W-:Y:S04]  /*2e290*/  STL.64 [R1+0x11a8], R22 ;  /* 0x0011a81601007387 */ /* 0x000fe80000100a00 */
[----:B------:R0:W-:Y:S04]  /*2e2a0*/  STL.64 [R1+0x11a0], R20 ;  /* 0x0011a01401007387 */ /* 0x0001e80000100a00 */
[----:B0-----:R-:W5:Y:S04]  /*2e2b0*/  LDL.LU R20, [R1+0xf0] ;  /* 0x0000f00001147983 */ /* 0x001f680000300800 */
[----:B------:R-:W5:Y:S04]  /*2e2c0*/  LDL.LU R21, [R1+0xf4] ;  /* 0x0000f40001157983 */ /* 0x000f680000300800 */
[----:B------:R-:W5:Y:S04]  /*2e2d0*/  LDL.LU R22, [R1+0xf8] ;  /* 0x0000f80001167983 */ /* 0x000f680000300800 */
[----:B------:R-:W5:Y:S04]  /*2e2e0*/  LDL.LU R23, [R1+0xfc] ;  /* 0x0000fc0001177983 */ /* 0x000f680000300800 */
[----:B------:R-:W-:Y:S04]  /*2e2f0*/  STL [R1+0x1168], R26 ;  /* 0x0011681a01007387 */ /* 0x000fe80000100800 */
[----:B--2---:R-:W-:Y:S04]  /*2e300*/  STS.128 [R2+0x80], R12 ;  /* 0x0000800c02007388 */ /* 0x004fe80000000c00 */
[----:B---3--:R-:W-:Y:S04]  /*2e310*/  STS.128 [R2], R8 ;  /* 0x0000000802007388 */ /* 0x008fe80000000c00 */
[----:B----4-:R0:W-:Y:S04]  /*2e320*/  STL.64 [R1+0x11b0], R24 ;  /* 0x0011b01801007387 */ /* 0x0101e80000100a00 */
[----:B0-----:R-:W2:Y:S04]  /*2e330*/  LDL.LU R24, [R1+0xe0] ;  /* 0x0000e00001187983 */ /* 0x001ea80000300800 */
[----:B------:R-:W2:Y:S04]  /*2e340*/  LDL.LU R25, [R1+0xe4] ;  /* 0x0000e40001197983 */ /* 0x000ea80000300800 */
[----:B------:R-:W2:Y:S04]  /*2e350*/  LDL.LU R26, [R1+0xe8] ;  /* 0x0000e800011a7983 */ /* 0x000ea80000300800 */
[----:B------:R-:W2:Y:S04]  /*2e360*/  LDL.LU R27, [R1+0xec] ;  /* 0x0000ec00011b7983 */ /* 0x000ea80000300800 */
[----:B------:R-:W3:Y:S04]  /*2e370*/  LDL.LU.64 R10, [R1+0x1338] ;  /* 0x00133800010a7983 */ /* 0x000ee80000300a00 */
[----:B------:R-:W3:Y:S04]  /*2e380*/  LDL.LU.64 R8, [R1+0x1330] ;  /* 0x0013300001087983 */ /* 0x000ee80000300a00 */
[----:B------:R-:W4:Y:S04]  /*2e390*/  LDL.LU.64 R14, [R1+0x1328] ;  /* 0x00132800010e7983 */ /* 0x000f280000300a00 */
[----:B------:R-:W4:Y:S04]  /*2e3a0*/  LDL.LU.64 R12, [R1+0x1320] ;  /* 0x00132000010c7983 */ /* 0x000f280000300a00 */
[----:B---3--:R0:W-:Y:S04]  /*2e3b0*/  STS.128 [R2+0x200], R8 ;  /* 0x0002000802007388 */ /* 0x0081e80000000c00 */
[----:B----4-:R-:W-:Y:S04]  /*2e3c0*/  STS.128 [R2+0x280], R12 ;  /* 0x0002800c02007388 */ /* 0x010fe80000000c00 */
[----:B------:R-:W-:Y:S06]  /*2e3d0*/  BAR.SYNC.DEFER_BLOCKING 0x0 ;  /* 0x0000000000007b1d */ /* 0x000fec0000010000 */
[----:B0-----:R-:W3:Y:S04]  /*2e3e0*/  LDL.LU.64 R10, [R1+0x1318] ;  /* 0x00131800010a7983 */ /* 0x001ee80000300a00 */
[----:B------:R-:W3:Y:S04]  /*2e3f0*/  LDL.LU.64 R8, [R1+0x1310] ;  /* 0x0013100001087983 */ /* 0x000ee80000300a00 */
[----:B------:R-:W0:Y:S04]  /*2e400*/  LDS.128 R12, [R0] ;  /* 0x00000000000c7984 */ /* 0x000e280000000c00 */
[----:B0-----:R-:W-:Y:S04]  /*2e410*/  STL.64 [R1+0xb0], R12 ;  /* 0x0000b00c01007387 */ /* 0x001fe80000100a00 */
[----:B------:R-:W-:Y:S04]  /*2e420*/  STL.64 [R1+0xb8], R14 ;  /* 0x0000b80e01007387 */ /* 0x000fe80000100a00 */
[----:B------:R-:W0:Y:S04]  /*2e430*/  LDS.128 R12, [R28] ;  /* 0x000000001c0c7984 */ /* 0x000e280000000c00 */
[----:B0-----:R-:W-:Y:S04]  /*2e440*/  STL.64 [R1+0x240], R12 ;  /* 0x0002400c01007387 */ /* 0x001fe80000100a00 */
[----:B------:R-:W-:Y:S04]  /*2e450*/  STL.64 [R1+0x248], R14 ;  /* 0x0002480e01007387 */ /* 0x000fe80000100a00 */
[----:B------:R-:W0:Y:S04]  /*2e460*/  LDS.128 R12, [R29] ;  /* 0x000000001d0c7984 */ /* 0x000e280000000c00 */
[----:B0-----:R-:W-:Y:S04]  /*2e470*/  STL.64 [R1+0x250], R12 ;  /* 0x0002500c01007387 */ /* 0x001fe80000100a00 */
[----:B------:R-:W-:Y:S04]  /*2e480*/  STL.64 [R1+0x258], R14 ;  /* 0x0002580e01007387 */ /* 0x000fe80000100a00 */
[----:B------:R-:W0:Y:S04]  /*2e490*/  LDS.128 R12, [R3] ;  /* 0x00000000030c7984 */ /* 0x000e280000000c00 */
[----:B------:R-:W-:Y:S06]  /*2e4a0*/  BAR.SYNC.DEFER_BLOCKING 0x0 ;  /* 0x0000000000007b1d */ /* 0x000fec0000010000 */
[----:B--2---:R-:W-:Y:S04]  /*2e4b0*/  STS.128 [R2], R24 ;  /* 0x0000001802007388 */ /* 0x004fe80000000c00 */
[----:B-----5:R-:W-:Y:S04]  /*2e4c0*/  STS.128 [R2+0x80], R20 ;  /* 0x0000801402007388 */ /* 0x020fe80000000c00 */
[----:B------:R-:W-:Y:S04]  /*2e4d0*/  STS.128 [R2+0x200], R4 ;  /* 0x0002000402007388 */ /* 0x000fe80000000c00 */
[----:B------:R-:W-:Y:S04]  /*2e4e0*/  STS.128 [R2+0x280], R16 ;  /* 0x0002801002007388 */ /* 0x000fe80000000c00 */
[----:B------:R-:W-:Y:S06]  /*2e4f0*/  BAR.SYNC.DEFER_BLOCKING 0x0 ;  /* 0x0000000000007b1d */ /* 0x000fec0000010000 */
[----:B0-----:R-:W-:Y:S04]  /*2e500*/  STL.64 [R1+0x270], R12 ;  /* 0x0002700c01007387 */ /* 0x001fe80000100a00 */
[----:B------:R0:W-:Y:S04]  /*2e510*/  STL.64 [R1+0x278], R14 ;  /* 0x0002780e01007387 */ /* 0x0001e80000100a00 */
[----:B0-----:R-:W2:Y:S04]  /*2e520*/  LDL.LU.64 R14, [R1+0x1308] ;  /* 0x00130800010e7983 */ /* 0x001ea80000300a00 */
[----:B------:R-:W0:Y:S04]  /*2e530*/  LDS.128 R4, [R0] ;  /* 0x0000000000047984 */ /* 0x000e280000000c00 */
[----:B------:R-:W1:Y:S04]  /*2e540*/  LDS.128 R20, [R28] ;  /* 0x000000001c147984 */ /* 0x000e680000000c00 */
[----:B------:R-:W2:Y:S04]  /*2e550*/  LDL.LU.64 R12, [R1+0x1300] ;  /* 0x00130000010c7983 */ /* 0x000ea80000300a00 */
[----:B------:R-:W4:Y:S04]  /*2e560*/  LDS.128 R16, [R29] ;  /* 0x000000001d107984 */ /* 0x000f280000000c00 */
[----:B0-----:R-:W-:Y:S04]  /*2e570*/  STL.64 [R1+0x90], R4 ;  /* 0x0000900401007387 */ /* 0x001fe80000100a00 */
[----:B------:R-:W-:Y:S04]  /*2e580*/  STL.64 [R1+0x98], R6 ;  /* 0x0000980601007387 */ /* 0x000fe80000100a00 */
[----:B------:R-:W0:Y:S04]  /*2e590*/  LDS.128 R4, [R3] ;  /* 0x0000000003047984 */ /* 0x000e280000000c00 */
[----:B-1----:R-:W-:Y:S04]  /*2e5a0*/  STL.64 [R1+0xd0], R20 ;  /* 0x0000d01401007387 */ /* 0x002fe80000100a00 */
[----:B------:R-:W-:Y:S04]  /*2e5b0*/  STL.64 [R1+0xd8], R22 ;  /* 0x0000d81601007387 */ /* 0x000fe80000100a00 */
[----:B----4-:R-:W-:Y:S04]  /*2e5c0*/  STL.64 [R1+0x100], R16 ;  /* 0x0001001001007387 */ /* 0x010fe80000100a00 */
[----:B------:R-:W-:Y:S04]  /*2e5d0*/  STL.64 [R1+0x108], R18 ;  /* 0x0001081201007387 */ /* 0x000fe80000100a00 */
[----:B------:R-:W-:Y:S06]  /*2e5e0*/  BAR.SYNC.DEFER_BLOCKING 0x0 ;  /* 0x0000000000007b1d */ /* 0x000fec0000010000 */
[----:B0-----:R0:W-:Y:S04]  /*2e5f0*/  STL.64 [R1+0x260], R4 ;  /* 0x0002600401007387 */ /* 0x0011e80000100a00 */
[----:B------:R1:W-:Y:S04]  /*2e600*/  STL.64 [R1+0x268], R6 ;  /* 0x0002680601007387 */ /* 0x0003e80000100a00 */
[----:B---3--:R-:W-:Y:S04]  /*2e610*/  STS.128 [R2], R8 ;  /* 0x0000000802007388 */ /* 0x008fe80000000c00 */
[----:B0-----:R-:W3:Y:S04]  /*2e620*/  LDL.LU R4, [R1+0x2e0] ;  /* 0x0002e00001047983 */ /* 0x001ee80000300800 */
[----:B------:R-:W3:Y:S04]  /*2e630*/  LDL.LU R5, [R1+0x2e4] ;  /* 0x0002e40001057983 */ /* 0x000ee80000300800 */
[----:B-1----:R-:W4:Y:S04]  /*2e640*/  LDL.LU R6, [R1+0x2e8] ;  /* 0x0002e80001067983 */ /* 0x002f280000300800 */
[----:B------:R-:W4:Y:S04]  /*2e650*/  LDL.LU R7, [R1+0x2ec] ;  /* 0x0002ec0001077983 */ /* 0x000f280000300800 */
[----:B--2---:R-:W-:Y:S04]  /*2e660*/  STS.128 [R2+0x80], R12 ;  /* 0x0000800c02007388 */ /* 0x004fe80000000c00 */
[----:B----4-:R-:W-:Y:S04]  /*2e670*/  STL.64 [R1+0x1298], R6 ;  /* 0x0012980601007387 */ /* 0x010fe80000100a00 */
[----:B---3--:R-:W-:Y:S04]  /*2e680*/  STL.64 [R1+0x1290], R4 ;  /* 0x0012900401007387 */ /* 0x008fe80000100a00 */
[----:B------:R-:W2:Y:S04]  /*2e690*/  LDL.LU R20, [R1+0x2d0] ;  /* 0x0002d00001147983 */ /* 0x000ea80000300800 */
[----:B------:R-:W2:Y:S04]  /*2e6a0*/  LDL.LU R21, [R1+0x2d4] ;  /* 0x0002d40001157983 */ /* 0x000ea80000300800 */
[----:B------:R-:W3:Y:S04]  /*2e6b0*/  LDL.LU R22, [R1+0x2d8] ;  /* 0x0002d80001167983 */ /* 0x000ee80000300800 */
[----:B------:R-:W3:Y:S04]  /*2e6c0*/  LDL.LU R23, [R1+0x2dc] ;  /* 0x0002dc0001177983 */ /* 0x000ee80000300800 */
[----:B---3--:R-:W-:Y:S04]  /*2e6d0*/  STL.64 [R1+0x12a8], R22 ;  /* 0x0012a81601007387 */ /* 0x008fe80000100a00 */
[----:B--2---:R0:W-:Y:S04]  /*2e6e0*/  STL.64 [R1+0x12a0], R20 ;  /* 0x0012a01401007387 */ /* 0x0041e80000100a00 */
[----:B0-----:R-:W2:Y:S04]  /*2e6f0*/  LDL.LU R20, [R1+0x200] ;  /* 0x0002000001147983 */ /* 0x001ea80000300800 */
        /* <DEDUP_REMOVED lines=53> */
[----:B--2---:R0:W-:Y:S04]  /*2ea50*/  STS.128 [R2+0x200], R20 ;  /* 0x0002001402007388 */ /* 0x0041e80000000c00 */
[----:B0-----:R-:W2:Y:S04]  /*2ea60*/  LDL.LU.64 R22, [R1+0x12f8] ;  /* 0x0012f80001167983 */ /* 0x001ea80000300a00 */
        /* <DEDUP_REMOVED lines=14> */
[----:B------:R0:W-:Y:S04]  /*2eb50*/  STL.64 [R1+0x118], R22 ;  /* 0x0001181601007387 */ /* 0x0001e80000100a00 */
[----:B0-----:R-:W2:Y:S04]  /*2eb60*/  LDL.LU.64 R22, [R1+0x12e8] ;  /* 0x0012e80001167983 */ /* 0x001ea80000300a00 */
[----:B------:R-:W2:Y:S04]  /*2eb70*/  LDL.LU.64 R20, [R1+0x12e0] ;  /* 0x0012e00001147983 */ /* 0x000ea80000300a00 */
[----:B------:R-:W-:Y:S06]  /*2eb80*/  BAR.SYNC.DEFER_BLOCKING 0x0 ;  /* 0x0000000000007b1d */ /* 0x000fec0000010000 */
[----:B--2---:R0:W-:Y:S04]  /*2eb90*/  STS.128 [R2], R20 ;  /* 0x0000001402007388 */ /* 0x0041e80000000c00 */
[----:B0-----:R-:W2:Y:S04]  /*2eba0*/  LDL.LU.64 R22, [R1+0x12d8] ;  /* 0x0012d80001167983 */ /* 0x001ea80000300a00 */
[----:B------:R-:W2:Y:S04]  /*2ebb0*/  LDL.LU.64 R20, [R1+0x12d0] ;  /* 0x0012d00001147983 */ /* 0x000ea80000300a00 */
[----:B--2---:R0:W-:Y:S04]  /*2ebc0*/  STS.128 [R2+0x80], R20 ;  /* 0x0000801402007388 */ /* 0x0041e80000000c00 */
[----:B0-----:R-:W2:Y:S04]  /*2ebd0*/  LDL.LU.64 R22, [R1+0x12c8] ;  /* 0x0012c80001167983 */ /* 0x001ea80000300a00 */
[----:B------:R-:W2:Y:S04]  /*2ebe0*/  LDL.LU.64 R20, [R1+0x12c0] ;  /* 0x0012c00001147983 */ /* 0x000ea80000300a00 */
        /* <DEDUP_REMOVED lines=16> */
[----:B----4-:R-:W-:Y:S04]  /*2ecf0*/  STS.128 [R2], R4 ;  /* 0x0000000402007388 */ /* 0x010fe80000000c00 */
[----:B0-----:R-:W-:Y:S04]  /*2ed00*/  STL.64 [R1+0xf0], R20 ;  /* 0x0000f01401007387 */ /* 0x001fe80000100a00 */
[----:B------:R0:W-:Y:S04]  /*2ed10*/  STL.64 [R1+0xf8], R22 ;  /* 0x0000f81601007387 */ /* 0x0001e80000100a00 */
[----:B0-----:R-:W2:Y:S04]  /*2ed20*/  LDL.LU.64 R22, [R1+0x12a8] ;  /* 0x0012a80001167983 */ /* 0x001ea80000300a00 */
[----:B------:R-:W2:Y:S04]  /*2ed30*/  LDL.LU.64 R20, [R1+0x12a0] ;  /* 0x0012a00001147983 */ /* 0x000ea80000300a00 */
[----:B------:R-:W4:Y:S04]  /*2ed40*/  LDL.LU.64 R6, [R1+0x1298] ;  /* 0x0012980001067983 */ /* 0x000f280000300a00 */
[----:B------:R-:W4:Y:S04]  /*2ed50*/  LDL.LU.64 R4, [R1+0x1290] ;  /* 0x0012900001047983 */ /* 0x000f280000300a00 */
[----:B---3--:R-:W-:Y:S04]  /*2ed60*/  STS.128 [R2+0x80], R24 ;  /* 0x0000801802007388 */ /* 0x008fe80000000c00 */
[----:B--2---:R-:W-:Y:S04]  /*2ed70*/  STS.128 [R2+0x200], R20 ;  /* 0x0002001402007388 */ /* 0x004fe80000000c00 */
[----:B----4-:R-:W-:Y:S04]  /*2ed80*/  STS.128 [R2+0x280], R4 ;  /* 0x0002800402007388 */ /* 0x010fe80000000c00 */
[----:B------:R-:W-:Y:S06]  /*2ed90*/  BAR.SYNC.DEFER_BLOCKING 0x0 ;  /* 0x0000000000007b1d */ /* 0x000fec0000010000 */
[----:B------:R-:W0:Y:S04]  /*2eda0*/  LDS.128 R4, [R0] ;  /* 0x0000000000047984 */ /* 0x000e280000000c00 */
[----:B------:R-:W1:Y:S04]  /*2edb0*/  LDS.128 R24, [R28] ;  /* 0x000000001c187984 */ /* 0x000e680000000c00 */
[----:B------:R-:W2:Y:S04]  /*2edc0*/  LDS.128 R20, [R29] ;  /* 0x000000001d147984 */ /* 0x000ea80000000c00 */
[----:B0-----:R-:W-:Y:S04]  /*2edd0*/  STL.64 [R1+0x1e0], R4 ;  /* 0x0001e00401007387 */ /* 0x001fe80000100a00 */
[----:B------:R-:W-:Y:S04]  /*2ede0*/  STL.64 [R1+0x1e8], R6 ;  /* 0x0001e80601007387 */ /* 0x000fe80000100a00 */
[----:B------:R-:W0:Y:S04]  /*2edf0*/  LDS.128 R4, [R3] ;  /* 0x0000000003047984 */ /* 0x000e280000000c00 */
[----:B------:R-:W-:Y:S06]  /*2ee00*/  BAR.SYNC.DEFER_BLOCKING 0x0 ;  /* 0x0000000000007b1d */ /* 0x000fec0000010000 */
[----:B-1----:R-:W-:Y:S04]  /*2ee10*/  STL.64 [R1+0x220], R24 ;  /* 0x0002201801007387 */ /* 0x002fe80000100a00 */
[----:B------:R-:W-:Y:S04]  /*2ee20*/  STL.64 [R1+0x228], R26 ;  /* 0x0002281a01007387 */ /* 0x000fe80000100a00 */
[----:B--2---:R-:W-:Y:S04]  /*2ee30*/  STL.64 [R1+0x290], R20 ;  /* 0x0002901401007387 */ /* 0x004fe80000100a00 */
[----:B------:R-:W-:Y:S04]  /*2ee40*/  STL.64 [R1+0x298], R22 ;  /* 0x0002981601007387 */ /* 0x000fe80000100a00 */
[----:B-----5:R1:W-:Y:S04]  /*2ee50*/  STS.128 [R2+0x80], R8 ;  /* 0x0000800802007388 */ /* 0x0203e80000000c00 */
[----:B0-----:R-:W-:Y:S04]  /*2ee60*/  STL.64 [R1+0x2c0], R4 ;  /* 0x0002c00401007387 */ /* 0x001fe80000100a00 */
[----:B------:R-:W-:Y:S04]  /*2ee70*/  STL.64 [R1+0x2c8], R6 ;  /* 0x0002c80601007387 */ /* 0x000fe80000100a00 */
[----:B-1----:R-:W2:Y:S04]  /*2ee80*/  LDL.LU R8, [R1+0x630] ;  /* 0x0006300001087983 */ /* 0x002ea80000300800 */
[----:B------:R-:W2:Y:S04]  /*2ee90*/  LDL.LU R9, [R1+0x634] ;  /* 0x0006340001097983 */ /* 0x000ea80000300800 */
[----:B------:R-:W3:Y:S04]  /*2eea0*/  LDL.LU R10, [R1+0x638] ;  /* 0x00063800010a7983 */ /* 0x000ee80000300800 */
[----:B------:R-:W3:Y:S04]  /*2eeb0*/  LDL.LU R11, [R1+0x63c] ;  /* 0x00063c00010b7983 */ /* 0x000ee80000300800 */
[----:B---3--:R-:W-:Y:S04]  /*2eec0*/  STL.64 [R1+0x1228], R10 ;  /* 0x0012280a01007387 */ /* 0x008fe80000100a00 */
[----:B--2---:R-:W-:Y:S04]  /*2eed0*/  STL.64 [R1+0x1220], R8 ;  /* 0x0012200801007387 */ /* 0x004fe80000100a00 */
[----:B------:R-:W2:Y:S04]  /*2eee0*/  LDL.LU R20, [R1+0x4e0] ;  /* 0x0004e00001147983 */ /* 0x000ea80000300800 */
        /* <DEDUP_REMOVED lines=39> */
[----:B------:R0:W-:Y:S04]  /*2f160*/  STS.128 [R2], R16 ;  /* 0x0000001002007388 */ /* 0x0001e80000000c00 */
[----:B------:R1:W-:Y:S04]  /*2f170*/  STS.128 [R2+0x200], R12 ;  /* 0x0002000c02007388 */ /* 0x0003e80000000c00 */
        /* <DEDUP_REMOVED lines=8> */
[----:B0-----:R-:W5:Y:S04]  /*2f200*/  LDL.LU R16, [R1+0x620] ;  /* 0x0006200001107983 */ /* 0x001f680000300800 */
[----:B------:R-:W5:Y:S04]  /*2f210*/  LDL.LU R17, [R1+0x624] ;  /* 0x0006240001117983 */ /* 0x000f680000300800 */
[----:B------:R-:W5:Y:S04]  /*2f220*/  LDL.LU R18, [R1+0x628] ;  /* 0x0006280001127983 */ /* 0x000f680000300800 */
[----:B------:R-:W5:Y:S04]  /*2f230*/  LDL.LU R19, [R1+0x62c] ;  /* 0x00062c0001137983 */ /* 0x000f680000300800 */
[----:B------:R-:W3:Y:S04]  /*2f240*/  LDL.LU R4, [R1+0x560] ;  /* 0x0005600001047983 */ /* 0x000ee80000300800 */
[----:B------:R-:W3:Y:S04]  /*2f250*/  LDL.LU R5, [R1+0x564] ;  /* 0x0005640001057983 */ /* 0x000ee80000300800 */
[----:B------:R-:W3:Y:S04]  /*2f260*/  LDL.LU R6, [R1+0x568] ;  /* 0x0005680001067983 */ /* 0x000ee80000300800 */
[----:B------:R-:W3:Y:S04]  /*2f270*/  LDL.LU R7, [R1+0x56c] ;  /* 0x00056c0001077983 */ /* 0x000ee80000300800 */
[----:B-1----:R-:W3:Y:S04]  /*2f280*/  LDL.LU R12, [R1+0x640] ;  /* 0x00064000010c7983 */ /* 0x002ee80000300800 */
[----:B------:R-:W3:Y:S04]  /*2f290*/  LDL.LU R13, [R1+0x644] ;  /* 0x00064400010d7983 */ /* 0x000ee80000300800 */
[----:B------:R-:W3:Y:S04]  /*2f2a0*/  LDL.LU R14, [R1+0x648] ;  /* 0x00064800010e7983 */ /* 0x000ee80000300800 */
[----:B------:R-:W3:Y:S04]  /*2f2b0*/  LDL.LU R15, [R1+0x64c] ;  /* 0x00064c00010f7983 */ /* 0x000ee80000300800 */
        /* <DEDUP_REMOVED lines=39> */
[----:B---3--:R-:W-:Y:S04]  /*2f530*/  STS.128 [R2], R20 ;  /* 0x0000001402007388 */ /* 0x008fe80000000c00 */
[----:B0-----:R-:W-:Y:S04]  /*2f540*/  STL.64 [R1+0x2b0], R24 ;  /* 0x0002b01801007387 */ /* 0x001fe80000100a00 */
[----:B------:R0:W-:Y:S04]  /*2f550*/  STL.64 [R1+0x2b8], R26 ;  /* 0x0002b81a01007387 */ /* 0x0001e80000100a00 */
[----:B0-----:R-:W2:Y:S04]  /*2f560*/  LDL.LU.64 R26, [R1+0x1248] ;  /* 0x00124800011a7983 */ /* 0x001ea80000300a00 */
[----:B------:R-:W2:Y:S04]  /*2f570*/  LDL.LU.64 R24, [R1+0x1240] ;  /* 0x0012400001187983 */ /* 0x000ea80000300a00 */
[----:B------:R-:W3:Y:S04]  /*2f580*/  LDL.LU.64 R22, [R1+0x1238] ;  /* 0x0012380001167983 */ /* 0x000ee80000300a00 */
[----:B------:R-:W3:Y:S04]  /*2f590*/  LDL.LU.64 R20, [R1+0x1230] ;  /* 0x0012300001147983 */ /* 0x000ee80000300a00 */
[----:B----4-:R0:W-:Y:S04]  /*2f5a0*/  STS.128 [R2+0x80], R8 ;  /* 0x0000800802007388 */ /* 0x0101e80000000c00 */
[----:B0-----:R-:W4:Y:S04]  /*2f5b0*/  LDL.LU.64 R10, [R1+0x1228] ;  /* 0x00122800010a7983 */ /* 0x001f280000300a00 */
[----:B------:R-:W4:Y:S04]  /*2f5c0*/  LDL.LU.64 R8, [R1+0x1220] ;  /* 0x0012200001087983 */ /* 0x000f280000300a00 */
[----:B--2---:R-:W-:Y:S04]  /*2f5d0*/  STS.128 [R2+0x200], R24 ;  /* 0x0002001802007388 */ /* 0x004fe80000000c00 */
[----:B---3--:R-:W-:Y:S04]  /*2f5e0*/  STS.128 [R2+0x280], R20 ;  /* 0x0002801402007388 */ /* 0x008fe80000000c00 */
[----:B------:R-:W-:Y:S06]  /*2f5f0*/  BAR.SYNC.DEFER_BLOCKING 0x0 ;  /* 0x0000000000007b1d */ /* 0x000fec0000010000 */
[----:B------:R-:W0:Y:S04]  /*2f600*/  LDS.128 R24, [R0] ;  /* 0x0000000000187984 */ /* 0x000e280000000c00 */
[----:B------:R-:W1:Y:S04]  /*2f610*/  LDS.128 R20, [R28] ;  /* 0x000000001c147984 */ /* 0x000e680000000c00 */
[----:B0-----:R-:W-:Y:S04]  /*2f620*/  STL.64 [R1+0x130], R24 ;  /* 0x0001301801007387 */ /* 0x001fe80000100a00 */
[----:B------:R-:W-:Y:S04]  /*2f630*/  STL.64 [R1+0x138], R26 ;  /* 0x0001381a01007387 */ /* 0x000fe80000100a00 */
[----:B-1----:R-:W-:Y:S04]  /*2f640*/  STL.64 [R1+0x1c0], R20 ;  /* 0x0001c01401007387 */ /* 0x002fe80000100a00 */
[----:B------:R-:W-:Y:S04]  /*2f650*/  STL.64 [R1+0x1c8], R22 ;  /* 0x0001c81601007387 */ /* 0x000fe80000100a00 */
[----:B------:R-:W0:Y:S04]  /*2f660*/  LDS.128 R24, [R29] ;  /* 0x000000001d187984 */ /* 0x000e280000000c00 */
[----:B------:R-:W1:Y:S04]  /*2f670*/  LDS.128 R20, [R3] ;  /* 0x0000000003147984 */ /* 0x000e680000000c00 */
[----:B------:R-:W-:Y:S06]  /*2f680*/  BAR.SYNC.DEFER_BLOCKING 0x0 ;  /* 0x0000000000007b1d */ /* 0x000fec0000010000 */
[----:B------:R-:W-:Y:S04]  /*2f690*/  STS.128 [R2], R4 ;  /* 0x0000000402007388 */ /* 0x000fe80000000c00 */
[----:B-----5:R-:W-:Y:S04]  /*2f6a0*/  STS.128 [R2+0x80], R16 ;  /* 0x0000801002007388 */ /* 0x020fe80000000c00 */
[----:B----4-:R-:W-:Y:S04]  /*2f6b0*/  STS.128 [R2+0x200], R8 ;  /* 0x0002000802007388 */ /* 0x010fe80000000c00 */
[----:B------:R-:W-:Y:S04]  /*2f6c0*/  STS.128 [R2+0x280], R12 ;  /* 0x0002800c02007388 */ /* 0x000fe80000000c00 */
[----:B------:R-:W-:Y:S06]  /*2f6d0*/  BAR.SYNC.DEFER_BLOCKING 0x0 ;  /* 0x0000000000007b1d */ /* 0x000fec0000010000 */
[----:B------:R-:W2:Y:S04]  /*2f6e0*/  LDS.128 R8, [R0] ;  /* 0x0000000000087984 */ /* 0x000ea80000000c00 */
[----:B0-----:R-:W-:Y:S04]  /*2f6f0*/  STL.64 [R1+0x120], R24 ;  /* 0x0001201801007387 */ /* 0x001fe80000100a00 */
[----:B------:R-:W-:Y:S04]  /*2f700*/  STL.64 [R1+0x128], R26 ;  /* 0x0001281a01007387 */ /* 0x000fe80000100a00 */
[----:B------:R-:W0:Y:S04]  /*2f710*/  LDS.128 R4, [R28] ;  /* 0x000000001c047984 */ /* 0x000e280000000c00 */
[----:B-1----:R-:W-:Y:S04]  /*2f720*/  STL.64 [R1+0x2a0], R20 ;  /* 0x0002a01401007387 */ /* 0x002fe80000100a00 */
[----:B------:R-:W-:Y:S04]  /*2f730*/  STL.64 [R1+0x2a8], R22 ;  /* 0x0002a81601007387 */ /* 0x000fe80000100a00 */
[----:B------:R-:W1:Y:S04]  /*2f740*/  LDS.128 R12, [R29] ;  /* 0x000000001d0c7984 */ /* 0x000e680000000c00 */
[----:B--2---:R-:W-:Y:S04]  /*2f750*/  STL.64 [R1+0x300], R8 ;  /* 0x0003000801007387 */ /* 0x004fe80000100a00 */
[----:B------:R-:W-:Y:S04]  /*2f760*/  STL.64 [R1+0x308], R10 ;  /* 0x0003080a01007387 */ /* 0x000fe80000100a00 */
[----:B------:R-:W2:Y:S04]  /*2f770*/  LDS.128 R8, [R3] ;  /* 0x0000000003087984 */ /* 0x000ea80000000c00 */
[----:B0-----:R0:W-:Y:S04]  /*2f780*/  STL.64 [R1+0x330], R4 ;  /* 0x0003300401007387 */ /* 0x0011e80000100a00 */
[----:B------:R3:W-:Y:S04]  /*2f790*/  STL.64 [R1+0x338], R6 ;  /* 0x0003380601007387 */ /* 0x0007e80000100a00 */
[----:B0-----:R-:W4:Y:S04]  /*2f7a0*/  LDL.LU R4, [R1+0x7b0] ;  /* 0x0007b00001047983 */ /* 0x001f280000300800 */
[----:B-1----:R-:W-:Y:S04]  /*2f7b0*/  STL.64 [R1+0x380], R12 ;  /* 0x0003800c01007387 */ /* 0x002fe80000100a00 */
[----:B------:R-:W-:Y:S04]  /*2f7c0*/  STL.64 [R1+0x388], R14 ;  /* 0x0003880e01007387 */ /* 0x000fe80000100a00 */
[----:B--2---:R-:W-:Y:S04]  /*2f7d0*/  STL.64 [R1+0x390], R8 ;  /* 0x0003900801007387 */ /* 0x004fe80000100a00 */
[----:B------:R-:W-:Y:S04]  /*2f7e0*/  STL.64 [R1+0x398], R10 ;  /* 0x0003980a01007387 */ /* 0x000fe80000100a00 */
[----:B------:R-:W4:Y:S04]  /*2f7f0*/  LDL.LU R5, [R1+0x7b4] ;  /* 0x0007b40001057983 */ /* 0x000f280000300800 */
[----:B---3--:R-:W2:Y:S04]  /*2f800*/  LDL.LU R6, [R1+0x7b8] ;  /* 0x0007b80001067983 */ /* 0x008ea80000300800 */
[----:B------:R-:W2:Y:S04]  /*2f810*/  LDL.LU R7, [R1+0x7bc] ;  /* 0x0007bc0001077983 */ /* 0x000ea80000300800 */
[----:B------:R-:W-:Y:S06]  /*2f820*/  BAR.SYNC.DEFER_BLOCKING 0x0 ;  /* 0x0000000000007b1d */ /* 0x000fec0000010000 */
[----:B--2---:R-:W-:Y:S04]  /*2f830*/  STL.64 [R1+0x11c8], R6 ;  /* 0x0011c80601007387 */ /* 0x004fe80000100a00 */
[----:B----4-:R0:W-:Y:S04]  /*2f840*/  STL.64 [R1+0x11c0], R4 ;  /* 0x0011c00401007387 */ /* 0x0101e80000100a00 */
        /* <DEDUP_REMOVED lines=76> */
[----:B0-----:R-:W-:Y:S04]  /*2fd10*/  STL.64 [R1+0x360], R4 ;  /* 0x0003600401007387 */ /* 0x001fe80000100a00 */
[----:B------:R0:W-:Y:S04]  /*2fd20*/  STL.64 [R1+0x368], R6 ;  /* 0x0003680601007387 */ /* 0x0001e80000100a00 */
[----:B0-----:R-:W2:Y:S04]  /*2fd30*/  LDL.LU.64 R6, [R1+0x11e8] ;  /* 0x0011e80001067983 */ /* 0x001ea80000300a00 */
[----:B------:R-:W2:Y:S04]  /*2fd40*/  LDL.LU.64 R4, [R1+0x11e0] ;  /* 0x0011e00001047983 */ /* 0x000ea80000300a00 */
[----:B--2---:R0:W-:Y:S04]  /*2fd50*/  STS.128 [R2], R4 ;  /* 0x0000000402007388 */ /* 0x0041e80000000c00 */
[----:B0-----:R-:W2:Y:S04]  /*2fd60*/  LDL.LU.64 R6, [R1+0x11d8] ;  /* 0x0011d80001067983 */ /* 0x001ea80000300a00 */
[----:B------:R-:W2:Y:S04]  /*2fd70*/  LDL.LU.64 R4, [R1+0x11d0] ;  /* 0x0011d00001047983 */ /* 0x000ea80000300a00 */
[----:B--2---:R0:W-:Y:S04]  /*2fd80*/  STS.128 [R2+0x80], R4 ;  /* 0x0000800402007388 */ /* 0x0041e80000000c00 */
[----:B0-----:R-:W2:Y:S04]  /*2fd90*/  LDL.LU.64 R6, [R1+0x11c8] ;  /* 0x0011c80001067983 */ /* 0x001ea80000300a00 */
[----:B------:R-:W2:Y:S04]  /*2fda0*/  LDL.LU.64 R4, [R1+0x11c0] ;  /* 0x0011c00001047983 */ /* 0x000ea80000300a00 */
[----:B---3--:R-:W-:Y:S04]  /*2fdb0*/  STS.128 [R2+0x280], R24 ;  /* 0x0002801802007388 */ /* 0x008fe80000000c00 */
[----:B--2---:R0:W-:Y:S04]  /*2fdc0*/  STS.128 [R2+0x200], R4 ;  /* 0x0002000402007388 */ /* 0x0041e80000000c00 */
[----:B------:R-:W-:Y:S06]  /*2fdd0*/  BAR.SYNC.DEFER_BLOCKING 0x0 ;  /* 0x0000000000007b1d */ /* 0x000fec0000010000 */
[----:B0-----:R-:W2:Y:S04]  /*2fde0*/  LDL.LU R4, [R1+0x11b8] ;  /* 0x0011b80001047983 */ /* 0x001ea80000300800 */
[----:B------:R-:W3:Y:S04]  /*2fdf0*/  LDL R7, [R1+0xae0] ;  /* 0x000ae00001077983 */ /* 0x000ee80000100800 */
[----:B------:R-:W0:Y:S04]  /*2fe00*/  LDS.128 R24, [R0] ;  /* 0x0000000000187984 */ /* 0x000e280000000c00 */
[----:B------:R-:W-:Y:S04]  /*2fe10*/  STL [R1+0x112c], R0 ;  /* 0x00112c0001007387 */ /* 0x000fe80000100800 */
[----:B0-----:R-:W-:Y:S04]  /*2fe20*/  STL.64 [R1+0x2e0], R24 ;  /* 0x0002e01801007387 */ /* 0x001fe80000100a00 */
[----:B------:R-:W-:Y:S04]  /*2fe30*/  STL.64 [R1+0x2e8], R26 ;  /* 0x0002e81a01007387 */ /* 0x000fe80000100a00 */
[----:B------:R-:W0:Y:S04]  /*2fe40*/  LDS.128 R24, [R28] ;  /* 0x000000001c187984 */ /* 0x000e280000000c00 */
[----:B------:R-:W2:Y:S04]  /*2fe50*/  LDL.LU R5, [R1+0x10] ;  /* 0x0000100001057983 */ /* 0x000ea80000300800 */
[----:B------:R-:W2:Y:S04]  /*2fe60*/  LDL R6, [R1+0xadc] ;  /* 0x000adc0001067983 */ /* 0x000ea80000100800 */
[----:B0-----:R-:W-:Y:S04]  /*2fe70*/  STL.64 [R1+0x310], R24 ;  /* 0x0003101801007387 */ /* 0x001fe80000100a00 */
[----:B------:R-:W-:Y:S04]  /*2fe80*/  STL.64 [R1+0x318], R26 ;  /* 0x0003181a01007387 */ /* 0x000fe80000100a00 */
[----:B------:R-:W0:Y:S04]  /*2fe90*/  LDS.128 R24, [R29] ;  /* 0x000000001d187984 */ /* 0x000e280000000c00 */
[----:B------:R-:W-:Y:S04]  /*2fea0*/  STL [R1+0x1128], R28 ;  /* 0x0011281c01007387 */ /* 0x000fe80000100800 */
[----:B------:R-:W-:Y:S04]  /*2feb0*/  STL [R1+0x1124], R29 ;  /* 0x0011241d01007387 */ /* 0x000fe80000100800 */
[----:B0-----:R-:W-:Y:S04]  /*2fec0*/  STL.64 [R1+0x350], R24 ;  /* 0x0003501801007387 */ /* 0x001fe80000100a00 */
[----:B------:R-:W-:Y:S04]  /*2fed0*/  STL.64 [R1+0x358], R26 ;  /* 0x0003581a01007387 */ /* 0x000fe80000100a00 */
[----:B------:R-:W0:Y:S04]  /*2fee0*/  LDS.128 R24, [R3] ;  /* 0x0000000003187984 */ /* 0x000e280000000c00 */
[----:B------:R-:W-:Y:S06]  /*2fef0*/  BAR.SYNC.DEFER_BLOCKING 0x0 ;  /* 0x0000000000007b1d */ /* 0x000fec0000010000 */
[----:B------:R-:W-:Y:S04]  /*2ff00*/  STS.128 [R2], R20 ;  /* 0x0000001402007388 */ /* 0x000fe80000000c00 */
[----:B-----5:R-:W-:Y:S04]  /*2ff10*/  STS.128 [R2+0x80], R16 ;  /* 0x0000801002007388 */ /* 0x020fe80000000c00 */
[----:B0-----:R0:W-:Y:S04]  /*2ff20*/  STL.64 [R1+0x340], R24 ;  /* 0x0003401801007387 */ /* 0x0011e80000100a00 */
[----:B------:R1:W-:Y:S04]  /*2ff30*/  STL.64 [R1+0x348], R26 ;  /* 0x0003481a01007387 */ /* 0x0003e80000100a00 */
[----:B0-----:R-:W5:Y:S04]  /*2ff40*/  LDL.LU.64 R24, [R1+0x11b0] ;  /* 0x0011b00001187983 */ /* 0x001f680000300a00 */
[----:B------:R-:W5:Y:S04]  /*2ff50*/  LDL.LU.64 R22, [R1+0x11a8] ;  /* 0x0011a80001167983 */ /* 0x000f680000300a00 */
[----:B------:R-:W5:Y:S04]  /*2ff60*/  LDL.LU.64 R20, [R1+0x11a0] ;  /* 0x0011a00001147983 */ /* 0x000f680000300a00 */
[----:B------:R-:W5:Y:S04]  /*2ff70*/  LDL.LU.64 R18, [R1+0x1198] ;  /* 0x0011980001127983 */ /* 0x000f680000300a00 */
[----:B------:R-:W5:Y:S04]  /*2ff80*/  LDL.LU R17, [R1+0x1194] ;  /* 0x0011940001117983 */ /* 0x000f680000300800 */
[----:B------:R-:W5:Y:S04]  /*2ff90*/  LDL R28, [R1+0xae4] ;  /* 0x000ae400011c7983 */ /* 0x000f680000100800 */
[----:B------:R-:W5:Y:S04]  /*2ffa0*/  LDL.LU R29, [R1+0x170] ;  /* 0x00017000011d7983 */ /* 0x000f680000300800 */
[----:B-1----:R-:W5:Y:S04]  /*2ffb0*/  LDL.LU R26, [R1+0x160] ;  /* 0x00016000011a7983 */ /* 0x002f680000300800 */
[----:B------:R-:W5:Y:S04]  /*2ffc0*/  LDL R27, [R1+0xae8] ;  /* 0x000ae800011b7983 */ /* 0x000f680000100800 */
[----:B------:R-:W5:Y:S04]  /*2ffd0*/  LDL R0, [R1+0xaec] ;  /* 0x000aec0001007983 */ /* 0x000f680000100800 */
[----:B------:R-:W-:Y:S04]  /*2ffe0*/  STS.128 [R2+0x200], R8 ;  /* 0x0002000802007388 */ /* 0x000fe80000000c00 */
[----:B----4-:R0:W-:Y:S02]  /*2fff0*/  STS.128 [R2+0x280], R12 ;  /* 0x0002800c02007388 */ /* 0x0101e40000000c00 */
[----:B0-----:R-:W-:-:S02]  /*30000*/  IMAD.MOV.U32 R14, RZ, RZ, c[0x0][0x194] ;  /* 0x00006500ff0e7624 */ /* 0x001fc400078e00ff */
[C---:B---3--:R-:W-:Y:S01]  /*30010*/  IMAD R8, R7.reuse, c[0x0][0x194], RZ ;  /* 0x0000650007087a24 */ /* 0x048fe200078e02ff */
[----:B------:R-:W-:Y:S01]  /*30020*/  BAR.SYNC.DEFER_BLOCKING 0x0 ;  /* 0x0000000000007b1d */ /* 0x000fe20000010000 */
[----:B------:R-:W-:-:S03]  /*30030*/  ISETP.GE.AND P0, PT, R7, c[0x0][0x178], PT ;  /* 0x00005e0007007a0c */ /* 0x000fc60003f06270 */
[----:B------:R-:W-:-:S04]  /*30040*/  LEA R12, P1, R8, c[0x0][0x170], 0x1 ;  /* 0x00005c00080c7a11 */ /* 0x000fc800078208ff */
[----:B------:R-:W-:Y:S01]  /*30050*/  LEA.HI.X.SX32 R13, R8, c[0x0][0x174], 0x1, P1 ;  /* 0x00005d00080d7a11 */ /* 0x000fe200008f0eff */
[----:B------:R-:W-:-:S05]  /*30060*/  IMAD R8, R14, 0x40, R8 ;  /* 0x000000400e087824 */ /* 0x000fca00078e0208 */
[----:B------:R-:W-:-:S04]  /*30070*/  LEA R10, P1, R8, c[0x0][0x170], 0x1 ;  /* 0x00005c00080a7a11 */ /* 0x000fc800078208ff */
[----:B------:R-:W-:Y:S02]  /*30080*/  LEA.HI.X.SX32 R11, R8, c[0x0][0x174], 0x1, P1 ;  /* 0x00005d00080b7a11 */ /* 0x000fe400008f0eff */
[C---:B--2---:R-:W-:Y:S01]  /*30090*/  ISETP.LT.AND P0, PT, R6.reuse, c[0x0][0x17c], !P0 ;  /* 0x00005f0006007a0c */ /* 0x044fe20004701270 */
[----:B------:R-:W-:-:S04]  /*300a0*/  IMAD R16, R6, c[0x0][0x198], RZ ;  /* 0x0000660006107a24 */ /* 0x000fc800078e02ff */
[----:B------:R-:W-:-:S08]  /*300b0*/  IMAD.WIDE R2, R16, 0x2, R12 ;  /* 0x0000000210027825 */ /* 0x000fd000078e020c */
[----:B-----5:R0:W-:Y:S01]  /*300c0*/  @P0 STG.E.U16 [R2.64], R17 ;  /* 0x0000001102000986 */ /* 0x0201e2000c101506 */
[----:B------:R-:W-:-:S04]  /*300d0*/  ISETP.GE.AND P0, PT, R6, c[0x0][0x17c], PT ;  /* 0x00005f0006007a0c */ /* 0x000fc80003f06270 */
[----:B------:R-:W-:Y:S01]  /*300e0*/  ISETP.LT.AND P2, PT, R28, c[0x0][0x178], !P0 ;  /* 0x00005e001c007a0c */ /* 0x000fe20004741270 */
[----:B0-----:R-:W-:-:S12]  /*300f0*/  IMAD.WIDE R2, R16, 0x2, R10 ;  /* 0x0000000210027825 */ /* 0x001fd800078e020a */
[----:B------:R0:W-:Y:S01]  /*30100*/  @P2 STG.E.U16 [R2.64], R5 ;  /* 0x0000000502002986 */ /* 0x0001e2000c101506 */
[----:B------:R-:W-:Y:S01]  /*30110*/  ISETP.LT.AND P2, PT, R27, c[0x0][0x178], !P0 ;  /* 0x00005e001b007a0c */ /* 0x000fe20004741270 */
[----:B0-----:R-:W-:-:S05]  /*30120*/  IMAD R2, R14, 0x40, R8 ;  /* 0x000000400e027824 */ /* 0x001fca00078e0208 */
[----:B------:R-:W-:-:S04]  /*30130*/  LEA R8, P1, R2, c[0x0][0x170], 0x1 ;  /* 0x00005c0002087a11 */ /* 0x000fc800078208ff */
[----:B------:R-:W-:Y:S01]  /*30140*/  LEA.HI.X.SX32 R9, R2, c[0x0][0x174], 0x1, P1 ;  /* 0x00005d0002097a11 */ /* 0x000fe200008f0eff */
[----:B------:R-:W-:-:S04]  /*30150*/  IMAD R14, R14, 0x40, R2 ;  /* 0x000000400e0e7824 */ /* 0x000fc800078e0202 */
[----:B------:R-:W-:Y:S01]  /*30160*/  IMAD.WIDE R2, R16, 0x2, R8 ;  /* 0x0000000210027825 */ /* 0x000fe200078e0208 */
[----:B------:R-:W-:-:S04]  /*30170*/  ISETP.LT.AND P1, PT, R0, c[0x0][0x178], !P0 ;  /* 0x00005e0000007a0c */ /* 0x000fc80004721270 */
[----:B------:R0:W-:Y:S02]  /*30180*/  @P2 STG.E.U16 [R2.64], R21 ;  /* 0x0000001502002986 */ /* 0x0001e4000c101506 */
[----:B0-----:R-:W-:-:S04]  /*30190*/  LEA R2, P2, R14, c[0x0][0x170], 0x1 ;  /* 0x00005c000e027a11 */ /* 0x001fc800078408ff */
[----:B------:R-:W-:Y:S02]  /*301a0*/  LEA.HI.X.SX32 R3, R14, c[0x0][0x174], 0x1, P2 ;  /* 0x00005d000e037a11 */ /* 0x000fe400010f0eff */
[----:B------:R-:W-:-:S04]  /*301b0*/  IADD3 R14, R6, 0x1, RZ ;  /* 0x00000001060e7810 */ /* 0x000fc80007ffe0ff */
[----:B------:R-:W-:Y:S01]  /*301c0*/  ISETP.GE.AND P0, PT, R14, c[0x0][0x17c], PT ;  /* 0x00005f000e007a0c */ /* 0x000fe20003f06270 */
[----:B------:R-:W-:-:S05]  /*301d0*/  IMAD.WIDE R14, R16, 0x2, R2 ;  /* 0x00000002100e7825 */ /* 0x000fca00078e0202 */
[----:B------:R0:W-:Y:S01]  /*301e0*/  @P1 STG.E.U16 [R14.64], R24 ;  /* 0x000000180e001986 */ /* 0x0001e2000c101506 */
[----:B------:R-:W-:Y:S02]  /*301f0*/  ISETP.LT.AND P1, PT, R7, c[0x0][0x178], !P0 ;  /* 0x00005e0007007a0c */ /* 0x000fe40004721270 */
[----:B0-----:R-:W-:Y:S02]  /*30200*/  IADD3 R14, R16, c[0x0][0x198], RZ ;  /* 0x00006600100e7a10 */ /* 0x001fe40007ffe0ff */
[----:B------:R-:W-:-:S03]  /*30210*/  PRMT R15, R17, 0x7632, R15 ;  /* 0x00007632110f7816 */ /* 0x000fc6000000000f */
[----:B------:R-:W-:-:S06]  /*30220*/  IMAD.WIDE R16, R14, 0x2, R12 ;  /* 0x000000020e107825 */ /* 0x000fcc00078e020c */
[----:B------:R0:W-:Y:S01]  /*30230*/  @P1 STG.E.U16 [R16.64], R15 ;  /* 0x0000000f10001986 */ /* 0x0001e2000c101506 */
[----:B------:R-:W-:Y:S02]  /*30240*/  ISETP.LT.AND P1, PT, R28, c[0x0][0x178], !P0 ;  /* 0x00005e001c007a0c */ /* 0x000fe40004721270 */
[----:B0-----:R-:W-:Y:S01]  /*30250*/  PRMT R15, R5, 0x7632, R15 ;  /* 0x00007632050f7816 */ /* 0x001fe2000000000f */
[----:B------:R-:W-:-:S10]  /*30260*/  IMAD.WIDE R16, R14, 0x2, R10 ;  /* 0x000000020e107825 */ /* 0x000fd400078e020a */
[----:B------:R0:W-:Y:S01]  /*30270*/  @P1 STG.E.U16 [R16.64], R15 ;  /* 0x0000000f10001986 */ /* 0x0001e2000c101506 */
[----:B------:R-:W-:Y:S02]  /*30280*/  ISETP.LT.AND P1, PT, R27, c[0x0][0x178], !P0 ;  /* 0x00005e001b007a0c */ /* 0x000fe40004721270 */
[----:B------:R-:W-:Y:S02]  /*30290*/  ISETP.LT.AND P0, PT, R0, c[0x0][0x178], !P0 ;  /* 0x00005e0000007a0c */ /* 0x000fe40004701270 */
[----:B0-----:R-:W-:Y:S01]  /*302a0*/  PRMT R15, R21, 0x7632, R15 ;  /* 0x00007632150f7816 */ /* 0x001fe2000000000f */
[----:B------:R-:W-:Y:S01]  /*302b0*/  IMAD.WIDE R16, R14, 0x2, R8 ;  /* 0x000000020e107825 */ /* 0x000fe200078e0208 */
[----:B------:R-:W2:Y:S07]  /*302c0*/  LDL.LU R21, [R1+0x1190] ;  /* 0x0011900001157983 */ /* 0x000eae0000300800 */
[----:B------:R0:W-:Y:S04]  /*302d0*/  @P1 STG.E.U16 [R16.64], R15 ;  /* 0x0000000f10001986 */ /* 0x0001e8000c101506 */
[----:B------:R-:W3:Y:S01]  /*302e0*/  LDL.LU R5, [R1+0x190] ;  /* 0x0001900001057983 */ /* 0x000ee20000300800 */
[----:B0-----:R-:W-:Y:S01]  /*302f0*/  PRMT R15, R24, 0x7632, R15 ;  /* 0x00007632180f7816 */ /* 0x001fe2000000000f */
[----:B------:R-:W-:-:S05]  /*30300*/  IMAD.WIDE R16, R14, 0x2, R2 ;  /* 0x000000020e107825 */ /* 0x000fca00078e0202 */
[----:B------:R0:W-:Y:S01]  /*30310*/  @P0 STG.E.U16 [R16.64], R15 ;  /* 0x0000000f10000986 */ /* 0x0001e2000c101506 */
[----:B------:R-:W-:Y:S02]  /*30320*/  IADD3 R14, R14, c[0x0][0x198], RZ ;  /* 0x000066000e0e7a10 */ /* 0x000fe40007ffe0ff */
[----:B0-----:R-:W-:-:S04]  /*30330*/  IADD3 R15, R6, 0x2, RZ ;  /* 0x00000002060f7810 */ /* 0x001fc80007ffe0ff */
[----:B------:R-:W-:-:S04]  /*30340*/  ISETP.GE.AND P0, PT, R15, c[0x0][0x17c], PT ;  /* 0x00005f000f007a0c */ /* 0x000fc80003f06270 */
[----:B------:R-:W-:Y:S01]  /*30350*/  ISETP.LT.AND P1, PT, R7, c[0x0][0x178], !P0 ;  /* 0x00005e0007007a0c */ /* 0x000fe20004721270 */
[----:B------:R-:W-:Y:S01]  /*30360*/  IMAD.WIDE R16, R14, 0x2, R12 ;  /* 0x000000020e107825 */ /* 0x000fe200078e020c */
[----:B------:R-:W-:-:S11]  /*30370*/  ISETP.LT.AND P2, PT, R28, c[0x0][0x178], !P0 ;  /* 0x00005e001c007a0c */ /* 0x000fd60004741270 */
[----:B------:R0:W-:Y:S01]  /*30380*/  @P1 STG.E.U16 [R16.64], R29 ;  /* 0x0000001d10001986 */ /* 0x0001e2000c101506 */
[----:B------:R-:W-:Y:S01]  /*30390*/  ISETP.LT.AND P1, PT, R27, c[0x0][0x178], !P0 ;  /* 0x00005e001b007a0c */ /* 0x000fe20004721270 */
[----:B0-----:R-:W-:-:S05]  /*303a0*/  IMAD.WIDE R16, R14, 0x2, R10 ;  /* 0x000000020e107825 */ /* 0x001fca00078e020a */
[----:B------:R0:W-:Y:S02]  /*303b0*/  @P2 STG.E.U16 [R16.64], R26 ;  /* 0x0000001a10002986 */ /* 0x0001e4000c101506 */
[----:B0-----:R-:W-:-:S05]  /*303c0*/  IMAD.WIDE R16, R14, 0x2, R8 ;  /* 0x000000020e107825 */ /* 0x001fca00078e0208 */
[----:B------:R0:W-:Y:S01]  /*303d0*/  @P1 STG.E.U16 [R16.64], R20 ;  /* 0x0000001410001986 */ /* 0x0001e2000c101506 */
[----:B------:R-:W-:Y:S02]  /*303e0*/  ISETP.LT.AND P1, PT, R0, c[0x0][0x178], !P0 ;  /* 0x00005e0000007a0c */ /* 0x000fe40004721270 */
[----:B------:R-:W-:-:S04]  /*303f0*/  IADD3 R15, R6, 0x3, RZ ;  /* 0x00000003060f7810 */ /* 0x000fc80007ffe0ff */
[----:B------:R-:W-:Y:S01]  /*30400*/  ISETP.GE.AND P0, PT, R15, c[0x0][0x17c], PT ;  /* 0x00005f000f007a0c */ /* 0x000fe20003f06270 */
[C---:B0-----:R-:W-:Y:S01]  /*30410*/  IMAD.WIDE R16, R14.reuse, 0x2, R2 ;  /* 0x000000020e107825 */ /* 0x041fe200078e0202 */
[----:B------:R-:W-:-:S05]  /*30420*/  IADD3 R14, R14, c[0x0][0x198], RZ ;  /* 0x000066000e0e7a10 */ /* 0x000fca0007ffe0ff */
[----:B------:R0:W-:Y:S01]  /*30430*/  @P1 STG.E.U16 [R16.64], R19 ;  /* 0x0000001310001986 */ /* 0x0001e2000c101506 */
[----:B------:R-:W-:Y:S02]  /*30440*/  ISETP.LT.AND P1, PT, R7, c[0x0][0x178], !P0 ;  /* 0x00005e0007007a0c */ /* 0x000fe40004721270 */
[----:B------:R-:W-:Y:S01]  /*30450*/  PRMT R15, R29, 0x7632, R15 ;  /* 0x000076321d0f7816 */ /* 0x000fe2000000000f */
[----:B0-----:R-:W-:-:S10]  /*30460*/  IMAD.WIDE R16, R14, 0x2, R12 ;  /* 0x000000020e107825 */ /* 0x001fd400078e020c */
[----:B------:R0:W-:Y:S01]  /*30470*/  @P1 STG.E.U16 [R16.64], R15 ;  /* 0x0000000f10001986 */ /* 0x0001e2000c101506 */
[----:B------:R-:W-:Y:S02]  /*30480*/  ISETP.LT.AND P1, PT, R28, c[0x0][0x178], !P0 ;  /* 0x00005e001c007a0c */ /* 0x000fe40004721270 */
[----:B0-----:R-:W-:Y:S01]  /*30490*/  PRMT R15, R26, 0x7632, R15 ;  /* 0x000076321a0f7816 */ /* 0x001fe2000000000f */
[----:B------:R-:W-:-:S10]  /*304a0*/  IMAD.WIDE R16, R14, 0x2, R10 ;  /* 0x000000020e107825 */ /* 0x000fd400078e020a */
[----:B------:R0:W-:Y:S02]  /*304b0*/  @P1 STG.E.U16 [R16.64], R15 ;  /* 0x0000000f10001986 */ /* 0x0001e4000c101506 */
[----:B0-----:R-:W-:Y:S02]  /*304c0*/  PRMT R15, R20, 0x7632, R15 ;  /* 0x00007632140f7816 */ /* 0x001fe4000000000f */
[----:B------:R-:W4:Y:S01]  /*304d0*/  LDL.LU R20, [R1+0x118c] ;  /* 0x00118c0001147983 */ /* 0x000f220000300800 */
[----:B------:R-:W-:Y:S01]  /*304e0*/  ISETP.LT.AND P1, PT, R27, c[0x0][0x178], !P0 ;  /* 0x00005e001b007a0c */ /* 0x000fe20004721270 */
[----:B------:R-:W-:-:S12]  /*304f0*/  IMAD.WIDE R16, R14, 0x2, R8 ;  /* 0x000000020e107825 */ /* 0x000fd800078e0208 */
[----:B------:R0:W-:Y:S02]  /*30500*/  @P1 STG.E.U16 [R16.64], R15 ;  /* 0x0000000f10001986 */ /* 0x0001e4000c101506 */
[----:B0-----:R-:W-:Y:S02]  /*30510*/  PRMT R15, R19, 0x7632, R15 ;  /* 0x00007632130f7816 */ /* 0x001fe4000000000f */
[----:B------:R-:W5:Y:S01]  /*30520*/  LDL.LU R19, [R1+0x1188] ;  /* 0x0011880001137983 */ /* 0x000f620000300800 */
[----:B------:R-:W-:Y:S01]  /*30530*/  ISETP.LT.AND P0, PT, R0, c[0x0][0x178], !P0 ;  /* 0x00005e0000007a0c */ /* 0x000fe20004701270 */
[----:B------:R-:W-:-:S12]  /*30540*/  IMAD.WIDE R16, R14, 0x2, R2 ;  /* 0x000000020e107825 */ /* 0x000fd800078e0202 */
[----:B------:R0:W-:Y:S01]  /*30550*/  @P0 STG.E.U16 [R16.64], R15 ;  /* 0x0000000f10000986 */ /* 0x0001e2000c101506 */
[----:B------:R-:W-:Y:S02]  /*30560*/  IADD3 R14, R14, c[0x0][0x198], RZ ;  /* 0x000066000e0e7a10 */ /* 0x000fe40007ffe0ff */
[----:B0-----:R-:W-:-:S04]  /*30570*/  IADD3 R15, R6, 0x4, RZ ;  /* 0x00000004060f7810 */ /* 0x001fc80007ffe0ff */
[----:B------:R-:W-:-:S04]  /*30580*/  ISETP.GE.AND P0, PT, R15, c[0x0][0x17c], PT ;  /* 0x00005f000f007a0c */ /* 0x000fc80003f06270 */
[----:B------:R-:W-:Y:S01]  /*30590*/  ISETP.LT.AND P1, PT, R7, c[0x0][0x178], !P0 ;  /* 0x00005e0007007a0c */ /* 0x000fe20004721270 */
[----:B------:R-:W-:Y:S01]  /*305a0*/  IMAD.WIDE R16, R14, 0x2, R12 ;  /* 0x000000020e107825 */ /* 0x000fe200078e020c */
[----:B------:R-:W-:Y:S02]  /*305b0*/  ISETP.LT.AND P2, PT, R28, c[0x0][0x178], !P0 ;  /* 0x00005e001c007a0c */ /* 0x000fe40004741270 */
[----:B------:R-:W-:-:S09]  /*305c0*/  IADD3 R15, R6, 0x5, RZ ;  /* 0x00000005060f7810 */ /* 0x000fd20007ffe0ff */
[----:B---3--:R0:W-:Y:S01]  /*305d0*/  @P1 STG.E.U16 [R16.64], R5 ;  /* 0x0000000510001986 */ /* 0x0081e2000c101506 */
[----:B------:R-:W-:Y:S01]  /*305e0*/  ISETP.LT.AND P1, PT, R27, c[0x0][0x178], !P0 ;  /* 0x00005e001b007a0c */ /* 0x000fe20004721270 */
[----:B0-----:R-:W-:-:S05]  /*305f0*/  IMAD.WIDE R16, R14, 0x2, R10 ;  /* 0x000000020e107825 */ /* 0x001fca00078e020a */
[----:B----4-:R0:W-:Y:S02]  /*30600*/  @P2 STG.E.U16 [R16.64], R20 ;  /* 0x0000001410002986 */ /* 0x0101e4000c101506 */
[----:B0-----:R-:W-:-:S05]  /*30610*/  IMAD.WIDE R16, R14, 0x2, R8 ;  /* 0x000000020e107825 */ /* 0x001fca00078e0208 */
[----:B------:R0:W-:Y:S01]  /*30620*/  @P1 STG.E.U16 [R16.64], R18 ;  /* 0x0000001210001986 */ /* 0x0001e2000c101506 */
[----:B------:R-:W-:Y:S02]  /*30630*/  ISETP.LT.AND P1, PT, R0, c[0x0][0x178], !P0 ;  /* 0x00005e0000007a0c */ /* 0x000fe40004721270 */
[----:B------:R-:W-:Y:S01]  /*30640*/  ISETP.GE.AND P0, PT, R15, c[0x0][0x17c], PT ;  /* 0x00005f000f007a0c */ /* 0x000fe20003f06270 */
[C---:B0-----:R-:W-:Y:S01]  /*30650*/  IMAD.WIDE R16, R14.reuse, 0x2, R2 ;  /* 0x000000020e107825 */ /* 0x041fe200078e0202 */
[----:B------:R-:W-:-:S09]  /*30660*/  IADD3 R14, R14, c[0x0][0x198], RZ ;  /* 0x000066000e0e7a10 */ /* 0x000fd20007ffe0ff */
[----:B------:R0:W-:Y:S01]  /*30670*/  @P1 STG.E.U16 [R16.64], R4 ;  /* 0x0000000410001986 */ /* 0x0001e2000c101506 */
[----:B------:R-:W-:Y:S02]  /*30680*/  ISETP.LT.AND P1, PT, R7, c[0x0][0x178], !P0 ;  /* 0x00005e0007007a0c */ /* 0x000fe40004721270 */
[----:B0-----:R-:W-:Y:S01]  /*30690*/  PRMT R4, R5, 0x7632, R4 ;  /* 0x0000763205047816 */ /* 0x001fe20000000004 */
[----:B------:R-:W-:-:S10]  /*306a0*/  IMAD.WIDE R16, R14, 0x2, R12 ;  /* 0x000000020e107825 */ /* 0x000fd400078e020c */
[----:B------:R0:W-:Y:S01]  /*306b0*/  @P1 STG.E.U16 [R16.64], R4 ;  /* 0x0000000410001986 */ /* 0x0001e2000c101506 */
[----:B------:R-:W-:Y:S02]  /*306c0*/  ISETP.LT.AND P1, PT, R28, c[0x0][0x178], !P0 ;  /* 0x00005e001c007a0c */ /* 0x000fe40004721270 */
[----:B0-----:R-:W-:Y:S01]  /*306d0*/  PRMT R4, R20, 0x7632, R4 ;  /* 0x0000763214047816 */ /* 0x001fe20000000004 */
[----:B------:R-:W-:Y:S01]  /*306e0*/  IMAD.WIDE R16, R14, 0x2, R10 ;  /* 0x000000020e107825 */ /* 0x000fe200078e020a */
[----:B------:R-:W3:Y:S09]  /*306f0*/  LDL.LU R20, [R1+0x1184] ;  /* 0x0011840001147983 */ /* 0x000ef20000300800 */
[----:B------:R0:W-:Y:S01]  /*30700*/  @P1 STG.E.U16 [R16.64], R4 ;  /* 0x0000000410001986 */ /* 0x0001e2000c101506 */
[----:B------:R-:W-:-:S02]  /*30710*/  ISETP.LT.AND P1, PT, R27, c[0x0][0x178], !P0 ;  /* 0x00005e001b007a0c */ /* 0x000fc40004721270 */
[----:B------:R-:W-:Y:S02]  /*30720*/  ISETP.LT.AND P0, PT, R0, c[0x0][0x178], !P0 ;  /* 0x00005e0000007a0c */ /* 0x000fe40004701270 */
[----:B0-----:R-:W-:Y:S01]  /*30730*/  PRMT R4, R18, 0x7632, R4 ;  /* 0x0000763212047816 */ /* 0x001fe20000000004 */
[----:B------:R-:W-:Y:S01]  /*30740*/  IMAD.WIDE R16, R14, 0x2, R8 ;  /* 0x000000020e107825 */ /* 0x000fe200078e0208 */
[----:B------:R-:W4:Y:S07]  /*30750*/  LDL.LU R18, [R1+0x1180] ;  /* 0x0011800001127983 */ /* 0x000f2e0000300800 */
[----:B------:R0:W-:Y:S02]  /*30760*/  @P1 STG.E.U16 [R16.64], R4 ;  /* 0x0000000410001986 */ /* 0x0001e4000c101506 */
[----:B0-----:R-:W-:Y:S01]  /*30770*/  PRMT R4, R4, 0x7632, R4 ;  /* 0x0000763204047816 */ /* 0x001fe20000000004 */
[----:B------:R-:W-:-:S05]  /*30780*/  IMAD.WIDE R16, R14, 0x2, R2 ;  /* 0x000000020e107825 */ /* 0x000fca00078e0202 */
[----:B------:R0:W-:Y:S02]  /*30790*/  @P0 STG.E.U16 [R16.64], R4 ;  /* 0x0000000410000986 */ /* 0x0001e4000c101506 */
[----:B0-----:R-:W-:-:S04]  /*307a0*/  IADD3 R4, R6, 0x6, RZ ;  /* 0x0000000606047810 */ /* 0x001fc80007ffe0ff */
[----:B------:R-:W-:-:S04]  /*307b0*/  ISETP.GE.AND P0, PT, R4, c[0x0][0x17c], PT ;  /* 0x00005f0004007a0c */ /* 0x000fc80003f06270 */
[----:B------:R-:W-:Y:S02]  /*307c0*/  ISETP.LT.AND P1, PT, R7, c[0x0][0x178], !P0 ;  /* 0x00005e0007007a0c */ /* 0x000fe40004721270 */
[----:B------:R-:W-:-:S05]  /*307d0*/  IADD3 R4, R14, c[0x0][0x198], RZ ;  /* 0x000066000e047a10 */ /* 0x000fca0007ffe0ff */
[----:B------:R-:W-:Y:S01]  /*307e0*/  IMAD.WIDE R14, R4, 0x2, R12 ;  /* 0x00000002040e7825 */ /* 0x000fe200078e020c */
[----:B-----5:R-:W-:-:S05]  /*307f0*/  PRMT R16, R19, 0x7632, R16 ;  /* 0x0000763213107816 */ /* 0x020fca0000000010 */
[----:B------:R0:W-:Y:S04]  /*30800*/  @P1 STG.E.U16 [R14.64], R19 ;  /* 0x000000130e001986 */ /* 0x0001e8000c101506 */
[----:B0-----:R-:W5:Y:S01]  /*30810*/  LDL.LU R19, [R1+0x117c] ;  /* 0x00117c0001137983 */ /* 0x001f620000300800 */
[----:B------:R-:W-:Y:S02]  /*30820*/  ISETP.LT.AND P2, PT, R28, c[0x0][0x178], !P0 ;  /* 0x00005e001c007a0c */ /* 0x000fe40004741270 */
[----:B------:R-:W-:Y:S01]  /*30830*/  ISETP.LT.AND P1, PT, R27, c[0x0][0x178], !P0 ;  /* 0x00005e001b007a0c */ /* 0x000fe20004721270 */
[C---:B------:R-:W-:Y:S01]  /*30840*/  IMAD.WIDE R14, R4.reuse, 0x2, R10 ;  /* 0x00000002040e7825 */ /* 0x040fe200078e020a */
[----:B------:R-:W3:Y:S04]  /*30850*/  LDL.LU R5, [R1+0x14] ;  /* 0x0000140001057983 */ /* 0x000ee80000300800 */
[----:B------:R-:W3:Y:S05]  /*30860*/  LDL.LU R26, [R1+0x4] ;  /* 0x00000400011a7983 */ /* 0x000eea0000300800 */
[----:B--2---:R0:W-:Y:S02]  /*30870*/  @P2 STG.E.U16 [R14.64], R21 ;  /* 0x000000150e002986 */ /* 0x0041e4000c101506 */
[----:B0-----:R-:W-:-:S05]  /*30880*/  IMAD.WIDE R14, R4, 0x2, R8 ;  /* 0x00000002040e7825 */ /* 0x001fca00078e0208 */
[----:B------:R0:W-:Y:S01]  /*30890*/  @P1 STG.E.U16 [R14.64], R22 ;  /* 0x000000160e001986 */ /* 0x0001e2000c101506 */
[----:B------:R-:W-:Y:S02]  /*308a0*/  ISETP.LT.AND P1, PT, R0, c[0x0][0x178], !P0 ;  /* 0x00005e0000007a0c */ /* 0x000fe40004721270 */
[----:B0-----:R-:W-:-:S04]  /*308b0*/  IADD3 R14, R6, 0x7, RZ ;  /* 0x00000007060e7810 */ /* 0x001fc80007ffe0ff */
[----:B------:R-:W-:Y:S01]  /*308c0*/  ISETP.GE.AND P0, PT, R14, c[0x0][0x17c], PT ;  /* 0x00005f000e007a0c */ /* 0x000fe20003f06270 */
[C---:B------:R-:W-:Y:S01]  /*308d0*/  IMAD.WIDE R14, R4.reuse, 0x2, R2 ;  /* 0x00000002040e7825 */ /* 0x040fe200078e0202 */
[----:B------:R-:W-:-:S05]  /*308e0*/  IADD3 R4, R4, c[0x0][0x198], RZ ;  /* 0x0000660004047a10 */ /* 0x000fca0007ffe0ff */
[----:B------:R0:W-:Y:S01]  /*308f0*/  @P1 STG.E.U16 [R14.64], R23 ;  /* 0x000000170e001986 */ /* 0x0001e2000c101506 */
[----:B------:R-:W-:Y:S01]  /*30900*/  ISETP.LT.AND P1, PT, R7, c[0x0][0x178], !P0 ;  /* 0x00005e0007007a0c */ /* 0x000fe20004721270 */
[----:B0-----:R-:W-:-:S12]  /*30910*/  IMAD.WIDE R14, R4, 0x2, R12 ;  /* 0x00000002040e7825 */ /* 0x001fd800078e020c */
[----:B------:R0:W-:Y:S02]  /*30920*/  @P1 STG.E.U16 [R14.64], R16 ;  /* 0x000000100e001986 */ /* 0x0001e4000c101506 */
[----:B0-----:R-:W-:Y:S02]  /*30930*/  PRMT R16, R21, 0x7632, R16 ;  /* 0x0000763215107816 */ /* 0x001fe40000000010 */
[----:B------:R-:W2:Y:S01]  /*30940*/  LDL.LU R21, [R1+0x1178] ;  /* 0x0011780001157983 */ /* 0x000ea20000300800 */
[----:B----4-:R-:W-:-:S03]  /*30950*/  PRMT R18, R22, 0x7632, R18 ;  /* 0x0000763216127816 */ /* 0x010fc60000000012 */
[----:B------:R-:W4:Y:S01]  /*30960*/  LDL.LU R22, [R1+0x1174] ;  /* 0x0011740001167983 */ /* 0x000f220000300800 */
[----:B-----5:R-:W-:-:S03]  /*30970*/  PRMT R19, R23, 0x7632, R19 ;  /* 0x0000763217137816 */ /* 0x020fc60000000013 */
[----:B------:R-:W5:Y:S01]  /*30980*/  LDL.LU R23, [R1+0x1170] ;  /* 0x0011700001177983 */ /* 0x000f620000300800 */
[----:B------:R-:W-:Y:S01]  /*30990*/  ISETP.LT.AND P2, PT, R28, c[0x0][0x178], !P0 ;  /* 0x00005e001c007a0c */ /* 0x000fe20004741270 */
[----:B------:R-:W-:-:S12]  /*309a0*/  IMAD.WIDE R14, R4, 0x2, R10 ;  /* 0x00000002040e7825 */ /* 0x000fd800078e020a */
[----:B------:R0:W-:Y:S01]  /*309b0*/  @P2 STG.E.U16 [R14.64], R16 ;  /* 0x000000100e002986 */ /* 0x0001e2000c101506 */
[----:B------:R-:W-:Y:S02]  /*309c0*/  ISETP.LT.AND P2, PT, R27, c[0x0][0x178], !P0 ;  /* 0x00005e001b007a0c */ /* 0x000fe40004741270 */
[----:B------:R-:W-:Y:S02]  /*309d0*/  ISETP.LT.AND P0, PT, R0, c[0x0][0x178], !P0 ;  /* 0x00005e0000007a0c */ /* 0x000fe40004701270 */
[----:B0-----:R-:W-:Y:S01]  /*309e0*/  IADD3 R14, R6, 0x8, RZ ;  /* 0x00000008060e7810 */ /* 0x001fe20007ffe0ff */
[----:B------:R-:W-:-:S03]  /*309f0*/  IMAD.WIDE R16, R4, 0x2, R8 ;  /* 0x0000000204107825 */ /* 0x000fc600078e0208 */
[----:B------:R-:W-:Y:S01]  /*30a00*/  ISETP.GE.AND P1, PT, R14, c[0x0][0x17c], PT ;  /* 0x00005f000e007a0c */ /* 0x000fe20003f26270 */
[----:B------:R-:W-:-:S04]  /*30a10*/  IMAD.WIDE R14, R4, 0x2, R2 ;  /* 0x00000002040e7825 */ /* 0x000fc800078e0202 */
[----:B------:R0:W-:Y:S01]  /*30a20*/  @P2 STG.E.U16 [R16.64], R18 ;  /* 0x0000001210002986 */ /* 0x0001e2000c101506 */
[----:B------:R-:W-:-:S03]  /*30a30*/  ISETP.LT.AND P3, PT, R7, c[0x0][0x178], !P1 ;  /* 0x00005e0007007a0c */ /* 0x000fc60004f61270 */
[----:B------:R1:W-:Y:S01]  /*30a40*/  @P0 STG.E.U16 [R14.64], R19 ;  /* 0x000000130e000986 */ /* 0x0003e2000c101506 */
[----:B------:R-:W-:Y:S02]  /*30a50*/  ISETP.LT.AND P4, PT, R28, c[0x0][0x178], !P1 ;  /* 0x00005e001c007a0c */ /* 0x000fe40004f81270 */
[----:B------:R-:W-:Y:S02]  /*30a60*/  ISETP.LT.AND P5, PT, R27, c[0x0][0x178], !P1 ;  /* 0x00005e001b007a0c */ /* 0x000fe40004fa1270 */
[----:B0-----:R-:W-:-:S05]  /*30a70*/  IADD3 R18, R4, c[0x0][0x198], RZ ;  /* 0x0000660004127a10 */ /* 0x001fca0007ffe0ff */
[----:B-1----:R-:W-:-:S05]  /*30a80*/  IMAD.WIDE R14, R18, 0x2, R12 ;  /* 0x00000002120e7825 */ /* 0x002fca00078e020c */
[----:B---3--:R0:W-:Y:S01]  /*30a90*/  @P3 STG.E.U16 [R14.64], R20 ;  /* 0x000000140e003986 */ /* 0x0081e2000c101506 */
[----:B------:R-:W-:Y:S01]  /*30aa0*/  ISETP.LT.AND P3, PT, R0, c[0x0][0x178], !P1 ;  /* 0x00005e0000007a0c */ /* 0x000fe20004f61270 */
[----:B------:R-:W-:Y:S01]  /*30ab0*/  IMAD.WIDE R16, R18, 0x2, R10 ;  /* 0x0000000212107825 */ /* 0x000fe200078e020a */
[----:B------:R-:W-:-:S04]  /*30ac0*/  IADD3 R4, R6, 0x9, RZ ;  /* 0x0000000906047810 */ /* 0x000fc80007ffe0ff */
[----:B------:R-:W-:Y:S01]  /*30ad0*/  @P4 STG.E.U16 [R16.64], R5 ;  /* 0x0000000510004986 */ /* 0x000fe2000c101506 */
[----:B0-----:R-:W-:Y:S01]  /*30ae0*/  IMAD.WIDE R14, R18, 0x2, R8 ;  /* 0x00000002120e7825 */ /* 0x001fe200078e0208 */
[----:B------:R-:W-:Y:S02]  /*30af0*/  ISETP.GE.AND P0, PT, R4, c[0x0][0x17c], PT ;  /* 0x00005f0004007a0c */ /* 0x000fe40003f06270 */
[----:B------:R-:W-:Y:S02]  /*30b00*/  PRMT R19, R20, 0x7632, R19 ;  /* 0x0000763214137816 */ /* 0x000fe40000000013 */
[----:B------:R0:W-:Y:S01]  /*30b10*/  @P5 STG.E.U16 [R14.64], R26 ;  /* 0x0000001a0e005986 */ /* 0x0001e2000c101506 */
[C---:B------:R-:W-:Y:S02]  /*30b20*/  IADD3 R4, R6.reuse, 0xa, RZ ;  /* 0x0000000a06047810 */ /* 0x040fe40007ffe0ff */
[----:B------:R-:W-:Y:S02]  /*30b30*/  IADD3 R20, R6, 0xb, RZ ;  /* 0x0000000b06147810 */ /* 0x000fe40007ffe0ff */
[----:B------:R-:W3:Y:S01]  /*30b40*/  LDL.LU R6, [R1+0x174] ;  /* 0x0001740001067983 */ /* 0x000ee20000300800 */
[----:B0-----:R-:W-:Y:S01]  /*30b50*/  IMAD.WIDE R14, R18, 0x2, R2 ;  /* 0x00000002120e7825 */ /* 0x001fe200078e0202 */
[----:B--2---:R-:W-:-:S02]  /*30b60*/  PRMT R21, R5, 0x7632, R21 ;  /* 0x0000763205157816 */ /* 0x004fc40000000015 */
[----:B------:R-:W2:Y:S04]  /*30b70*/  LDL.LU R5, [R1+0x164] ;  /* 0x0001640001057983 */ /* 0x000ea80000300800 */
[----:B------:R0:W-:Y:S04]  /*30b80*/  @P3 STG.E.U16 [R14.64], R25 ;  /* 0x000000190e003986 */ /* 0x0001e8000c101506 */
[----:B------:R-:W2:Y:S01]  /*30b90*/  LDL.LU R29, [R1+0x24] ;  /* 0x00002400011d7983 */ /* 0x000ea20000300800 */
[----:B-----5:R-:W-:-:S03]  /*30ba0*/  PRMT R23, R25, 0x7632, R23 ;  /* 0x0000763219177816 */ /* 0x020fc60000000017 */
[----:B0-----:R-:W5:Y:S01]  /*30bb0*/  LDL R25, [R1+0xadc] ;  /* 0x000adc0001197983 */ /* 0x001f620000100800 */
[----:B------:R-:W-:Y:S02]  /*30bc0*/  ISETP.LT.AND P6, PT, R7, c[0x0][0x178], !P0 ;  /* 0x00005e0007007a0c */ /* 0x000fe400047c1270 */
[----:B------:R-:W-:Y:S02]  /*30bd0*/  ISETP.GE.AND P2, PT, R4, c[0x0][0x17c], PT ;  /* 0x00005f0004007a0c */ /* 0x000fe40003f46270 */
[----:B------:R-:W-:Y:S02]  /*30be0*/  IADD3 R4, R18, c[0x0][0x198], RZ ;  /* 0x0000660012047a10 */ /* 0x000fe40007ffe0ff */
[----:B------:R-:W-:-:S03]  /*30bf0*/  ISETP.LT.AND P4, PT, R28, c[0x0][0x178], !P0 ;  /* 0x00005e001c007a0c */ /* 0x000fc60004781270 */
[----:B------:R-:W-:Y:S01]  /*30c00*/  IMAD.WIDE R16, R4, 0x2, R12 ;  /* 0x0000000204107825 */ /* 0x000fe200078e020c */
[----:B------:R-:W-:-:S04]  /*30c10*/  ISETP.LT.AND P5, PT, R27, c[0x0][0x178], !P0 ;  /* 0x00005e001b007a0c */ /* 0x000fc800047a1270 */
[----:B------:R0:W-:Y:S01]  /*30c20*/  @P6 STG.E.U16 [R16.64], R19 ;  /* 0x0000001310006986 */ /* 0x0001e2000c101506 */
[----:B------:R-:W-:Y:S02]  /*30c30*/  ISETP.LT.AND P6, PT, R0, c[0x0][0x178], !P0 ;  /* 0x00005e0000007a0c */ /* 0x000fe400047c1270 */
[----:B-----5:R-:W-:-:S04]  /*30c40*/  IADD3 R24, R25, 0xc, RZ ;  /* 0x0000000c19187810 */ /* 0x020fc80007ffe0ff */
[----:B------:R-:W-:Y:S02]  /*30c50*/  ISETP.GE.AND P3, PT, R24, c[0x0][0x17c], PT ;  /* 0x00005f0018007a0c */ /* 0x000fe40003f66270 */
[----:B------:R-:W5:Y:S01]  /*30c60*/  LDL.LU R24, [R1+0x34] ;  /* 0x0000340001187983 */ /* 0x000f620000300800 */
[----:B------:R-:W-:Y:S01]  /*30c70*/  ISETP.LT.AND P0, PT, R7, c[0x0][0x178], !P2 ;  /* 0x00005e0007007a0c */ /* 0x000fe20005701270 */
[----:B------:R-:W-:Y:S01]  /*30c80*/  IMAD.WIDE R14, R4, 0x2, R10 ;  /* 0x00000002040e7825 */ /* 0x000fe200078e020a */
[----:B----4-:R-:W-:Y:S02]  /*30c90*/  PRMT R22, R26, 0x7632, R22 ;  /* 0x000076321a167816 */ /* 0x010fe40000000016 */
[----:B------:R-:W-:Y:S01]  /*30ca0*/  ISETP.GE.AND P1, PT, R20, c[0x0][0x17c], PT ;  /* 0x00005f0014007a0c */ /* 0x000fe20003f26270 */
[C---:B0-----:R-:W-:Y:S01]  /*30cb0*/  IMAD.WIDE R16, R4.reuse, 0x2, R8 ;  /* 0x0000000204107825 */ /* 0x041fe200078e0208 */
[C---:B------:R-:W-:Y:S01]  /*30cc0*/  IADD3 R20, R4.reuse, c[0x0][0x198], RZ ;  /* 0x0000660004147a10 */ /* 0x040fe20007ffe0ff */
[----:B------:R0:W-:Y:S02]  /*30cd0*/  @P4 STG.E.U16 [R14.64], R21 ;  /* 0x000000150e004986 */ /* 0x0001e4000c101506 */
[----:B------:R-:W-:Y:S01]  /*30ce0*/  IMAD.WIDE R18, R4, 0x2, R2 ;  /* 0x0000000204127825 */ /* 0x000fe200078e0202 */
[----:B------:R-:W-:Y:S01]  /*30cf0*/  ISETP.LT.AND P4, PT, R28, c[0x0][0x178], !P2 ;  /* 0x00005e001c007a0c */ /* 0x000fe20005781270 */
[----:B------:R1:W-:Y:S01]  /*30d00*/  @P5 STG.E.U16 [R16.64], R22 ;  /* 0x0000001610005986 */ /* 0x0003e2000c101506 */
[----:B------:R-:W-:-:S02]  /*30d10*/  ISETP.LT.AND P5, PT, R27, c[0x0][0x178], !P2 ;  /* 0x00005e001b007a0c */ /* 0x000fc400057a1270 */
[----:B------:R-:W-:Y:S01]  /*30d20*/  ISETP.LT.AND P2, PT, R0, c[0x0][0x178], !P2 ;  /* 0x00005e0000007a0c */ /* 0x000fe20005741270 */
[----:B------:R4:W-:Y:S01]  /*30d30*/  @P6 STG.E.U16 [R18.64], R23 ;  /* 0x0000001712006986 */ /* 0x0009e2000c101506 */
[----:B------:R-:W-:Y:S01]  /*30d40*/  ISETP.LT.AND P6, PT, R7, c[0x0][0x178], !P1 ;  /* 0x00005e0007007a0c */ /* 0x000fe20004fc1270 */
[C---:B0-----:R-:W-:Y:S01]  /*30d50*/  IMAD.WIDE R14, R20.reuse, 0x2, R12 ;  /* 0x00000002140e7825 */ /* 0x041fe200078e020c */
[----:B------:R-:W-:-:S04]  /*30d60*/  IADD3 R4, R20, c[0x0][0x198], RZ ;  /* 0x0000660014047a10 */ /* 0x000fc80007ffe0ff */
[----:B---3--:R0:W-:Y:S01]  /*30d70*/  @P0 STG.E.U16 [R14.64], R6 ;  /* 0x000000060e000986 */ /* 0x0081e2000c101506 */
[----:B-1----:R-:W-:Y:S01]  /*30d80*/  IMAD.WIDE R16, R20, 0x2, R8 ;  /* 0x0000000214107825 */ /* 0x002fe200078e0208 */
[----:B------:R-:W-:-:S03]  /*30d90*/  PRMT R22, R6, 0x7632, R22 ;  /* 0x0000763206167816 */ /* 0x000fc60000000016 */
[----:B----4-:R-:W-:-:S04]  /*30da0*/  IMAD.WIDE R18, R20, 0x2, R2 ;  /* 0x0000000214127825 */ /* 0x010fc800078e0202 */
[----:B0-----:R-:W-:Y:S01]  /*30db0*/  IMAD.WIDE R14, R20, 0x2, R10 ;  /* 0x00000002140e7825 */ /* 0x001fe200078e020a */
[----:B------:R-:W3:Y:S03]  /*30dc0*/  LDL.LU R6, [R1+0x194] ;  /* 0x0001940001067983 */ /* 0x000ee60000300800 */
[----:B------:R-:W-:Y:S01]  /*30dd0*/  IMAD.WIDE R20, R4, 0x2, R12 ;  /* 0x0000000204147825 */ /* 0x000fe200078e020c */
[----:B--2---:R-:W-:Y:S04]  /*30de0*/  @P4 STG.E.U16 [R14.64], R5 ;  /* 0x000000050e004986 */ /* 0x004fe8000c101506 */
[----:B------:R-:W2:Y:S04]  /*30df0*/  LDL.LU R26, [R1+0x184] ;  /* 0x00018400011a7983 */ /* 0x000ea80000300800 */
[----:B-----5:R-:W-:Y:S04]  /*30e00*/  @P5 STG.E.U16 [R16.64], R24 ;  /* 0x0000001810005986 */ /* 0x020fe8000c101506 */
[----:B------:R-:W-:Y:S04]  /*30e10*/  @P2 STG.E.U16 [R18.64], R29 ;  /* 0x0000001d12002986 */ /* 0x000fe8000c101506 */
[----:B------:R0:W-:Y:S01]  /*30e20*/  @P6 STG.E.U16 [R20.64], R22 ;  /* 0x0000001614006986 */ /* 0x0001e2000c101506 */
[----:B------:R-:W-:-:S03]  /*30e30*/  ISETP.LT.AND P6, PT, R0, c[0x0][0x178], !P1 ;  /* 0x00005e0000007a0c */ /* 0x000fc60004fc1270 */
[----:B------:R-:W4:Y:S01]  /*30e40*/  LDL.LU R0, [R1+0x44] ;  /* 0x0000440001007983 */ /* 0x000f220000300800 */
[----:B0-----:R-:W-:Y:S02]  /*30e50*/  PRMT R22, R24, 0x7632, R22 ;  /* 0x0000763218167816 */ /* 0x001fe40000000016 */
[----:B------:R-:W-:Y:S02]  /*30e60*/  IADD3 R24, R25, 0xe, RZ ;  /* 0x0000000e19187810 */ /* 0x000fe40007ffe0ff */
[----:B------:R-:W-:Y:S02]  /*30e70*/  PRMT R21, R5, 0x7632, R21 ;  /* 0x0000763205157816 */ /* 0x000fe40000000015 */
[----:B------:R-:W5:Y:S01]  /*30e80*/  LDL.LU R5, [R1+0x116c] ;  /* 0x00116c0001057983 */ /* 0x000f620000300800 */
[----:B------:R-:W-:-:S03]  /*30e90*/  ISETP.GE.AND P2, PT, R24, c[0x0][0x17c], PT ;  /* 0x00005f0018007a0c */ /* 0x000fc60003f46270 */
[----:B------:R-:W5:Y:S01]  /*30ea0*/  LDL R24, [R1+0xaec] ;  /* 0x000aec0001187983 */ /* 0x000f620000100800 */
[----:B------:R-:W-:Y:S02]  /*30eb0*/  ISETP.LT.AND P4, PT, R28, c[0x0][0x178], !P1 ;  /* 0x00005e001c007a0c */ /* 0x000fe40004f81270 */
[----:B------:R-:W-:Y:S01]  /*30ec0*/  ISETP.LT.AND P5, PT, R27, c[0x0][0x178], !P1 ;  /* 0x00005e001b007a0c */ /* 0x000fe20004fa1270 */
[C---:B------:R-:W-:Y:S01]  /*30ed0*/  IMAD.WIDE R14, R4.reuse, 0x2, R10 ;  /* 0x00000002040e7825 */ /* 0x040fe200078e020a */
[----:B------:R-:W-:Y:S02]  /*30ee0*/  ISETP.LT.AND P1, PT, R7, c[0x0][0x178], !P3 ;  /* 0x00005e0007007a0c */ /* 0x000fe40005f21270 */
[----:B------:R-:W-:Y:S01]  /*30ef0*/  IADD3 R23, R25, 0xd, RZ ;  /* 0x0000000d19177810 */ /* 0x000fe20007ffe0ff */
[C---:B------:R-:W-:Y:S01]  /*30f00*/  IMAD.WIDE R16, R4.reuse, 0x2, R8 ;  /* 0x0000000204107825 */ /* 0x040fe200078e0208 */
[C---:B------:R-:W-:Y:S02]  /*30f10*/  IADD3 R20, R4.reuse, c[0x0][0x198], RZ ;  /* 0x0000660004147a10 */ /* 0x040fe40007ffe0ff */
[----:B------:R-:W-:Y:S01]  /*30f20*/  ISETP.GE.AND P0, PT, R23, c[0x0][0x17c], PT ;  /* 0x00005f0017007a0c */ /* 0x000fe20003f06270 */
[----:B------:R-:W-:-:S02]  /*30f30*/  IMAD.WIDE R18, R4, 0x2, R2 ;  /* 0x0000000204127825 */ /* 0x000fc400078e0202 */
[----:B------:R0:W-:Y:S01]  /*30f40*/  @P4 STG.E.U16 [R14.64], R21 ;  /* 0x000000150e004986 */ /* 0x0001e2000c101506 */
[----:B------:R-:W-:Y:S02]  /*30f50*/  ISETP.LT.AND P4, PT, R28, c[0x0][0x178], !P3 ;  /* 0x00005e001c007a0c */ /* 0x000fe40005f81270 */
[----:B------:R-:W-:Y:S01]  /*30f60*/  PRMT R23, R29, 0x7632, R23 ;  /* 0x000076321d177816 */ /* 0x000fe20000000017 */
[----:B------:R1:W-:Y:S01]  /*30f70*/  @P5 STG.E.U16 [R16.64], R22 ;  /* 0x0000001610005986 */ /* 0x0003e2000c101506 */
[----:B------:R-:W-:-:S03]  /*30f80*/  ISETP.LT.AND P5, PT, R27, c[0x0][0x178], !P3 ;  /* 0x00005e001b007a0c */ /* 0x000fc60005fa1270 */
[----:B------:R2:W-:Y:S01]  /*30f90*/  @P6 STG.E.U16 [R18.64], R23 ;  /* 0x0000001712006986 */ /* 0x0005e2000c101506 */
[----:B0-----:R-:W-:-:S05]  /*30fa0*/  IMAD.WIDE R14, R20, 0x2, R12 ;  /* 0x00000002140e7825 */ /* 0x001fca00078e020c */
[----:B---3--:R0:W-:Y:S01]  /*30fb0*/  @P1 STG.E.U16 [R14.64], R6 ;  /* 0x000000060e001986 */ /* 0x0081e2000c101506 */
[----:B-1----:R-:W-:Y:S01]  /*30fc0*/  IMAD.WIDE R16, R20, 0x2, R8 ;  /* 0x0000000214107825 */ /* 0x002fe200078e0208 */
[----:B------:R-:W-:-:S03]  /*30fd0*/  PRMT R22, R6, 0x7632, R22 ;  /* 0x0000763206167816 */ /* 0x000fc60000000016 */
[----:B--2---:R-:W-:-:S04]  /*30fe0*/  IMAD.WIDE R18, R20, 0x2, R2 ;  /* 0x0000000214127825 */ /* 0x004fc800078e0202 */
[----:B0-----:R-:W-:Y:S01]  /*30ff0*/  IMAD.WIDE R14, R20, 0x2, R10 ;  /* 0x00000002140e7825 */ /* 0x001fe200078e020a */
[----:B------:R-:W2:Y:S04]  /*31000*/  LDL.LU R6, [R1+0x234] ;  /* 0x0002340001067983 */ /* 0x000ea80000300800 */
[----:B------:R-:W-:Y:S04]  /*31010*/  @P4 STG.E.U16 [R14.64], R26 ;  /* 0x0000001a0e004986 */ /* 0x000fe8000c101506 */
[----:B----4-:R-:W-:Y:S01]  /*31020*/  @P5 STG.E.U16 [R16.64], R0 ;  /* 0x0000000010005986 */ /* 0x010fe2000c101506 */
[----:B-----5:R-:W-:-:S13]  /*31030*/  ISETP.LT.AND P3, PT, R24, c[0x0][0x178], !P3 ;  /* 0x00005e0018007a0c */ /* 0x020fda0005f61270 */
[----:B------:R0:W-:Y:S02]  /*31040*/  @P3 STG.E.U16 [R18.64], R5 ;  /* 0x0000000512003986 */ /* 0x0001e4000c101506 */
[----:B0-----:R-:W-:Y:S02]  /*31050*/  PRMT R5, R26, 0x7632, R5 ;  /* 0x000076321a057816 */ /* 0x001fe40000000005 */
[----:B------:R-:W3:Y:S01]  /*31060*/  LDL R26, [R1+0x1b4] ;  /* 0x0001b400011a7983 */ /* 0x000ee20000100800 */
[----:B------:R-:W-:Y:S02]  /*31070*/  ISETP.LT.AND P6, PT, R7, c[0x0][0x178], !P0 ;  /* 0x00005e0007007a0c */ /* 0x000fe400047c1270 */
[----:B------:R-:W-:Y:S01]  /*31080*/  IADD3 R4, R20, c[0x0][0x198], RZ ;  /* 0x0000660014047a10 */ /* 0x000fe20007ffe0ff */
[----:B------:R-:W4:Y:S01]  /*31090*/  LDL.LU R29, [R1+0x158] ;  /* 0x00015800011d7983 */ /* 0x000f220000300800 */
[----:B------:R-:W-:-:S03]  /*310a0*/  ISETP.LT.AND P4, PT, R28, c[0x0][0x178], !P0 ;  /* 0x00005e001c007a0c */ /* 0x000fc60004781270 */
[----:B------:R-:W-:Y:S01]  /*310b0*/  IMAD.WIDE R20, R4, 0x2, R12 ;  /* 0x0000000204147825 */ /* 0x000fe200078e020c */
[----:B------:R-:W-:-:S03]  /*310c0*/  ISETP.LT.AND P5, PT, R27, c[0x0][0x178], !P0 ;  /* 0x00005e001b007a0c */ /* 0x000fc600047a1270 */
[----:B------:R-:W-:Y:S02]  /*310d0*/  IMAD.WIDE R14, R4, 0x2, R10 ;  /* 0x00000002040e7825 */ /* 0x000fe400078e020a */
[----:B------:R0:W-:Y:S01]  /*310e0*/  @P6 STG.E.U16 [R20.64], R22 ;  /* 0x0000001614006986 */ /* 0x0001e2000c101506 */
[----:B------:R-:W-:Y:S02]  /*310f0*/  ISETP.LT.AND P6, PT, R24, c[0x0][0x178], !P0 ;  /* 0x00005e0018007a0c */ /* 0x000fe400047c1270 */
[----:B------:R-:W-:Y:S02]  /*31100*/  ISETP.LT.AND P0, PT, R7, c[0x0][0x178], !P2 ;  /* 0x00005e0007007a0c */ /* 0x000fe40005701270 */
[----:B------:R-:W-:Y:S01]  /*31110*/  IADD3 R23, R25, 0xf, RZ ;  /* 0x0000000f19177810 */ /* 0x000fe20007ffe0ff */
[----:B------:R1:W-:Y:S01]  /*31120*/  @P4 STG.E.U16 [R14.64], R5 ;  /* 0x000000050e004986 */ /* 0x0003e2000c101506 */
[----:B------:R-:W-:Y:S01]  /*31130*/  IMAD.WIDE R16, R4, 0x2, R8 ;  /* 0x0000000204107825 */ /* 0x000fe200078e0208 */
[----:B------:R-:W-:-:S02]  /*31140*/  ISETP.LT.AND P4, PT, R28, c[0x0][0x178], !P2 ;  /* 0x00005e001c007a0c */ /* 0x000fc40005781270 */
[C---:B0-----:R-:W-:Y:S01]  /*31150*/  IADD3 R21, R4.reuse, c[0x0][0x198], RZ ;  /* 0x0000660004157a10 */ /* 0x041fe20007ffe0ff */
[----:B------:R-:W-:Y:S01]  /*31160*/  IMAD.WIDE R18, R4, 0x2, R2 ;  /* 0x0000000204127825 */ /* 0x000fe200078e0202 */
[----:B------:R-:W-:Y:S02]  /*31170*/  PRMT R20, R0, 0x7632, R20 ;  /* 0x0000763200147816 */ /* 0x000fe40000000014 */
[----:B------:R-:W-:Y:S01]  /*31180*/  ISETP.GE.AND P1, PT, R23, c[0x0][0x17c], PT ;  /* 0x00005f0017007a0c */ /* 0x000fe20003f26270 */
[----:B------:R-:W5:Y:S01]  /*31190*/  LDL.LU R0, [R1+0x18] ;  /* 0x0000180001007983 */ /* 0x000f620000300800 */
[----:B------:R-:W-:Y:S01]  /*311a0*/  PRMT R22, R5, 0x7632, R22 ;  /* 0x0000763205167816 */ /* 0x000fe20000000016 */
[----:B-1----:R-:W-:Y:S01]  /*311b0*/  IMAD.WIDE R4, R21, 0x2, R12 ;  /* 0x0000000215047825 */ /* 0x002fe200078e020c */
[----:B------:R-:W-:Y:S01]  /*311c0*/  IADD3 R23, R25, 0x10, RZ ;  /* 0x0000001019177810 */ /* 0x000fe20007ffe0ff */
[----:B------:R-:W-:Y:S03]  /*311d0*/  @P5 STG.E.U16 [R16.64], R20 ;  /* 0x0000001410005986 */ /* 0x000fe6000c101506 */
[----:B------:R-:W-:Y:S01]  /*311e0*/  ISETP.GE.AND P3, PT, R23, c[0x0][0x17c], PT ;  /* 0x00005f0017007a0c */ /* 0x000fe20003f66270 */
[----:B------:R0:W-:Y:S01]  /*311f0*/  @P6 STG.E.U16 [R18.64], R22 ;  /* 0x0000001612006986 */ /* 0x0001e2000c101506 */
[----:B------:R-:W-:-:S03]  /*31200*/  IADD3 R23, R25, 0x11, RZ ;  /* 0x0000001119177810 */ /* 0x000fc60007ffe0ff */
[----:B--2---:R1:W-:Y:S01]  /*31210*/  @P0 STG.E.U16 [R4.64], R6 ;  /* 0x0000000604000986 */ /* 0x0043e2000c101506 */
[----:B------:R-:W-:Y:S02]  /*31220*/  ISETP.GE.AND P0, PT, R23, c[0x0][0x17c], PT ;  /* 0x00005f0017007a0c */ /* 0x000fe40003f06270 */
[----:B0-----:R-:W-:Y:S01]  /*31230*/  PRMT R22, R6, 0x7632, R22 ;  /* 0x0000763206167816 */ /* 0x001fe20000000016 */
[----:B-1----:R-:W-:Y:S01]  /*31240*/  IMAD.WIDE R4, R21, 0x2, R10 ;  /* 0x0000000215047825 */ /* 0x002fe200078e020a */
[----:B------:R-:W2:Y:S04]  /*31250*/  LDL.LU R6, [R1+0x8] ;  /* 0x0000080001067983 */ /* 0x000ea80000300800 */
[----:B------:R-:W2:Y:S04]  /*31260*/  LDL.LU R23, [R1+0x1a4] ;  /* 0x0001a40001177983 */ /* 0x000ea80000300800 */
[----:B---3--:R0:W-:Y:S04]  /*31270*/  @P4 STG.E.U16 [R4.64], R26 ;  /* 0x0000001a04004986 */ /* 0x0081e8000c101506 */
[----:B0-----:R-:W3:Y:S04]  /*31280*/  LDL.LU R26, [R1+0x1168] ;  /* 0x00116800011a7983 */ /* 0x001ee80000300800 */
[----:B------:R-:W4:Y:S01]  /*31290*/  LDL.LU R5, [R1+0x1b4] ;  /* 0x0001b40001057983 */ /* 0x000f220000300800 */
[----:B------:R-:W-:-:S02]  /*312a0*/  ISETP.LT.AND P5, PT, R27, c[0x0][0x178], !P2 ;  /* 0x00005e001b007a0c */ /* 0x000fc400057a1270 */
[----:B------:R-:W-:Y:S02]  /*312b0*/  ISETP.LT.AND P2, PT, R24, c[0x0][0x178], !P2 ;  /* 0x00005e0018007a0c */ /* 0x000fe40005741270 */
[----:B------:R-:W-:Y:S02]  /*312c0*/  ISETP.LT.AND P6, PT, R7, c[0x0][0x178], !P1 ;  /* 0x00005e0007007a0c */ /* 0x000fe40004fc1270 */
[C---:B------:R-:W-:Y:S01]  /*312d0*/  IADD3 R20, R21.reuse, c[0x0][0x198], RZ ;  /* 0x0000660015147a10 */ /* 0x040fe20007ffe0ff */
[----:B------:R-:W-:-:S04]  /*312e0*/  IMAD.WIDE R14, R21, 0x2, R8 ;  /* 0x00000002150e7825 */ /* 0x000fc800078e0208 */
[----:B------:R-:W-:-:S04]  /*312f0*/  IMAD.WIDE R16, R21, 0x2, R2 ;  /* 0x0000000215107825 */ /* 0x000fc800078e0202 */
[----:B------:R-:W-:Y:S01]  /*31300*/  IMAD.WIDE R18, R20, 0x2, R12 ;  /* 0x0000000214127825 */ /* 0x000fe200078e020c */
[----:B------:R-:W-:Y:S01]  /*31310*/  ISETP.LT.AND P4, PT, R28, c[0x0][0x178], !P1 ;  /* 0x00005e001c007a0c */ /* 0x000fe20004f81270 */
[----:B--2---:R0:W-:Y:S01]  /*31320*/  @P5 STG.E.U16 [R14.64], R23 ;  /* 0x000000170e005986 */ /* 0x0041e2000c101506 */
[----:B------:R-:W-:Y:S02]  /*31330*/  ISETP.LT.AND P5, PT, R27, c[0x0][0x178], !P1 ;  /* 0x00005e001b007a0c */ /* 0x000fe40004fa1270 */
[----:B------:R-:W-:Y:S01]  /*31340*/  PRMT R21, R23, 0x7632, R21 ;  /* 0x0000763217157816 */ /* 0x000fe20000000015 */
[----:B0-----:R-:W-:Y:S01]  /*31350*/  IMAD.WIDE R14, R20, 0x2, R8 ;  /* 0x00000002140e7825 */ /* 0x001fe200078e0208 */
[----:B---3--:R-:W-:Y:S04]  /*31360*/  @P2 STG.E.U16 [R16.64], R26 ;  /* 0x0000001a10002986 */ /* 0x008fe8000c101506 */
[----:B------:R0:W-:Y:S01]  /*31370*/  @P6 STG.E.U16 [R18.64], R22 ;  /* 0x0000001612006986 */ /* 0x0001e2000c101506 */
[----:B------:R-:W-:-:S02]  /*31380*/  ISETP.LT.AND P6, PT, R24, c[0x0][0x178], !P1 ;  /* 0x00005e0018007a0c */ /* 0x000fc40004fc1270 */
[----:B------:R-:W-:Y:S02]  /*31390*/  ISETP.LT.AND P2, PT, R7, c[0x0][0x178], !P3 ;  /* 0x00005e0007007a0c */ /* 0x000fe40005f41270 */
[----:B0-----:R-:W-:Y:S02]  /*313a0*/  PRMT R22, R26, 0x7632, R22 ;  /* 0x000076321a167816 */ /* 0x001fe40000000016 */
[----:B------:R-:W2:Y:S01]  /*313b0*/  LDL.LU R26, [R1+0x1164] ;  /* 0x00116400011a7983 */ /* 0x000ea20000300800 */
[----:B----4-:R-:W-:Y:S01]  /*313c0*/  PRMT R19, R5, 0x7632, R19 ;  /* 0x0000763205137816 */ /* 0x010fe20000000013 */
[C---:B------:R-:W-:Y:S01]  /*313d0*/  IMAD.WIDE R4, R20.reuse, 0x2, R10 ;  /* 0x0000000214047825 */ /* 0x040fe200078e020a */
[----:B------:R-:W-:-:S03]  /*313e0*/  IADD3 R18, R20, c[0x0][0x198], RZ ;  /* 0x0000660014127a10 */ /* 0x000fc60007ffe0ff */
[----:B------:R-:W-:Y:S01]  /*313f0*/  IMAD.WIDE R16, R20, 0x2, R2 ;  /* 0x0000000214107825 */ /* 0x000fe200078e0202 */
[----:B------:R0:W-:Y:S04]  /*31400*/  @P4 STG.E.U16 [R4.64], R19 ;  /* 0x0000001304004986 */ /* 0x0001e8000c101506 */
[----:B------:R1:W-:Y:S04]  /*31410*/  @P5 STG.E.U16 [R14.64], R21 ;  /* 0x000000150e005986 */ /* 0x0003e8000c101506 */
[----:B------:R-:W-:Y:S01]  /*31420*/  @P6 STG.E.U16 [R16.64], R22 ;  /* 0x0000001610006986 */ /* 0x000fe2000c101506 */
[----:B0-----:R-:W-:Y:S01]  /*31430*/  IMAD.WIDE R4, R18, 0x2, R12 ;  /* 0x0000000212047825 */ /* 0x001fe200078e020c */
[----:B-1----:R-:W-:-:S04]  /*31440*/  PRMT R21, R29, 0x7632, R21 ;  /* 0x000076321d157816 */ /* 0x002fc80000000015 */
[----:B------:R0:W-:Y:S04]  /*31450*/  @P2 STG.E.U16 [R4.64], R29 ;  /* 0x0000001d04002986 */ /* 0x0001e8000c101506 */
[----:B0-----:R-:W3:Y:S01]  /*31460*/  LDL.LU R29, [R1+0x178] ;  /* 0x00017800011d7983 */ /* 0x001ee20000300800 */
[----:B------:R-:W-:Y:S02]  /*31470*/  ISETP.LT.AND P4, PT, R28, c[0x0][0x178], !P3 ;  /* 0x00005e001c007a0c */ /* 0x000fe40005f81270 */
[----:B------:R-:W-:Y:S02]  /*31480*/  ISETP.LT.AND P5, PT, R27, c[0x0][0x178], !P3 ;  /* 0x00005e001b007a0c */ /* 0x000fe40005fa1270 */
[----:B------:R-:W-:Y:S02]  /*31490*/  ISETP.LT.AND P3, PT, R24, c[0x0][0x178], !P3 ;  /* 0x00005e0018007a0c */ /* 0x000fe40005f61270 */
[----:B------:R-:W-:-:S02]  /*314a0*/  ISETP.LT.AND P6, PT, R7, c[0x0][0x178], !P0 ;  /* 0x00005e0007007a0c */ /* 0x000fc400047c1270 */
[C---:B------:R-:W-:Y:S01]  /*314b0*/  IADD3 R20, R18.reuse, c[0x0][0x198], RZ ;  /* 0x0000660012147a10 */ /* 0x040fe20007ffe0ff */
[----:B------:R-:W-:-:S04]  /*314c0*/  IMAD.WIDE R4, R18, 0x2, R10 ;  /* 0x0000000212047825 */ /* 0x000fc800078e020a */
[C---:B------:R-:W-:Y:S01]  /*314d0*/  IMAD.WIDE R14, R18.reuse, 0x2, R8 ;  /* 0x00000002120e7825 */ /* 0x040fe200078e0208 */
[----:B-----5:R0:W-:Y:S03]  /*314e0*/  @P4 STG.E.U16 [R4.64], R0 ;  /* 0x0000000004004986 */ /* 0x0201e6000c101506 */
[----:B------:R-:W-:Y:S01]  /*314f0*/  IMAD.WIDE R16, R18, 0x2, R2 ;  /* 0x0000000212107825 */ /* 0x000fe200078e0202 */
[----:B------:R-:W-:-:S03]  /*31500*/  IADD3 R23, R25, 0x12, RZ ;  /* 0x0000001219177810 */ /* 0x000fc60007ffe0ff */
[----:B------:R-:W-:Y:S01]  /*31510*/  IMAD.WIDE R18, R20, 0x2, R12 ;  /* 0x0000000214127825 */ /* 0x000fe200078e020c */
[----:B------:R1:W-:Y:S01]  /*31520*/  @P5 STG.E.U16 [R14.64], R6 ;  /* 0x000000060e005986 */ /* 0x0003e2000c101506 */
[----:B------:R-:W-:Y:S02]  /*31530*/  ISETP.LT.AND P4, PT, R28, c[0x0][0x178], !P0 ;  /* 0x00005e001c007a0c */ /* 0x000fe40004781270 */
[----:B------:R-:W-:Y:S02]  /*31540*/  ISETP.LT.AND P5, PT, R27, c[0x0][0x178], !P0 ;  /* 0x00005e001b007a0c */ /* 0x000fe400047a1270 */
[----:B------:R-:W-:Y:S02]  /*31550*/  ISETP.GE.AND P1, PT, R23, c[0x0][0x17c], PT ;  /* 0x00005f0017007a0c */ /* 0x000fe40003f26270 */
[----:B------:R-:W-:Y:S01]  /*31560*/  IADD3 R22, R25, 0x13, RZ ;  /* 0x0000001319167810 */ /* 0x000fe20007ffe0ff */
[----:B0-----:R-:W-:-:S03]  /*31570*/  IMAD.WIDE R4, R20, 0x2, R10 ;  /* 0x0000000214047825 */ /* 0x001fc600078e020a */
[----:B------:R-:W-:Y:S01]  /*31580*/  ISETP.GE.AND P2, PT, R22, c[0x0][0x17c], PT ;  /* 0x00005f0016007a0c */ /* 0x000fe20003f46270 */
[----:B-1----:R-:W-:Y:S01]  /*31590*/  IMAD.WIDE R14, R20, 0x2, R8 ;  /* 0x00000002140e7825 */ /* 0x002fe200078e0208 */
[----:B--2---:R0:W-:Y:S04]  /*315a0*/  @P3 STG.E.U16 [R16.64], R26 ;  /* 0x0000001a10003986 */ /* 0x0041e8000c101506 */
[----:B------:R1:W-:Y:S01]  /*315b0*/  @P6 STG.E.U16 [R18.64], R21 ;  /* 0x0000001512006986 */ /* 0x0003e2000c101506 */
[----:B------:R-:W-:Y:S02]  /*315c0*/  ISETP.LT.AND P6, PT, R24, c[0x0][0x178], !P0 ;  /* 0x00005e0018007a0c */ /* 0x000fe400047c1270 */
[----:B------:R-:W-:Y:S02]  /*315d0*/  ISETP.LT.AND P3, PT, R7, c[0x0][0x178], !P1 ;  /* 0x00005e0007007a0c */ /* 0x000fe40004f61270 */
[----:B------:R-:W-:Y:S01]  /*315e0*/  PRMT R22, R26, 0x7632, R22 ;  /* 0x000076321a167816 */ /* 0x000fe20000000016 */
[----:B0-----:R-:W-:Y:S01]  /*315f0*/  IMAD.WIDE R16, R20, 0x2, R2 ;  /* 0x0000000214107825 */ /* 0x001fe200078e0202 */
[----:B-1----:R-:W-:-:S02]  /*31600*/  PRMT R21, R6, 0x7632, R21 ;  /* 0x0000763206157816 */ /* 0x002fc40000000015 */
[----:B------:R-:W-:Y:S01]  /*31610*/  PRMT R19, R0, 0x7632, R19 ;  /* 0x0000763200137816 */ /* 0x000fe20000000013 */
[----:B------:R-:W2:Y:S01]  /*31620*/  LDL.LU R6, [R1+0x168] ;  /* 0x0001680001067983 */ /* 0x000ea20000300800 */
[----:B------:R-:W-:-:S03]  /*31630*/  IADD3 R18, R20, c[0x0][0x198], RZ ;  /* 0x0000660014127a10 */ /* 0x000fc60007ffe0ff */
[----:B------:R-:W4:Y:S04]  /*31640*/  LDL.LU R0, [R1+0x38] ;  /* 0x0000380001007983 */ /* 0x000f280000300800 */
[----:B------:R-:W5:Y:S04]  /*31650*/  LDL R26, [R1+0xaec] ;  /* 0x000aec00011a7983 */ /* 0x000f680000100800 */
[----:B------:R0:W-:Y:S04]  /*31660*/  @P4 STG.E.U16 [R4.64], R19 ;  /* 0x0000001304004986 */ /* 0x0001e8000c101506 */
[----:B------:R3:W-:Y:S04]  /*31670*/  @P5 STG.E.U16 [R14.64], R21 ;  /* 0x000000150e005986 */ /* 0x0007e8000c101506 */
[----:B------:R1:W-:Y:S01]  /*31680*/  @P6 STG.E.U16 [R16.64], R22 ;  /* 0x0000001610006986 */ /* 0x0003e2000c101506 */
[----:B0-----:R-:W-:-:S03]  /*31690*/  IMAD.WIDE R4, R18, 0x2, R12 ;  /* 0x0000000212047825 */ /* 0x001fc600078e020c */
[----:B------:R-:W4:Y:S01]  /*316a0*/  LDL.LU R24, [R1+0x198] ;  /* 0x0001980001187983 */ /* 0x000f220000300800 */
[----:B---3--:R-:W-:Y:S02]  /*316b0*/  PRMT R21, R29, 0x7632, R21 ;  /* 0x000076321d157816 */ /* 0x008fe40000000015 */
[----:B-1----:R-:W-:Y:S01]  /*316c0*/  IADD3 R22, R25, 0x15, RZ ;  /* 0x0000001519167810 */ /* 0x002fe20007ffe0ff */
[----:B------:R0:W-:Y:S03]  /*316d0*/  @P3 STG.E.U16 [R4.64], R29 ;  /* 0x0000001d04003986 */ /* 0x0001e6000c101506 */
[----:B------:R-:W-:Y:S01]  /*316e0*/  ISETP.GE.AND P3, PT, R22, c[0x0][0x17c], PT ;  /* 0x00005f0016007a0c */ /* 0x000fe20003f66270 */
[----:B0-----:R-:W3:Y:S04]  /*316f0*/  LDL.LU R29, [R1+0x188] ;  /* 0x00018800011d7983 */ /* 0x001ee80000300800 */
[----:B------:R-:W3:Y:S01]  /*31700*/  LDL.LU R22, [R1+0x28] ;  /* 0x0000280001167983 */ /* 0x000ee20000300800 */
[----:B------:R-:W-:-:S02]  /*31710*/  ISETP.LT.AND P4, PT, R28, c[0x0][0x178], !P1 ;  /* 0x00005e001c007a0c */ /* 0x000fc40004f81270 */
[----:B------:R-:W-:Y:S02]  /*31720*/  ISETP.LT.AND P5, PT, R27, c[0x0][0x178], !P1 ;  /* 0x00005e001b007a0c */ /* 0x000fe40004fa1270 */
[----:B------:R-:W-:Y:S02]  /*31730*/  ISETP.LT.AND P6, PT, R7, c[0x0][0x178], !P2 ;  /* 0x00005e0007007a0c */ /* 0x000fe400057c1270 */
[C---:B------:R-:W-:Y:S01]  /*31740*/  IADD3 R20, R18.reuse, c[0x0][0x198], RZ ;  /* 0x0000660012147a10 */ /* 0x040fe20007ffe0ff */
[----:B------:R-:W-:Y:S01]  /*31750*/  IMAD.WIDE R4, R18, 0x2, R10 ;  /* 0x0000000212047825 */ /* 0x000fe200078e020a */
[----:B------:R-:W-:-:S03]  /*31760*/  IADD3 R23, R25, 0x14, RZ ;  /* 0x0000001419177810 */ /* 0x000fc60007ffe0ff */
[----:B------:R-:W-:-:S04]  /*31770*/  IMAD.WIDE R14, R18, 0x2, R8 ;  /* 0x00000002120e7825 */ /* 0x000fc800078e0208 */
[----:B------:R-:W-:-:S04]  /*31780*/  IMAD.WIDE R16, R18, 0x2, R2 ;  /* 0x0000000212107825 */ /* 0x000fc800078e0202 */
[----:B------:R-:W-:Y:S01]  /*31790*/  IMAD.WIDE R18, R20, 0x2, R12 ;  /* 0x0000000214127825 */ /* 0x000fe200078e020c */
[----:B------:R-:W-:Y:S02]  /*317a0*/  ISETP.GE.AND P0, PT, R23, c[0x0][0x17c], PT ;  /* 0x00005f0017007a0c */ /* 0x000fe40003f06270 */
[----:B-----5:R-:W-:Y:S01]  /*317b0*/  ISETP.LT.AND P1, PT, R26, c[0x0][0x178], !P1 ;  /* 0x00005e001a007a0c */ /* 0x020fe20004f21270 */
[----:B--2---:R0:W-:Y:S01]  /*317c0*/  @P4 STG.E.U16 [R4.64], R6 ;  /* 0x0000000604004986 */ /* 0x0041e2000c101506 */
[----:B------:R-:W-:-:S03]  /*317d0*/  PRMT R23, R6, 0x7632, R23 ;  /* 0x0000763206177816 */ /* 0x000fc60000000017 */
[----:B----4-:R-:W-:Y:S04]  /*317e0*/  @P5 STG.E.U16 [R14.64], R0 ;  /* 0x000000000e005986 */ /* 0x010fe8000c101506 */
[----:B0-----:R-:W2:Y:S04]  /*317f0*/  LDL.LU R6, [R1+0x1160] ;  /* 0x0011600001067983 */ /* 0x001ea80000300800 */
[----:B---3--:R-:W-:Y:S04]  /*31800*/  @P1 STG.E.U16 [R16.64], R22 ;  /* 0x0000001610001986 */ /* 0x008fe8000c101506 */
[----:B------:R0:W-:Y:S02]  /*31810*/  @P6 STG.E.U16 [R18.64], R21 ;  /* 0x0000001512006986 */ /* 0x0001e4000c101506 */
[----:B0-----:R-:W-:-:S02]  /*31820*/  PRMT R19, R0, 0x7632, R19 ;  /* 0x0000763200137816 */ /* 0x001fc40000000013 */
[----:B------:R-:W3:Y:S01]  /*31830*/  LDL.LU R0, [R1+0x48] ;  /* 0x0000480001007983 */ /* 0x000ee20000300800 */
[----:B------:R-:W-:Y:S02]  /*31840*/  ISETP.LT.AND P1, PT, R28, c[0x0][0x178], !P2 ;  /* 0x00005e001c007a0c */ /* 0x000fe40005721270 */
[----:B------:R-:W-:Y:S02]  /*31850*/  ISETP.LT.AND P5, PT, R27, c[0x0][0x178], !P2 ;  /* 0x00005e001b007a0c */ /* 0x000fe400057a1270 */
[----:B------:R-:W-:Y:S02]  /*31860*/  ISETP.LT.AND P2, PT, R26, c[0x0][0x178], !P2 ;  /* 0x00005e001a007a0c */ /* 0x000fe40005741270 */
[----:B------:R-:W-:Y:S01]  /*31870*/  ISETP.LT.AND P6, PT, R7, c[0x0][0x178], !P0 ;  /* 0x00005e0007007a0c */ /* 0x000fe200047c1270 */
[C---:B------:R-:W-:Y:S01]  /*31880*/  IMAD.WIDE R14, R20.reuse, 0x2, R10 ;  /* 0x00000002140e7825 */ /* 0x040fe200078e020a */
[----:B------:R-:W-:Y:S02]  /*31890*/  IADD3 R18, R20, c[0x0][0x198], RZ ;  /* 0x0000660014127a10 */ /* 0x000fe40007ffe0ff */
[----:B------:R-:W-:Y:S01]  /*318a0*/  PRMT R21, R22, 0x7632, R21 ;  /* 0x0000763216157816 */ /* 0x000fe20000000015 */
[----:B------:R-:W-:Y:S01]  /*318b0*/  IMAD.WIDE R4, R20, 0x2, R8 ;  /* 0x0000000214047825 */ /* 0x000fe200078e0208 */
[----:B------:R-:W-:Y:S01]  /*318c0*/  ISETP.LT.AND P4, PT, R28, c[0x0][0x178], !P0 ;  /* 0x00005e001c007a0c */ /* 0x000fe20004781270 */
[----:B------:R0:W-:Y:S02]  /*318d0*/  @P1 STG.E.U16 [R14.64], R23 ;  /* 0x000000170e001986 */ /* 0x0001e4000c101506 */
[----:B------:R-:W-:-:S02]  /*318e0*/  IMAD.WIDE R16, R20, 0x2, R2 ;  /* 0x0000000214107825 */ /* 0x000fc400078e0202 */
[----:B------:R1:W-:Y:S04]  /*318f0*/  @P5 STG.E.U16 [R4.64], R19 ;  /* 0x0000001304005986 */ /* 0x0003e8000c101506 */
[----:B------:R-:W-:Y:S01]  /*31900*/  @P2 STG.E.U16 [R16.64], R21 ;  /* 0x0000001510002986 */ /* 0x000fe2000c101506 */
[----:B0-----:R-:W-:-:S05]  /*31910*/  IMAD.WIDE R14, R18, 0x2, R12 ;  /* 0x00000002120e7825 */ /* 0x001fca00078e020c */
[----:B------:R0:W-:Y:S01]  /*31920*/  @P6 STG.E.U16 [R14.64], R24 ;  /* 0x000000180e006986 */ /* 0x0001e2000c101506 */
[----:B------:R-:W-:Y:S01]  /*31930*/  ISETP.LT.AND P6, PT, R27, c[0x0][0x178], !P0 ;  /* 0x00005e001b007a0c */ /* 0x000fe200047c1270 */
[----:B-1----:R-:W-:Y:S01]  /*31940*/  IMAD.WIDE R4, R18, 0x2, R10 ;  /* 0x0000000212047825 */ /* 0x002fe200078e020a */
[----:B------:R-:W-:-:S04]  /*31950*/  ISETP.LT.AND P0, PT, R26, c[0x0][0x178], !P0 ;  /* 0x00005e001a007a0c */ /* 0x000fc80004701270 */
[----:B------:R1:W-:Y:S01]  /*31960*/  @P4 STG.E.U16 [R4.64], R29 ;  /* 0x0000001d04004986 */ /* 0x0003e2000c101506 */
[----:B0-----:R-:W-:-:S04]  /*31970*/  IADD3 R14, R25, 0x17, RZ ;  /* 0x00000017190e7810 */ /* 0x001fc80007ffe0ff */
[----:B------:R-:W-:Y:S01]  /*31980*/  ISETP.GE.AND P4, PT, R14, c[0x0][0x17c], PT ;  /* 0x00005f000e007a0c */ /* 0x000fe20003f86270 */
[----:B------:R-:W-:-:S04]  /*31990*/  IMAD.WIDE R14, R18, 0x2, R2 ;  /* 0x00000002120e7825 */ /* 0x000fc800078e0202 */
[----:B-1----:R-:W-:Y:S01]  /*319a0*/  IMAD.WIDE R4, R18, 0x2, R8 ;  /* 0x0000000212047825 */ /* 0x002fe200078e0208 */
[----:B------:R-:W-:Y:S02]  /*319b0*/  ISETP.LT.AND P2, PT, R7, c[0x0][0x178], !P3 ;  /* 0x00005e0007007a0c */ /* 0x000fe40005f41270 */
[----:B------:R-:W-:Y:S02]  /*319c0*/  ISETP.LT.AND P5, PT, R28, c[0x0][0x178], !P3 ;  /* 0x00005e001c007a0c */ /* 0x000fe40005fa1270 */
[----:B------:R-:W-:Y:S02]  /*319d0*/  IADD3 R20, R18, c[0x0][0x198], RZ ;  /* 0x0000660012147a10 */ /* 0x000fe40007ffe0ff */
[----:B------:R-:W-:Y:S02]  /*319e0*/  IADD3 R22, R25, 0x16, RZ ;  /* 0x0000001619167810 */ /* 0x000fe40007ffe0ff */
[----:B------:R-:W-:Y:S01]  /*319f0*/  PRMT R21, R24, 0x7632, R21 ;  /* 0x0000763218157816 */ /* 0x000fe20000000015 */
[----:B------:R-:W-:Y:S01]  /*31a00*/  IMAD.WIDE R16, R20, 0x2, R12 ;  /* 0x0000000214107825 */ /* 0x000fe200078e020c */
[----:B------:R-:W-:Y:S01]  /*31a10*/  ISETP.GE.AND P1, PT, R22, c[0x0][0x17c], PT ;  /* 0x00005f0016007a0c */ /* 0x000fe20003f26270 */
[----:B------:R-:W4:Y:S01]  /*31a20*/  LDL.LU R24, [R1+0x15c] ;  /* 0x00015c0001187983 */ /* 0x000f220000300800 */
[----:B------:R-:W-:Y:S01]  /*31a30*/  PRMT R22, R29, 0x7632, R22 ;  /* 0x000076321d167816 */ /* 0x000fe20000000016 */
[----:B------:R-:W-:-:S02]  /*31a40*/  IMAD.WIDE R18, R20, 0x2, R10 ;  /* 0x0000000214127825 */ /* 0x000fc400078e020a */
[----:B------:R-:W5:Y:S04]  /*31a50*/  LDL.LU R29, [R1+0x1c] ;  /* 0x00001c00011d7983 */ /* 0x000f680000300800 */
[----:B---3--:R0:W-:Y:S04]  /*31a60*/  @P6 STG.E.U16 [R4.64], R0 ;  /* 0x0000000004006986 */ /* 0x0081e8000c101506 */
[----:B--2---:R1:W-:Y:S01]  /*31a70*/  @P0 STG.E.U16 [R14.64], R6 ;  /* 0x000000060e000986 */ /* 0x0043e2000c101506 */
[----:B------:R-:W-:-:S03]  /*31a80*/  ISETP.LT.AND P0, PT, R27, c[0x0][0x178], !P3 ;  /* 0x00005e001b007a0c */ /* 0x000fc60005f01270 */
[----:B------:R-:W-:Y:S01]  /*31a90*/  @P2 STG.E.U16 [R16.64], R21 ;  /* 0x0000001510002986 */ /* 0x000fe2000c101506 */
[----:B0-----:R-:W-:-:S03]  /*31aa0*/  IMAD.WIDE R4, R20, 0x2, R8 ;  /* 0x0000000214047825 */ /* 0x001fc600078e0208 */
[----:B------:R0:W-:Y:S01]  /*31ab0*/  @P5 STG.E.U16 [R18.64], R22 ;  /* 0x0000001612005986 */ /* 0x0001e2000c101506 */
[----:B-1----:R-:W-:Y:S01]  /*31ac0*/  PRMT R6, R0, 0x7632, R6 ;  /* 0x0000763200067816 */ /* 0x002fe20000000006 */
[C---:B------:R-:W-:Y:S02]  /*31ad0*/  IMAD.WIDE R14, R20.reuse, 0x2, R2 ;  /* 0x00000002140e7825 */ /* 0x040fe400078e0202 */
[----:B------:R-:W2:Y:S04]  /*31ae0*/  LDL.LU R0, [R1+0xc] ;  /* 0x00000c0001007983 */ /* 0x000ea80000300800 */
[----:B------:R1:W-:Y:S01]  /*31af0*/  @P0 STG.E.U16 [R4.64], R6 ;  /* 0x0000000604000986 */ /* 0x0003e2000c101506 */
[----:B0-----:R-:W-:-:S03]  /*31b00*/  IADD3 R18, R20, c[0x0][0x198], RZ ;  /* 0x0000660014127a10 */ /* 0x001fc60007ffe0ff */
[----:B------:R-:W3:Y:S04]  /*31b10*/  LDL.LU R20, [R1+0x58] ;  /* 0x0000580001147983 */ /* 0x000ee80000300800 */
[----:B-1----:R-:W2:Y:S01]  /*31b20*/  LDL R5, [R1+0x238] ;  /* 0x0002380001057983 */ /* 0x002ea20000100800 */
[----:B------:R-:W-:Y:S02]  /*31b30*/  ISETP.LT.AND P3, PT, R26, c[0x0][0x178], !P3 ;  /* 0x00005e001a007a0c */ /* 0x000fe40005f61270 */
[----:B------:R-:W-:Y:S01]  /*31b40*/  ISETP.LT.AND P6, PT, R7, c[0x0][0x178], !P1 ;  /* 0x00005e0007007a0c */ /* 0x000fe20004fc1270 */
[----:B------:R-:W-:Y:S01]  /*31b50*/  IMAD.WIDE R16, R18, 0x2, R12 ;  /* 0x0000000212107825 */ /* 0x000fe200078e020c */
[----:B------:R-:W-:-:S09]  /*31b60*/  PRMT R19, R6, 0x7632, R19 ;  /* 0x0000763206137816 */ /* 0x000fd20000000013 */
[----:B------:R-:W-:Y:S04]  /*31b70*/  @P3 STG.E.U16 [R14.64], R19 ;  /* 0x000000130e003986 */ /* 0x000fe8000c101506 */
[----:B--2---:R0:W-:Y:S04]  /*31b80*/  @P6 STG.E.U16 [R16.64], R5 ;  /* 0x0000000510006986 */ /* 0x0041e8000c101506 */
[----:B0-----:R-:W2:Y:S01]  /*31b90*/  LDL.LU R17, [R1+0x1b8] ;  /* 0x0001b80001117983 */ /* 0x001ea20000300800 */
[----:B------:R-:W-:Y:S01]  /*31ba0*/  ISETP.LT.AND P2, PT, R28, c[0x0][0x178], !P1 ;  /* 0x00005e001c007a0c */ /* 0x000fe20004f41270 */
[----:B------:R-:W-:Y:S01]  /*31bb0*/  IMAD.WIDE R14, R18, 0x2, R10 ;  /* 0x00000002120e7825 */ /* 0x000fe200078e020a */
[----:B------:R-:W-:-:S02]  /*31bc0*/  ISETP.LT.AND P5, PT, R27, c[0x0][0x178], !P1 ;  /* 0x00005e001b007a0c */ /* 0x000fc40004fa1270 */
[----:B------:R-:W-:-:S09]  /*31bd0*/  ISETP.LT.AND P1, PT, R26, c[0x0][0x178], !P1 ;  /* 0x00005e001a007a0c */ /* 0x000fd20004f21270 */
[----:B--2---:R0:W-:Y:S04]  /*31be0*/  @P2 STG.E.U16 [R14.64], R17 ;  /* 0x000000110e002986 */ /* 0x0041e8000c101506 */
[----:B0-----:R-:W2:Y:S01]  /*31bf0*/  LDL R14, [R1+0x1a8] ;  /* 0x0001a800010e7983 */ /* 0x001ea20000100800 */
[----:B------:R-:W-:-:S03]  /*31c00*/  IMAD.WIDE R4, R18, 0x2, R8 ;  /* 0x0000000212047825 */ /* 0x000fc600078e0208 */
[----:B------:R-:W3:Y:S01]  /*31c10*/  LDL.LU R15, [R1+0x238] ;  /* 0x00023800010f7983 */ /* 0x000ee20000300800 */
[----:B------:R-:W-:Y:S02]  /*31c20*/  ISETP.LT.AND P6, PT, R7, c[0x0][0x178], !P4 ;  /* 0x00005e0007007a0c */ /* 0x000fe400067c1270 */
[----:B------:R-:W-:Y:S01]  /*31c30*/  ISETP.LT.AND P3, PT, R28, c[0x0][0x178], !P4 ;  /* 0x00005e001c007a0c */ /* 0x000fe20006761270 */
[----:B--2---:R0:W-:Y:S02]  /*31c40*/  @P5 STG.E.U16 [R4.64], R14 ;  /* 0x0000000e04005986 */ /* 0x0041e4000c101506 */
[----:B0-----:R-:W-:-:S05]  /*31c50*/  IMAD.WIDE R4, R18, 0x2, R2 ;  /* 0x0000000212047825 */ /* 0x001fca00078e0202 */
[----:B---3--:R0:W-:Y:S04]  /*31c60*/  @P1 STG.E.U16 [R4.64], R20 ;  /* 0x0000001404001986 */ /* 0x0081e8000c101506 */
[----:B0-----:R-:W2:Y:S01]  /*31c70*/  LDL.LU R5, [R1+0x1a8] ;  /* 0x0001a80001057983 */ /* 0x001ea20000300800 */
[----:B------:R-:W-:Y:S02]  /*31c80*/  IADD3 R6, R18, c[0x0][0x198], RZ ;  /* 0x0000660012067a10 */ /* 0x000fe40007ffe0ff */
[C---:B------:R-:W-:Y:S02]  /*31c90*/  IADD3 R16, R25.reuse, 0x19, RZ ;  /* 0x0000001919107810 */ /* 0x040fe40007ffe0ff */
[----:B------:R-:W-:Y:S02]  /*31ca0*/  IADD3 R21, R25, 0x18, RZ ;  /* 0x0000001819157810 */ /* 0x000fe40007ffe0ff */
[----:B------:R-:W-:Y:S01]  /*31cb0*/  PRMT R18, R15, 0x7632, R18 ;  /* 0x000076320f127816 */ /* 0x000fe20000000012 */
[----:B------:R-:W-:Y:S01]  /*31cc0*/  IMAD.WIDE R14, R6, 0x2, R12 ;  /* 0x00000002060e7825 */ /* 0x000fe200078e020c */
[----:B------:R-:W-:-:S02]  /*31cd0*/  ISETP.GE.AND P2, PT, R16, c[0x0][0x17c], PT ;  /* 0x00005f0010007a0c */ /* 0x000fc40003f46270 */
[----:B------:R-:W-:Y:S01]  /*31ce0*/  PRMT R19, R17, 0x7632, R19 ;  /* 0x0000763211137816 */ /* 0x000fe20000000013 */
[----:B------:R-:W-:Y:S01]  /*31cf0*/  IMAD.WIDE R16, R6, 0x2, R10 ;  /* 0x0000000206107825 */ /* 0x000fe200078e020a */
[----:B------:R-:W-:Y:S02]  /*31d00*/  ISETP.LT.AND P5, PT, R27, c[0x0][0x178], !P4 ;  /* 0x00005e001b007a0c */ /* 0x000fe400067a1270 */
[----:B------:R-:W-:Y:S02]  /*31d10*/  ISETP.LT.AND P4, PT, R26, c[0x0][0x178], !P4 ;  /* 0x00005e001a007a0c */ /* 0x000fe40006781270 */
[----:B------:R-:W-:Y:S01]  /*31d20*/  ISETP.GE.AND P0, PT, R21, c[0x0][0x17c], PT ;  /* 0x00005f0015007a0c */ /* 0x000fe20003f06270 */
[----:B------:R0:W-:Y:S03]  /*31d30*/  @P6 STG.E.U16 [R14.64], R18 ;  /* 0x000000120e006986 */ /* 0x0001e6000c101506 */
[----:B------:R-:W-:Y:S01]  /*31d40*/  ISETP.LT.AND P1, PT, R7, c[0x0][0x178], !P0 ;  /* 0x00005e0007007a0c */ /* 0x000fe20004721270 */
[----:B------:R1:W-:Y:S01]  /*31d50*/  @P3 STG.E.U16 [R16.64], R19 ;  /* 0x0000001310003986 */ /* 0x0003e2000c101506 */
[----:B------:R-:W-:-:S02]  /*31d60*/  ISETP.LT.AND P3, PT, R28, c[0x0][0x178], !P0 ;  /* 0x00005e001c007a0c */ /* 0x000fc40004761270 */
[----:B------:R-:W-:Y:S01]  /*31d70*/  ISETP.LT.AND P6, PT, R27, c[0x0][0x178], !P0 ;  /* 0x00005e001b007a0c */ /* 0x000fe200047c1270 */
[C---:B0-----:R-:W-:Y:S01]  /*31d80*/  IMAD.WIDE R14, R6.reuse, 0x2, R2 ;  /* 0x00000002060e7825 */ /* 0x041fe200078e0202 */
[----:B------:R-:W-:Y:S02]  /*31d90*/  IADD3 R18, R6, c[0x0][0x198], RZ ;  /* 0x0000660006127a10 */ /* 0x000fe40007ffe0ff */
[----:B-1----:R-:W-:Y:S02]  /*31da0*/  PRMT R17, R20, 0x7632, R17 ;  /* 0x0000763214117816 */ /* 0x002fe40000000011 */
[----:B--2---:R-:W-:Y:S01]  /*31db0*/  PRMT R16, R5, 0x7632, R16 ;  /* 0x0000763205107816 */ /* 0x004fe20000000010 */
[----:B------:R-:W-:-:S05]  /*31dc0*/  IMAD.WIDE R4, R6, 0x2, R8 ;  /* 0x0000000206047825 */ /* 0x000fca00078e0208 */
[----:B------:R0:W-:Y:S04]  /*31dd0*/  @P5 STG.E.U16 [R4.64], R16 ;  /* 0x0000001004005986 */ /* 0x0001e8000c101506 */
[----:B------:R1:W-:Y:S01]  /*31de0*/  @P4 STG.E.U16 [R14.64], R17 ;  /* 0x000000110e004986 */ /* 0x0003e2000c101506 */
[----:B0-----:R-:W-:-:S04]  /*31df0*/  IMAD.WIDE R4, R18, 0x2, R8 ;  /* 0x0000000212047825 */ /* 0x001fc800078e0208 */
[----:B-1----:R-:W-:-:S04]  /*31e00*/  IMAD.WIDE R16, R18, 0x2, R12 ;  /* 0x0000000212107825 */ /* 0x002fc800078e020c */
[----:B------:R-:W-:Y:S01]  /*31e10*/  IMAD.WIDE R14, R18, 0x2, R10 ;  /* 0x00000002120e7825 */ /* 0x000fe200078e020a */
[----:B----4-:R-:W-:Y:S04]  /*31e20*/  @P1 STG.E.U16 [R16.64], R24 ;  /* 0x0000001810001986 */ /* 0x010fe8000c101506 */
[----:B-----5:R-:W-:Y:S04]  /*31e30*/  @P3 STG.E.U16 [R14.64], R29 ;  /* 0x0000001d0e003986 */ /* 0x020fe8000c101506 */
[----:B------:R0:W-:Y:S01]  /*31e40*/  @P6 STG.E.U16 [R4.64], R0 ;  /* 0x0000000004006986 */ /* 0x0001e2000c101506 */
[----:B------:R-:W-:-:S03]  /*31e50*/  ISETP.LT.AND P6, PT, R27, c[0x0][0x178], !P2 ;  /* 0x00005e001b007a0c */ /* 0x000fc600057c1270 */
[----:B------:R-:W2:Y:S01]  /*31e60*/  LDL.LU R27, [R1+0x115c] ;  /* 0x00115c00011b7983 */ /* 0x000ea20000300800 */
[----:B------:R-:W-:Y:S02]  /*31e70*/  ISETP.LT.AND P0, PT, R26, c[0x0][0x178], !P0 ;  /* 0x00005e001a007a0c */ /* 0x000fe40004701270 */
[----:B------:R-:W-:Y:S02]  /*31e80*/  ISETP.LT.AND P1, PT, R7, c[0x0][0x178], !P2 ;  /* 0x00005e0007007a0c */ /* 0x000fe40005721270 */
[----:B------:R-:W-:Y:S02]  /*31e90*/  ISETP.LT.AND P3, PT, R28, c[0x0][0x178], !P2 ;  /* 0x00005e001c007a0c */ /* 0x000fe40005761270 */
[----:B------:R-:W-:Y:S01]  /*31ea0*/  IADD3 R6, R25, 0x1b, RZ ;  /* 0x0000001b19067810 */ /* 0x000fe20007ffe0ff */
[C---:B0-----:R-:W-:Y:S01]  /*31eb0*/  IMAD.WIDE R4, R18.reuse, 0x2, R2 ;  /* 0x0000000212047825 */ /* 0x041fe200078e0202 */
[----:B------:R-:W-:Y:S02]  /*31ec0*/  IADD3 R20, R18, c[0x0][0x198], RZ ;  /* 0x0000660012147a10 */ /* 0x000fe40007ffe0ff */
[----:B------:R-:W-:-:S02]  /*31ed0*/  PRMT R22, R29, 0x7632, R22 ;  /* 0x000076321d167816 */ /* 0x000fc40000000016 */
[----:B------:R-:W-:Y:S01]  /*31ee0*/  PRMT R21, R0, 0x7632, R21 ;  /* 0x0000763200157816 */ /* 0x000fe20000000015 */
[----:B------:R-:W3:Y:S01]  /*31ef0*/  LDL.LU R29, [R1+0x16c] ;  /* 0x00016c00011d7983 */ /* 0x000ee20000300800 */
[----:B------:R-:W-:Y:S01]  /*31f00*/  IADD3 R19, R25, 0x1a, RZ ;  /* 0x0000001a19137810 */ /* 0x000fe20007ffe0ff */
[----:B------:R-:W-:Y:S01]  /*31f10*/  IMAD.WIDE R14, R20, 0x2, R12 ;  /* 0x00000002140e7825 */ /* 0x000fe200078e020c */
[----:B------:R-:W-:Y:S01]  /*31f20*/  ISETP.GE.AND P4, PT, R6, c[0x0][0x17c], PT ;  /* 0x00005f0006007a0c */ /* 0x000fe20003f86270 */
[----:B------:R-:W4:Y:S01]  /*31f30*/  LDL.LU R0, [R1+0x2c] ;  /* 0x00002c0001007983 */ /* 0x000f220000300800 */
[----:B------:R-:W-:Y:S01]  /*31f40*/  PRMT R6, R24, 0x7632, R6 ;  /* 0x0000763218067816 */ /* 0x000fe20000000006 */
[----:B------:R-:W-:Y:S01]  /*31f50*/  IMAD.WIDE R16, R20, 0x2, R10 ;  /* 0x0000000214107825 */ /* 0x000fe200078e020a */
[----:B------:R-:W-:-:S03]  /*31f60*/  ISETP.GE.AND P5, PT, R19, c[0x0][0x17c], PT ;  /* 0x00005f0013007a0c */ /* 0x000fc60003fa6270 */
[----:B------:R-:W-:Y:S01]  /*31f70*/  IMAD.WIDE R18, R20, 0x2, R8 ;  /* 0x0000000214127825 */ /* 0x000fe200078e0208 */
[----:B------:R-:W-:Y:S02]  /*31f80*/  ISETP.LT.AND P2, PT, R26, c[0x0][0x178], !P2 ;  /* 0x00005e001a007a0c */ /* 0x000fe40005741270 */
[----:B--2---:R-:W-:Y:S01]  /*31f90*/  PRMT R23, R27, 0x7632, R23 ;  /* 0x000076321b177816 */ /* 0x004fe20000000017 */
[----:B------:R0:W-:Y:S01]  /*31fa0*/  @P0 STG.E.U16 [R4.64], R27 ;  /* 0x0000001b04000986 */ /* 0x0001e2000c101506 */
[----:B------:R-:W-:-:S03]  /*31fb0*/  ISETP.LT.AND P0, PT, R7, c[0x0][0x178], !P5 ;  /* 0x00005e0007007a0c */ /* 0x000fc60006f01270 */
[----:B------:R1:W-:Y:S04]  /*31fc0*/  @P1 STG.E.U16 [R14.64], R6 ;  /* 0x000000060e001986 */ /* 0x0003e8000c101506 */
[----:B0-----:R-:W2:Y:S04]  /*31fd0*/  LDL R27, [R1+0xae8] ;  /* 0x000ae800011b7983 */ /* 0x001ea80000100800 */
[----:B------:R-:W-:Y:S04]  /*31fe0*/  @P3 STG.E.U16 [R16.64], R22 ;  /* 0x0000001610003986 */ /* 0x000fe8000c101506 */
[----:B------:R0:W-:Y:S01]  /*31ff0*/  STL [R1+0x1144], R22 ;  /* 0x0011441601007387 */ /* 0x0001e20000100800 */
[C---:B------:R-:W-:Y:S01]  /*32000*/  IMAD.WIDE R4, R20.reuse, 0x2, R2 ;  /* 0x0000000214047825 */ /* 0x040fe200078e0202 */
[----:B-1----:R-:W-:-:S02]  /*32010*/  IADD3 R6, R20, c[0x0][0x198], RZ ;  /* 0x0000660014067a10 */ /* 0x002fc40007ffe0ff */
[----:B------:R1:W-:Y:S04]  /*32020*/  @P6 STG.E.U16 [R18.64], R21 ;  /* 0x0000001512006986 */ /* 0x0003e8000c101506 */
[----:B0-----:R-:W5:Y:S04]  /*32030*/  LDL.LU R22, [R1+0x3c] ;  /* 0x00003c0001167983 */ /* 0x001f680000300800 */
[----:B------:R-:W3:Y:S04]  /*32040*/  LDL.LU R7, [R1+0x1158] ;  /* 0x0011580001077983 */ /* 0x000ee80000300800 */
[----:B------:R-:W3:Y:S04]  /*32050*/  LDL.LU R24, [R1+0x19c] ;  /* 0x00019c0001187983 */ /* 0x000ee80000300800 */
[----:B-1----:R-:W3:Y:S04]  /*32060*/  LDL.LU R21, [R1+0x18c] ;  /* 0x00018c0001157983 */ /* 0x002ee80000300800 */
[----:B------:R-:W3:Y:S04]  /*32070*/  LDL.LU R20, [R1+0x17c] ;  /* 0x00017c0001147983 */ /* 0x000ee80000300800 */
[----:B------:R0:W-:Y:S04]  /*32080*/  @P2 STG.E.U16 [R4.64], R23 ;  /* 0x0000001704002986 */ /* 0x0001e8000c101506 */
[----:B0-----:R-:W5:Y:S01]  /*32090*/  LDL R23, [R1+0xae0] ;  /* 0x000ae00001177983 */ /* 0x001f620000100800 */
[----:B------:R-:W-:-:S02]  /*320a0*/  ISETP.LT.AND P1, PT, R28, c[0x0][0x178], !P5 ;  /* 0x00005e001c007a0c */ /* 0x000fc40006f21270 */
[----:B------:R-:W-:Y:S01]  /*320b0*/  IADD3 R14, R25, 0x1c, RZ ;  /* 0x0000001c190e7810 */ /* 0x000fe20007ffe0ff */
[----:B------:R-:W-:-:S03]  /*320c0*/  IMAD.WIDE R4, R6, 0x2, R12 ;  /* 0x0000000206047825 */ /* 0x000fc600078e020c */
[----:B------:R-:W-:Y:S01]  /*320d0*/  ISETP.GE.AND P6, PT, R14, c[0x0][0x17c], PT ;  /* 0x00005f000e007a0c */ /* 0x000fe20003fc6270 */
[----:B------:R-:W-:-:S04]  /*320e0*/  IMAD.WIDE R14, R6, 0x2, R10 ;  /* 0x00000002060e7825 */ /* 0x000fc800078e020a */
[----:B------:R-:W-:Y:S01]  /*320f0*/  IMAD.WIDE R16, R6, 0x2, R8 ;  /* 0x0000000206107825 */ /* 0x000fe200078e0208 */
[----:B------:R-:W-:-:S04]  /*32100*/  IADD3 R18, R25, 0x1d, RZ ;  /* 0x0000001d19127810 */ /* 0x000fc80007ffe0ff */
[----:B------:R-:W-:Y:S02]  /*32110*/  ISETP.GE.AND P2, PT, R18, c[0x0][0x17c], PT ;  /* 0x00005f0012007a0c */ /* 0x000fe40003f46270 */
[----:B----4-:R-:W-:Y:S02]  /*32120*/  PRMT R18, R0, 0x7632, R18 ;  /* 0x0000763200127816 */ /* 0x010fe40000000012 */
[----:B--2---:R-:W-:Y:S02]  /*32130*/  ISETP.LT.AND P3, PT, R27, c[0x0][0x178], !P5 ;  /* 0x00005e001b007a0c */ /* 0x004fe40006f61270 */
[----:B------:R-:W-:Y:S01]  /*32140*/  ISETP.LT.AND P5, PT, R26, c[0x0][0x178], !P5 ;  /* 0x00005e001a007a0c */ /* 0x000fe20006fa1270 */
[----:B---3--:R-:W-:Y:S04]  /*32150*/  @P0 STG.E.U16 [R4.64], R20 ;  /* 0x0000001404000986 */ /* 0x008fe8000c101506 */
[----:B------:R-:W-:Y:S06]  /*32160*/  @P1 STG.E.U16 [R14.64], R29 ;  /* 0x0000001d0e001986 */ /* 0x000fec000c101506 */
[----:B-----5:R0:W-:Y:S02]  /*32170*/  @P3 STG.E.U16 [R16.64], R22 ;  /* 0x0000001610003986 */ /* 0x0201e4000c101506 */
[----:B0-----:R-:W-:-:S02]  /*32180*/  PRMT R16, R29, 0x7632, R16 ;  /* 0x000076321d107816 */ /* 0x001fc40000000010 */
[----:B------:R-:W2:Y:S01]  /*32190*/  LDL.LU R29, [R1+0x4c] ;  /* 0x00004c00011d7983 */ /* 0x000ea20000300800 */
[----:B------:R-:W-:-:S05]  /*321a0*/  IMAD.WIDE R4, R6, 0x2, R2 ;  /* 0x0000000206047825 */ /* 0x000fca00078e0202 */
[----:B------:R0:W-:Y:S04]  /*321b0*/  @P5 STG.E.U16 [R4.64], R0 ;  /* 0x0000000004005986 */ /* 0x0001e8000c101506 */
[----:B0-----:R-:W3:Y:S01]  /*321c0*/  LDL.LU R0, [R1+0x23c] ;  /* 0x00023c0001007983 */ /* 0x001ee20000300800 */
[----:B------:R-:W-:Y:S02]  /*321d0*/  ISETP.LT.AND P1, PT, R23, c[0x0][0x178], !P4 ;  /* 0x00005e0017007a0c */ /* 0x000fe40006721270 */
[----:B------:R-:W-:Y:S02]  /*321e0*/  ISETP.LT.AND P3, PT, R28, c[0x0][0x178], !P4 ;  /* 0x00005e001c007a0c */ /* 0x000fe40006761270 */
[----:B------:R-:W-:Y:S02]  /*321f0*/  IADD3 R6, R6, c[0x0][0x198], RZ ;  /* 0x0000660006067a10 */ /* 0x000fe40007ffe0ff */
[----:B------:R-:W-:-:S02]  /*32200*/  ISETP.LT.AND P5, PT, R27, c[0x0][0x178], !P4 ;  /* 0x00005e001b007a0c */ /* 0x000fc400067a1270 */
[----:B------:R-:W-:Y:S01]  /*32210*/  PRMT R17, R20, 0x7632, R17 ;  /* 0x0000763214117816 */ /* 0x000fe20000000011 */
[----:B------:R-:W-:Y:S01]  /*32220*/  IMAD.WIDE R4, R6, 0x2, R12 ;  /* 0x0000000206047825 */ /* 0x000fe200078e020c */
[----:B------:R-:W-:Y:S02]  /*32230*/  IADD3 R19, R25, 0x1e, RZ ;  /* 0x0000001e19137810 */ /* 0x000fe40007ffe0ff */
[----:B------:R-:W-:Y:S01]  /*32240*/  ISETP.LT.AND P4, PT, R26, c[0x0][0x178], !P4 ;  /* 0x00005e001a007a0c */ /* 0x000fe20006781270 */
[----:B------:R-:W-:Y:S01]  /*32250*/  IMAD.WIDE R14, R6, 0x2, R10 ;  /* 0x00000002060e7825 */ /* 0x000fe200078e020a */
[----:B------:R-:W-:Y:S01]  /*32260*/  ISETP.GE.AND P0, PT, R19, c[0x0][0x17c], PT ;  /* 0x00005f0013007a0c */ /* 0x000fe20003f06270 */
[----:B------:R0:W-:Y:S01]  /*32270*/  @P1 STG.E.U16 [R4.64], R17 ;  /* 0x0000001104001986 */ /* 0x0001e2000c101506 */
[----:B------:R-:W-:Y:S02]  /*32280*/  PRMT R19, R22, 0x7632, R19 ;  /* 0x0000763216137816 */ /* 0x000fe40000000013 */
[----:B------:R-:W-:Y:S01]  /*32290*/  ISETP.LT.AND P1, PT, R23, c[0x0][0x178], !P6 ;  /* 0x00005e0017007a0c */ /* 0x000fe20007721270 */
[----:B------:R1:W-:Y:S01]  /*322a0*/  @P3 STG.E.U16 [R14.64], R16 ;  /* 0x000000100e003986 */ /* 0x0003e2000c101506 */
[----:B------:R-:W-:-:S03]  /*322b0*/  ISETP.LT.AND P3, PT, R28, c[0x0][0x178], !P6 ;  /* 0x00005e001c007a0c */ /* 0x000fc60007761270 */
[----:B------:R-:W4:Y:S01]  /*322c0*/  LDL.LU R22, [R1+0x1bc] ;  /* 0x0001bc0001167983 */ /* 0x000f220000300800 */
[C---:B0-----:R-:W-:Y:S01]  /*322d0*/  IMAD.WIDE R4, R6.reuse, 0x2, R8 ;  /* 0x0000000206047825 */ /* 0x041fe200078e0208 */
[----:B-1----:R-:W-:-:S04]  /*322e0*/  IADD3 R14, R6, c[0x0][0x198], RZ ;  /* 0x00006600060e7a10 */ /* 0x002fc80007ffe0ff */
[----:B------:R0:W-:Y:S01]  /*322f0*/  @P5 STG.E.U16 [R4.64], R19 ;  /* 0x0000001304005986 */ /* 0x0001e2000c101506 */
[----:B------:R-:W-:Y:S01]  /*32300*/  IMAD.WIDE R16, R6, 0x2, R2 ;  /* 0x0000000206107825 */ /* 0x000fe200078e0202 */
[----:B------:R-:W-:Y:S02]  /*32310*/  ISETP.LT.AND P5, PT, R27, c[0x0][0x178], !P6 ;  /* 0x00005e001b007a0c */ /* 0x000fe400077a1270 */
[C---:B------:R-:W-:Y:S02]  /*32320*/  IADD3 R6, R25.reuse, 0x1f, RZ ;  /* 0x0000001f19067810 */ /* 0x040fe40007ffe0ff */
[----:B------:R-:W-:Y:S01]  /*32330*/  ISETP.LT.AND P6, PT, R26, c[0x0][0x178], !P6 ;  /* 0x00005e001a007a0c */ /* 0x000fe200077c1270 */
[----:B------:R1:W-:Y:S01]  /*32340*/  @P4 STG.E.U16 [R16.64], R18 ;  /* 0x0000001210004986 */ /* 0x0003e2000c101506 */
[----:B0-----:R-:W-:Y:S01]  /*32350*/  IMAD.WIDE R4, R14, 0x2, R12 ;  /* 0x000000020e047825 */ /* 0x001fe200078e020c */
[----:B------:R-:W-:Y:S02]  /*32360*/  ISETP.GE.AND P4, PT, R6, c[0x0][0x17c], PT ;  /* 0x00005f0006007a0c */ /* 0x000fe40003f86270 */
[----:B------:R-:W-:-:S02]  /*32370*/  IADD3 R6, R25, 0x20, RZ ;  /* 0x0000002019067810 */ /* 0x000fc40007ffe0ff */
[----:B------:R0:W-:Y:S01]  /*32380*/  @P1 STG.E.U16 [R4.64], R24 ;  /* 0x0000001804001986 */ /* 0x0001e2000c101506 */
[----:B-1----:R-:W-:Y:S01]  /*32390*/  IMAD.WIDE R16, R14, 0x2, R10 ;  /* 0x000000020e107825 */ /* 0x002fe200078e020a */
[----:B------:R-:W-:-:S04]  /*323a0*/  ISETP.LT.AND P1, PT, R23, c[0x0][0x178], !P2 ;  /* 0x00005e0017007a0c */ /* 0x000fc80005721270 */
[----:B------:R1:W-:Y:S01]  /*323b0*/  @P3 STG.E.U16 [R16.64], R21 ;  /* 0x0000001510003986 */ /* 0x0003e2000c101506 */
[----:B0-----:R-:W-:Y:S01]  /*323c0*/  IMAD.WIDE R4, R14, 0x2, R8 ;  /* 0x000000020e047825 */ /* 0x001fe200078e0208 */
[----:B------:R-:W-:Y:S02]  /*323d0*/  ISETP.GE.AND P3, PT, R6, c[0x0][0x17c], PT ;  /* 0x00005f0006007a0c */ /* 0x000fe40003f66270 */
[C---:B------:R-:W-:Y:S01]  /*323e0*/  IADD3 R6, R14.reuse, c[0x0][0x198], RZ ;  /* 0x000066000e067a10 */ /* 0x040fe20007ffe0ff */
[----:B-1----:R-:W-:-:S04]  /*323f0*/  IMAD.WIDE R16, R14, 0x2, R2 ;  /* 0x000000020e107825 */ /* 0x002fc800078e0202 */
[----:B------:R-:W-:Y:S01]  /*32400*/  IMAD.WIDE R14, R6, 0x2, R10 ;  /* 0x00000002060e7825 */ /* 0x000fe200078e020a */
[----:B--2---:R0:W-:Y:S01]  /*32410*/  @P5 STG.E.U16 [R4.64], R29 ;  /* 0x0000001d04005986 */ /* 0x0041e2000c101506 */
[----:B------:R-:W-:-:S03]  /*32420*/  ISETP.LT.AND P5, PT, R28, c[0x0][0x178], !P2 ;  /* 0x00005e001c007a0c */ /* 0x000fc600057a1270 */
[----:B------:R1:W-:Y:S01]  /*32430*/  @P6 STG.E.U16 [R16.64], R7 ;  /* 0x0000000710006986 */ /* 0x0003e2000c101506 */
[----:B------:R-:W-:Y:S02]  /*32440*/  ISETP.LT.AND P6, PT, R27, c[0x0][0x178], !P2 ;  /* 0x00005e001b007a0c */ /* 0x000fe400057c1270 */
[----:B------:R-:W-:Y:S01]  /*32450*/  ISETP.LT.AND P2, PT, R26, c[0x0][0x178], !P2 ;  /* 0x00005e001a007a0c */ /* 0x000fe20005741270 */
[----:B0-----:R-:W-:Y:S01]  /*32460*/  IMAD.WIDE R4, R6, 0x2, R12 ;  /* 0x0000000206047825 */ /* 0x001fe200078e020c */
[----:B-1----:R-:W-:Y:S02]  /*32470*/  PRMT R16, R24, 0x7632, R16 ;  /* 0x0000763218107816 */ /* 0x002fe40000000010 */
[----:B------:R-:W-:Y:S01]  /*32480*/  PRMT R17, R21, 0x7632, R17 ;  /* 0x0000763215117816 */ /* 0x000fe20000000011 */
[----:B------:R-:W2:Y:S01]  /*32490*/  LDL.LU R24, [R1+0x1ac] ;  /* 0x0001ac0001187983 */ /* 0x000ea20000300800 */
[----:B------:R-:W-:-:S03]  /*324a0*/  PRMT R7, R29, 0x7632, R7 ;  /* 0x000076321d077816 */ /* 0x000fc60000000007 */
[----:B------:R0:W-:Y:S01]  /*324b0*/  @P1 STG.E.U16 [R4.64], R16 ;  /* 0x0000001004001986 */ /* 0x0001e2000c101506 */
[----:B------:R-:W-:-:S03]  /*324c0*/  ISETP.LT.AND P1, PT, R23, c[0x0][0x178], !P0 ;  /* 0x00005e0017007a0c */ /* 0x000fc60004721270 */
[----:B------:R1:W-:Y:S04]  /*324d0*/  @P5 STG.E.U16 [R14.64], R17 ;  /* 0x000000110e005986 */ /* 0x0003e8000c101506 */
[----:B------:R-:W5:Y:S01]  /*324e0*/  LDL.LU R29, [R1+0x5c] ;  /* 0x00005c00011d7983 */ /* 0x000f620000300800 */
[C---:B0-----:R-:W-:Y:S01]  /*324f0*/  IMAD.WIDE R4, R6.reuse, 0x2, R8 ;  /* 0x0000000206047825 */ /* 0x041fe200078e0208 */
[----:B------:R-:W-:Y:S02]  /*32500*/  PRMT R16, R7, 0x7632, R16 ;  /* 0x0000763207107816 */ /* 0x000fe40000000010 */
[C---:B-1----:R-:W-:Y:S02]  /*32510*/  IADD3 R17, R6.reuse, c[0x0][0x198], RZ ;  /* 0x0000660006117a10 */ /* 0x042fe40007ffe0ff */
[----:B------:R0:W-:Y:S02]  /*32520*/  @P6 STG.E.U16 [R4.64], R7 ;  /* 0x0000000704006986 */ /* 0x0001e4000c101506 */
[----:B0-----:R-:W-:-:S04]  /*32530*/  IMAD.WIDE R6, R6, 0x2, R2 ;  /* 0x0000000206067825 */ /* 0x001fc800078e0202 */
[----:B------:R-:W-:Y:S01]  /*32540*/  IMAD.WIDE R4, R17, 0x2, R12 ;  /* 0x0000000211047825 */ /* 0x000fe200078e020c */
[----:B------:R0:W-:Y:S04]  /*32550*/  @P2 STG.E.U16 [R6.64], R16 ;  /* 0x0000001006002986 */ /* 0x0001e8000c101506 */
[----:B---3--:R1:W-:Y:S01]  /*32560*/  @P1 STG.E.U16 [R4.64], R0 ;  /* 0x0000000004001986 */ /* 0x0083e2000c101506 */
[----:B0-----:R-:W-:-:S03]  /*32570*/  PRMT R16, R0, 0x7632, R16 ;  /* 0x0000763200107816 */ /* 0x001fc60000000010 */
[----:B-1----:R-:W3:Y:S04]  /*32580*/  LDL.LU R0, [R1+0xb0] ;  /* 0x0000b00001007983 */ /* 0x002ee80000300800 */
[----:B------:R-:W2:Y:S01]  /*32590*/  LDL.LU R21, [R1+0x70] ;  /* 0x0000700001157983 */ /* 0x000ea20000300800 */
[----:B------:R-:W-:Y:S02]  /*325a0*/  ISETP.LT.AND P5, PT, R28, c[0x0][0x178], !P0 ;  /* 0x00005e001c007a0c */ /* 0x000fe400047a1270 */
[----:B------:R-:W-:Y:S02]  /*325b0*/  ISETP.LT.AND P6, PT, R27, c[0x0][0x178], !P0 ;  /* 0x00005e001b007a0c */ /* 0x000fe400047c1270 */
[----:B------:R-:W-:Y:S01]  /*325c0*/  IADD3 R14, R25, 0x21, RZ ;  /* 0x00000021190e7810 */ /* 0x000fe20007ffe0ff */
[----:B------:R-:W-:Y:S01]  /*325d0*/  IMAD.WIDE R6, R17, 0x2, R8 ;  /* 0x0000000211067825 */ /* 0x000fe200078e0208 */
[----:B------:R-:W-:-:S02]  /*325e0*/  ISETP.LT.AND P0, PT, R26, c[0x0][0x178], !P0 ;  /* 0x00005e001a007a0c */ /* 0x000fc40004701270 */
[----:B------:R-:W-:Y:S01]  /*325f0*/  ISETP.GE.AND P2, PT, R14, c[0x0][0x17c], PT ;  /* 0x00005f000e007a0c */ /* 0x000fe20003f46270 */
[----:B------:R-:W-:Y:S01]  /*32600*/  IMAD.WIDE R14, R17, 0x2, R10 ;  /* 0x00000002110e7825 */ /* 0x000fe200078e020a */
[----:B------:R-:W-:Y:S02]  /*32610*/  ISETP.LT.AND P1, PT, R23, c[0x0][0x178], !P4 ;  /* 0x00005e0017007a0c */ /* 0x000fe40006721270 */
[----:B------:R-:W-:Y:S02]  /*32620*/  IADD3 R5, R17, c[0x0][0x198], RZ ;  /* 0x0000660011057a10 */ /* 0x000fe40007ffe0ff */
[----:B----4-:R-:W-:Y:S01]  /*32630*/  @P5 STG.E.U16 [R14.64], R22 ;  /* 0x000000160e005986 */ /* 0x010fe2000c101506 */
[----:B------:R-:W-:Y:S02]  /*32640*/  ISETP.LT.AND P5, PT, R28, c[0x0][0x178], !P4 ;  /* 0x00005e001c007a0c */ /* 0x000fe400067a1270 */
[----:B------:R-:W-:Y:S01]  /*32650*/  PRMT R4, R22, 0x7632, R4 ;  /* 0x0000763216047816 */ /* 0x000fe20000000004 */
[----:B--2---:R0:W-:Y:S04]  /*32660*/  STL [R1+0x1154], R21 ;  /* 0x0011541501007387 */ /* 0x0041e80000100800 */
[----:B0-----:R-:W2:Y:S01]  /*32670*/  LDL R21, [R1+0x90] ;  /* 0x0000900001157983 */ /* 0x001ea20000100800 */
[----:B------:R-:W-:-:S03]  /*32680*/  IMAD.WIDE R14, R5, 0x2, R12 ;  /* 0x00000002050e7825 */ /* 0x000fc600078e020c */
[----:B------:R0:W-:Y:S01]  /*32690*/  @P6 STG.E.U16 [R6.64], R24 ;  /* 0x0000001806006986 */ /* 0x0001e2000c101506 */
[----:B------:R-:W-:Y:S02]  /*326a0*/  ISETP.LT.AND P6, PT, R27, c[0x0][0x178], !P4 ;  /* 0x00005e001b007a0c */ /* 0x000fe400067c1270 */
[----:B------:R-:W-:Y:S02]  /*326b0*/  ISETP.LT.AND P4, PT, R26, c[0x0][0x178], !P4 ;  /* 0x00005e001a007a0c */ /* 0x000fe40006781270 */
[----:B------:R-:W-:Y:S01]  /*326c0*/  PRMT R18, R24, 0x7632, R18 ;  /* 0x0000763218127816 */ /* 0x000fe20000000012 */
[----:B0-----:R-:W-:Y:S01]  /*326d0*/  IMAD.WIDE R6, R17, 0x2, R2 ;  /* 0x0000000211067825 */ /* 0x001fe200078e0202 */
[----:B-----5:R-:W-:-:S04]  /*326e0*/  PRMT R19, R29, 0x7632, R19 ;  /* 0x000076321d137816 */ /* 0x020fc80000000013 */
[----:B------:R0:W-:Y:S01]  /*326f0*/  @P0 STG.E.U16 [R6.64], R29 ;  /* 0x0000001d06000986 */ /* 0x0001e2000c101506 */
[----:B------:R-:W-:-:S03]  /*32700*/  ISETP.LT.AND P0, PT, R23, c[0x0][0x178], !P3 ;  /* 0x00005e0017007a0c */ /* 0x000fc60005f01270 */
[----:B------:R1:W-:Y:S01]  /*32710*/  @P1 STG.E.U16 [R14.64], R16 ;  /* 0x000000100e001986 */ /* 0x0003e2000c101506 */
[----:B0-----:R-:W-:-:S04]  /*32720*/  IMAD.WIDE R6, R5, 0x2, R10 ;  /* 0x0000000205067825 */ /* 0x001fc800078e020a */
[C---:B-1----:R-:W-:Y:S01]  /*32730*/  IMAD.WIDE R14, R5.reuse, 0x2, R8 ;  /* 0x00000002050e7825 */ /* 0x042fe200078e0208 */
[----:B------:R0:W-:Y:S03]  /*32740*/  @P5 STG.E.U16 [R6.64], R4 ;  /* 0x0000000406005986 */ /* 0x0001e6000c101506 */
[C---:B------:R-:W-:Y:S01]  /*32750*/  IMAD.WIDE R16, R5.reuse, 0x2, R2 ;  /* 0x0000000205107825 */ /* 0x040fe200078e0202 */
[----:B------:R-:W-:Y:S01]  /*32760*/  IADD3 R5, R5, c[0x0][0x198], RZ ;  /* 0x0000660005057a10 */ /* 0x000fe20007ffe0ff */
[----:B------:R1:W-:Y:S01]  /*32770*/  @P6 STG.E.U16 [R14.64], R18 ;  /* 0x000000120e006986 */ /* 0x0003e2000c101506 */
[----:B------:R-:W-:-:S03]  /*32780*/  IADD3 R20, R25, 0x22, RZ ;  /* 0x0000002219147810 */ /* 0x000fc60007ffe0ff */
[----:B------:R4:W-:Y:S01]  /*32790*/  @P4 STG.E.U16 [R16.64], R19 ;  /* 0x0000001310004986 */ /* 0x0009e2000c101506 */
[----:B------:R-:W-:Y:S01]  /*327a0*/  ISETP.LT.AND P4, PT, R28, c[0x0][0x178], !P3 ;  /* 0x00005e001c007a0c */ /* 0x000fe20005f81270 */
[----:B0-----:R-:W-:Y:S01]  /*327b0*/  IMAD.WIDE R6, R5, 0x2, R12 ;  /* 0x0000000205067825 */ /* 0x001fe200078e020c */
[----:B------:R-:W-:Y:S02]  /*327c0*/  ISETP.GE.AND P1, PT, R20, c[0x0][0x17c], PT ;  /* 0x00005f0014007a0c */ /* 0x000fe40003f26270 */
[----:B------:R-:W-:Y:S02]  /*327d0*/  IADD3 R20, R25, 0x23, RZ ;  /* 0x0000002319147810 */ /* 0x000fe40007ffe0ff */
[----:B---3--:R0:W-:Y:S01]  /*327e0*/  @P0 STG.E.U16 [R6.64], R0 ;  /* 0x0000000006000986 */ /* 0x0081e2000c101506 */
[----:B-1----:R-:W-:Y:S01]  /*327f0*/  IMAD.WIDE R14, R5, 0x2, R10 ;  /* 0x00000002050e7825 */ /* 0x002fe200078e020a */
[----:B----4-:R-:W-:Y:S02]  /*32800*/  PRMT R19, R0, 0x7632, R19 ;  /* 0x0000763200137816 */ /* 0x010fe40000000013 */
[----:B------:R-:W-:Y:S01]  /*32810*/  ISETP.GE.AND P0, PT, R20, c[0x0][0x17c], PT ;  /* 0x00005f0014007a0c */ /* 0x000fe20003f06270 */
[----:B0-----:R-:W3:Y:S04]  /*32820*/  LDL.LU R0, [R1+0x240] ;  /* 0x0002400001007983 */ /* 0x001ee80000300800 */
[----:B------:R-:W4:Y:S04]  /*32830*/  LDL.LU R22, [R1+0xd0] ;  /* 0x0000d00001167983 */ /* 0x000f280000300800 */
[----:B------:R-:W5:Y:S04]  /*32840*/  LDL.LU R24, [R1+0xc0] ;  /* 0x0000c00001187983 */ /* 0x000f680000300800 */
[----:B------:R-:W3:Y:S04]  /*32850*/  LDL.LU R29, [R1+0xa0] ;  /* 0x0000a000011d7983 */ /* 0x000ee80000300800 */
[----:B------:R-:W3:Y:S04]  /*32860*/  LDL.LU R20, [R1+0x80] ;  /* 0x0000800001147983 */ /* 0x000ee80000300800 */
[----:B--2---:R0:W-:Y:S04]  /*32870*/  @P4 STG.E.U16 [R14.64], R21 ;  /* 0x000000150e004986 */ /* 0x0041e8000c101506 */
[----:B0-----:R-:W2:Y:S04]  /*32880*/  LDL.LU R21, [R1+0x1154] ;  /* 0x0011540001157983 */ /* 0x001ea80000300800 */
[----:B------:R-:W4:Y:S01]  /*32890*/  LDL.LU R15, [R1+0x90] ;  /* 0x00009000010f7983 */ /* 0x000f220000300800 */
[----:B------:R-:W-:-:S02]  /*328a0*/  ISETP.LT.AND P5, PT, R27, c[0x0][0x178], !P3 ;  /* 0x00005e001b007a0c */ /* 0x000fc40005fa1270 */
[----:B------:R-:W-:Y:S02]  /*328b0*/  ISETP.LT.AND P3, PT, R26, c[0x0][0x178], !P3 ;  /* 0x00005e001a007a0c */ /* 0x000fe40005f61270 */
[----:B------:R-:W-:Y:S02]  /*328c0*/  ISETP.LT.AND P6, PT, R23, c[0x0][0x178], !P2 ;  /* 0x00005e0017007a0c */ /* 0x000fe400057c1270 */
[C---:B------:R-:W-:Y:S01]  /*328d0*/  IADD3 R18, R5.reuse, c[0x0][0x198], RZ ;  /* 0x0000660005127a10 */ /* 0x040fe20007ffe0ff */
[----:B------:R-:W-:Y:S01]  /*328e0*/  IMAD.WIDE R6, R5, 0x2, R8 ;  /* 0x0000000205067825 */ /* 0x000fe200078e0208 */
[----:B------:R-:W-:-:S03]  /*328f0*/  ISETP.LT.AND P4, PT, R28, c[0x0][0x178], !P2 ;  /* 0x00005e001c007a0c */ /* 0x000fc60005781270 */
[----:B------:R-:W-:-:S04]  /*32900*/  IMAD.WIDE R4, R5, 0x2, R2 ;  /* 0x0000000205047825 */ /* 0x000fc800078e0202 */
[C---:B------:R-:W-:Y:S01]  /*32910*/  IMAD.WIDE R16, R18.reuse, 0x2, R12 ;  /* 0x0000000212107825 */ /* 0x040fe200078e020c */
[----:B---3--:R0:W-:Y:S01]  /*32920*/  @P5 STG.E.U16 [R6.64], R20 ;  /* 0x0000001406005986 */ /* 0x0081e2000c101506 */
[----:B------:R-:W-:Y:S02]  /*32930*/  ISETP.LT.AND P5, PT, R27, c[0x0][0x178], !P2 ;  /* 0x00005e001b007a0c */ /* 0x000fe400057a1270 */
[----:B0-----:R-:W-:Y:S01]  /*32940*/  IMAD.WIDE R6, R18, 0x2, R8 ;  /* 0x0000000212067825 */ /* 0x001fe200078e0208 */
[----:B--2---:R0:W-:Y:S04]  /*32950*/  @P3 STG.E.U16 [R4.64], R21 ;  /* 0x0000001504003986 */ /* 0x0041e8000c101506 */
[----:B------:R4:W-:Y:S01]  /*32960*/  @P6 STG.E.U16 [R16.64], R19 ;  /* 0x0000001310006986 */ /* 0x0009e2000c101506 */
[----:B------:R-:W-:-:S02]  /*32970*/  ISETP.LT.AND P6, PT, R26, c[0x0][0x178], !P2 ;  /* 0x00005e001a007a0c */ /* 0x000fc400057c1270 */
[----:B------:R-:W-:Y:S01]  /*32980*/  ISETP.LT.AND P2, PT, R23, c[0x0][0x178], !P1 ;  /* 0x00005e0017007a0c */ /* 0x000fe20004f41270 */
[----:B0-----:R-:W-:Y:S01]  /*32990*/  IMAD.WIDE R4, R18, 0x2, R10 ;  /* 0x0000000212047825 */ /* 0x001fe200078e020a */
[----:B----4-:R-:W-:-:S03]  /*329a0*/  PRMT R16, R15, 0x7632, R16 ;  /* 0x000076320f107816 */ /* 0x010fc60000000010 */
[----:B------:R-:W-:Y:S01]  /*329b0*/  IMAD.WIDE R14, R18, 0x2, R2 ;  /* 0x00000002120e7825 */ /* 0x000fe200078e0202 */
[----:B------:R-:W-:Y:S01]  /*329c0*/  PRMT R17, R20, 0x7632, R17 ;  /* 0x0000763214117816 */ /* 0x000fe20000000011 */
[----:B------:R0:W-:Y:S01]  /*329d0*/  @P4 STG.E.U16 [R4.64], R16 ;  /* 0x0000001004004986 */ /* 0x0001e2000c101506 */
[----:B------:R-:W-:Y:S02]  /*329e0*/  ISETP.LT.AND P4, PT, R28, c[0x0][0x178], !P1 ;  /* 0x00005e001c007a0c */ /* 0x000fe40004f81270 */
[----:B------:R-:W-:Y:S02]  /*329f0*/  PRMT R19, R21, 0x7632, R19 ;  /* 0x0000763215137816 */ /* 0x000fe40000000013 */
[----:B------:R-:W-:Y:S01]  /*32a00*/  IADD3 R18, R18, c[0x0][0x198], RZ ;  /* 0x0000660012127a10 */ /* 0x000fe20007ffe0ff */
[----:B------:R1:W-:Y:S01]  /*32a10*/  @P5 STG.E.U16 [R6.64], R17 ;  /* 0x0000001106005986 */ /* 0x0003e2000c101506 */
[----:B------:R-:W-:Y:S02]  /*32a20*/  ISETP.LT.AND P5, PT, R27, c[0x0][0x178], !P1 ;  /* 0x00005e001b007a0c */ /* 0x000fe40004fa1270 */
[----:B------:R-:W-:Y:S01]  /*32a30*/  ISETP.LT.AND P1, PT, R26, c[0x0][0x178], !P1 ;  /* 0x00005e001a007a0c */ /* 0x000fe20004f21270 */
[----:B------:R2:W-:Y:S01]  /*32a40*/  @P6 STG.E.U16 [R14.64], R19 ;  /* 0x000000130e006986 */ /* 0x0005e2000c101506 */
[----:B------:R-:W-:Y:S01]  /*32a50*/  ISETP.LT.AND P6, PT, R23, c[0x0][0x178], !P0 ;  /* 0x00005e0017007a0c */ /* 0x000fe200047c1270 */
[----:B0-----:R-:W-:Y:S01]  /*32a60*/  IMAD.WIDE R4, R18, 0x2, R12 ;  /* 0x0000000212047825 */ /* 0x001fe200078e020c */
[----:B------:R-:W-:-:S03]  /*32a70*/  IADD3 R20, R25, 0x24, RZ ;  /* 0x0000002419147810 */ /* 0x000fc60007ffe0ff */
[C---:B-1----:R-:W-:Y:S01]  /*32a80*/  IMAD.WIDE R6, R18.reuse, 0x2, R10 ;  /* 0x0000000212067825 */ /* 0x042fe200078e020a */
[----:B------:R0:W-:Y:S01]  /*32a90*/  @P2 STG.E.U16 [R4.64], R0 ;  /* 0x0000000004002986 */ /* 0x0001e2000c101506 */
[----:B--2---:R-:W-:-:S03]  /*32aa0*/  IADD3 R19, R18, c[0x0][0x198], RZ ;  /* 0x0000660012137a10 */ /* 0x004fc60007ffe0ff */
[----:B------:R-:W-:Y:S01]  /*32ab0*/  @P4 STG.E.U16 [R6.64], R22 ;  /* 0x0000001606004986 */ /* 0x000fe2000c101506 */
[----:B------:R-:W-:Y:S01]  /*32ac0*/  ISETP.LT.AND P4, PT, R28, c[0x0][0x178], !P0 ;  /* 0x00005e001c007a0c */ /* 0x000fe20004781270 */
[----:B------:R-:W-:Y:S01]  /*32ad0*/  IMAD.WIDE R14, R18, 0x2, R2 ;  /* 0x00000002120e7825 */ /* 0x000fe200078e0202 */
[----:B------:R-:W-:Y:S02]  /*32ae0*/  ISETP.GE.AND P3, PT, R20, c[0x0][0x17c], PT ;  /* 0x00005f0014007a0c */ /* 0x000fe40003f66270 */
[----:B------:R-:W-:Y:S01]  /*32af0*/  PRMT R20, R0, 0x7632, R20 ;  /* 0x0000763200147816 */ /* 0x000fe20000000014 */
[----:B------:R-:W-:Y:S01]  /*32b00*/  IMAD.WIDE R16, R19, 0x2, R12 ;  /* 0x0000000213107825 */ /* 0x000fe200078e020c */
[----:B0-----:R-:W2:Y:S03]  /*32b10*/  LDL.LU R0, [R1+0x250] ;  /* 0x0002500001007983 */ /* 0x001ea60000300800 */
[----:B------:R-:W-:-:S05]  /*32b20*/  IMAD.WIDE R4, R18, 0x2, R8 ;  /* 0x0000000212047825 */ /* 0x000fca00078e0208 */
[----:B-----5:R0:W-:Y:S04]  /*32b30*/  @P5 STG.E.U16 [R4.64], R24 ;  /* 0x0000001804005986 */ /* 0x0201e8000c101506 */
[----:B------:R-:W-:Y:S04]  /*32b40*/  @P1 STG.E.U16 [R14.64], R29 ;  /* 0x0000001d0e001986 */ /* 0x000fe8000c101506 */
[----:B------:R1:W-:Y:S01]  /*32b50*/  @P6 STG.E.U16 [R16.64], R20 ;  /* 0x0000001410006986 */ /* 0x0003e2000c101506 */
[----:B0-----:R-:W-:-:S03]  /*32b60*/  IMAD.WIDE R4, R19, 0x2, R10 ;  /* 0x0000000213047825 */ /* 0x001fc600078e020a */
[----:B------:R0:W-:Y:S01]  /*32b70*/  STL [R1+0x1150], R28 ;  /* 0x0011501c01007387 */ /* 0x0001e20000100800 */
[----:B-1----:R-:W-:-:S05]  /*32b80*/  PRMT R16, R22, 0x7632, R16 ;  /* 0x0000763216107816 */ /* 0x002fca0000000010 */
[----:B------:R1:W-:Y:S01]  /*32b90*/  @P4 STG.E.U16 [R4.64], R16 ;  /* 0x0000001004004986 */ /* 0x0003e2000c101506 */
[----:B------:R-:W-:-:S03]  /*32ba0*/  ISETP.LT.AND P4, PT, R28, c[0x0][0x178], !P3 ;  /* 0x00005e001c007a0c */ /* 0x000fc60005f81270 */
[----:B0-----:R-:W3:Y:S01]  /*32bb0*/  LDL R28, [R1+0x100] ;  /* 0x00010000011c7983 */ /* 0x001ee20000100800 */
[----:B------:R-:W-:Y:S02]  /*32bc0*/  ISETP.LT.AND P5, PT, R27, c[0x0][0x178], !P0 ;  /* 0x00005e001b007a0c */ /* 0x000fe400047a1270 */
[----:B------:R-:W-:Y:S02]  /*32bd0*/  ISETP.LT.AND P6, PT, R26, c[0x0][0x178], !P0 ;  /* 0x00005e001a007a0c */ /* 0x000fe400047c1270 */
[----:B------:R-:W-:Y:S01]  /*32be0*/  ISETP.LT.AND P0, PT, R23, c[0x0][0x178], !P3 ;  /* 0x00005e0017007a0c */ /* 0x000fe20005f01270 */
[----:B------:R-:W-:-:S04]  /*32bf0*/  IMAD.WIDE R6, R19, 0x2, R8 ;  /* 0x0000000213067825 */ /* 0x000fc800078e0208 */
[C---:B------:R-:W-:Y:S01]  /*32c00*/  IMAD.WIDE R14, R19.reuse, 0x2, R2 ;  /* 0x00000002130e7825 */ /* 0x040fe200078e0202 */
[----:B------:R-:W-:Y:S02]  /*32c10*/  IADD3 R19, R19, c[0x0][0x198], RZ ;  /* 0x0000660013137a10 */ /* 0x000fe40007ffe0ff */
[----:B------:R-:W-:Y:S02]  /*32c20*/  PRMT R17, R24, 0x7632, R17 ;  /* 0x0000763218117816 */ /* 0x000fe40000000011 */
[----:B------:R-:W-:Y:S01]  /*32c30*/  IADD3 R21, R25, 0x25, RZ ;  /* 0x0000002519157810 */ /* 0x000fe20007ffe0ff */
[----:B-1----:R-:W-:Y:S01]  /*32c40*/  IMAD.WIDE R4, R19, 0x2, R12 ;  /* 0x0000000213047825 */ /* 0x002fe200078e020c */
[----:B------:R-:W-:Y:S02]  /*32c50*/  PRMT R18, R29, 0x7632, R18 ;  /* 0x000076321d127816 */ /* 0x000fe40000000012 */
[----:B------:R-:W-:Y:S01]  /*32c60*/  IADD3 R20, R25, 0x26, RZ ;  /* 0x0000002619147810 */ /* 0x000fe20007ffe0ff */
[----:B------:R0:W-:Y:S01]  /*32c70*/  @P5 STG.E.U16 [R6.64], R17 ;  /* 0x0000001106005986 */ /* 0x0001e2000c101506 */
[----:B------:R-:W-:-:S02]  /*32c80*/  ISETP.GE.AND P2, PT, R21, c[0x0][0x17c], PT ;  /* 0x00005f0015007a0c */ /* 0x000fc40003f46270 */
[----:B------:R-:W-:Y:S01]  /*32c90*/  ISETP.GE.AND P1, PT, R20, c[0x0][0x17c], PT ;  /* 0x00005f0014007a0c */ /* 0x000fe20003f26270 */
[----:B------:R-:W-:Y:S01]  /*32ca0*/  @P6 STG.E.U16 [R14.64], R18 ;  /* 0x000000120e006986 */ /* 0x000fe2000c101506 */
[----:B------:R-:W-:Y:S01]  /*32cb0*/  IADD3 R21, R25, 0x27, RZ ;  /* 0x0000002719157810 */ /* 0x000fe20007ffe0ff */
[----:B0-----:R-:W-:Y:S02]  /*32cc0*/  IMAD.WIDE R6, R19, 0x2, R10 ;  /* 0x0000000213067825 */ /* 0x001fe400078e020a */
[----:B--2---:R0:W-:Y:S01]  /*32cd0*/  @P0 STG.E.U16 [R4.64], R0 ;  /* 0x0000000004000986 */ /* 0x0041e2000c101506 */
[----:B------:R-:W-:Y:S02]  /*32ce0*/  PRMT R20, R0, 0x7632, R20 ;  /* 0x0000763200147816 */ /* 0x000fe40000000014 */
[----:B------:R-:W-:Y:S01]  /*32cf0*/  ISETP.GE.AND P0, PT, R21, c[0x0][0x17c], PT ;  /* 0x00005f0015007a0c */ /* 0x000fe20003f06270 */
[----:B0-----:R-:W2:Y:S04]  /*32d00*/  LDL.LU R0, [R1+0x270] ;  /* 0x0002700001007983 */ /* 0x001ea80000300800 */
[----:B------:R-:W4:Y:S04]  /*32d10*/  LDL.LU R22, [R1+0x260] ;  /* 0x0002600001167983 */ /* 0x000f280000300800 */
[----:B------:R-:W5:Y:S04]  /*32d20*/  LDL.LU R24, [R1+0x110] ;  /* 0x0001100001187983 */ /* 0x000f680000300800 */
[----:B------:R-:W2:Y:S04]  /*32d30*/  LDL.LU R29, [R1+0xf0] ;  /* 0x0000f000011d7983 */ /* 0x000ea80000300800 */
[----:B------:R-:W2:Y:S04]  /*32d40*/  LDL.LU R21, [R1+0x60] ;  /* 0x0000600001157983 */ /* 0x000ea80000300800 */
[----:B---3--:R0:W-:Y:S04]  /*32d50*/  @P4 STG.E.U16 [R6.64], R28 ;  /* 0x0000001c06004986 */ /* 0x0081e8000c101506 */
[----:B0-----:R-:W3:Y:S04]  /*32d60*/  LDL.LU R28, [R1+0x1150] ;  /* 0x00115000011c7983 */ /* 0x001ee80000300800 */
[----:B------:R-:W2:Y:S04]  /*32d70*/  LDL.LU R6, [R1+0x100] ;  /* 0x0001000001067983 */ /* 0x000ea80000300800 */
[----:B------:R-:W2:Y:S01]  /*32d80*/  LDL.LU R7, [R1+0xe0] ;  /* 0x0000e00001077983 */ /* 0x000ea20000300800 */
[----:B------:R-:W-:-:S02]  /*32d90*/  ISETP.LT.AND P5, PT, R27, c[0x0][0x178], !P3 ;  /* 0x00005e001b007a0c */ /* 0x000fc40005fa1270 */
[----:B------:R-:W-:Y:S02]  /*32da0*/  ISETP.LT.AND P3, PT, R26, c[0x0][0x178], !P3 ;  /* 0x00005e001a007a0c */ /* 0x000fe40005f61270 */
[----:B------:R-:W-:Y:S01]  /*32db0*/  ISETP.LT.AND P6, PT, R23, c[0x0][0x178], !P2 ;  /* 0x00005e0017007a0c */ /* 0x000fe200057c1270 */
[C---:B------:R-:W-:Y:S01]  /*32dc0*/  IMAD.WIDE R4, R19.reuse, 0x2, R8 ;  /* 0x0000000213047825 */ /* 0x040fe200078e0208 */
[----:B------:R-:W-:-:S03]  /*32dd0*/  IADD3 R18, R19, c[0x0][0x198], RZ ;  /* 0x0000660013127a10 */ /* 0x000fc60007ffe0ff */
[----:B------:R-:W-:-:S04]  /*32de0*/  IMAD.WIDE R14, R19, 0x2, R2 ;  /* 0x00000002130e7825 */ /* 0x000fc800078e0202 */
[----:B------:R-:W-:Y:S01]  /*32df0*/  IMAD.WIDE R16, R18, 0x2, R12 ;  /* 0x0000000212107825 */ /* 0x000fe200078e020c */
[----:B---3--:R-:W-:Y:S01]  /*32e00*/  ISETP.LT.AND P4, PT, R28, c[0x0][0x178], !P2 ;  /* 0x00005e001c007a0c */ /* 0x008fe20005781270 */
[----:B--2---:R0:W-:Y:S01]  /*32e10*/  @P5 STG.E.U16 [R4.64], R7 ;  /* 0x0000000704005986 */ /* 0x0041e2000c101506 */
[----:B------:R-:W-:-:S03]  /*32e20*/  ISETP.LT.AND P5, PT, R27, c[0x0][0x178], !P2 ;  /* 0x00005e001b007a0c */ /* 0x000fc600057a1270 */
[----:B------:R-:W-:Y:S01]  /*32e30*/  @P3 STG.E.U16 [R14.64], R21 ;  /* 0x000000150e003986 */ /* 0x000fe2000c101506 */
[----:B------:R-:W-:-:S03]  /*32e40*/  PRMT R19, R7, 0x7632, R19 ;  /* 0x0000763207137816 */ /* 0x000fc60000000013 */
[----:B------:R1:W-:Y:S01]  /*32e50*/  @P6 STG.E.U16 [R16.64], R20 ;  /* 0x0000001410006986 */ /* 0x0003e2000c101506 */
[----:B------:R-:W-:Y:S02]  /*32e60*/  ISETP.LT.AND P6, PT, R26, c[0x0][0x178], !P2 ;  /* 0x00005e001a007a0c */ /* 0x000fe400057c1270 */
[----:B------:R-:W-:Y:S01]  /*32e70*/  ISETP.LT.AND P2, PT, R23, c[0x0][0x178], !P1 ;  /* 0x00005e0017007a0c */ /* 0x000fe20004f41270 */
[----:B0-----:R-:W-:Y:S01]  /*32e80*/  IMAD.WIDE R4, R18, 0x2, R10 ;  /* 0x0000000212047825 */ /* 0x001fe200078e020a */
[----:B-1----:R-:W-:-:S03]  /*32e90*/  PRMT R17, R6, 0x7632, R17 ;  /* 0x0000763206117816 */ /* 0x002fc60000000011 */
[C---:B------:R-:W-:Y:S01]  /*32ea0*/  IMAD.WIDE R6, R18.reuse, 0x2, R8 ;  /* 0x0000000212067825 */ /* 0x040fe200078e0208 */
[----:B------:R-:W-:Y:S01]  /*32eb0*/  IADD3 R16, R18, c[0x0][0x198], RZ ;  /* 0x0000660012107a10 */ /* 0x000fe20007ffe0ff */
[----:B------:R0:W-:Y:S01]  /*32ec0*/  @P4 STG.E.U16 [R4.64], R17 ;  /* 0x0000001104004986 */ /* 0x0001e2000c101506 */
[----:B------:R-:W-:Y:S01]  /*32ed0*/  ISETP.LT.AND P4, PT, R28, c[0x0][0x178], !P1 ;  /* 0x00005e001c007a0c */ /* 0x000fe20004f81270 */
[----:B------:R-:W-:Y:S01]  /*32ee0*/  IMAD.WIDE R14, R18, 0x2, R2 ;  /* 0x00000002120e7825 */ /* 0x000fe200078e0202 */
[----:B------:R-:W-:Y:S01]  /*32ef0*/  PRMT R20, R21, 0x7632, R20 ;  /* 0x0000763215147816 */ /* 0x000fe20000000014 */
[----:B------:R1:W-:Y:S01]  /*32f00*/  @P5 STG.E.U16 [R6.64], R19 ;  /* 0x0000001306005986 */ /* 0x0003e2000c101506 */
[----:B------:R-:W-:Y:S02]  /*32f10*/  ISETP.LT.AND P5, PT, R27, c[0x0][0x178], !P1 ;  /* 0x00005e001b007a0c */ /* 0x000fe40004fa1270 */
[----:B------:R-:W-:Y:S01]  /*32f20*/  ISETP.LT.AND P1, PT, R26, c[0x0][0x178], !P1 ;  /* 0x00005e001a007a0c */ /* 0x000fe20004f21270 */
[----:B------:R2:W-:Y:S01]  /*32f30*/  @P6 STG.E.U16 [R14.64], R20 ;  /* 0x000000140e006986 */ /* 0x0005e2000c101506 */
[----:B0-----:R-:W-:Y:S01]  /*32f40*/  IMAD.WIDE R4, R16, 0x2, R12 ;  /* 0x0000000210047825 */ /* 0x001fe200078e020c */
[----:B------:R-:W-:-:S04]  /*32f50*/  IADD3 R21, R25, 0x28, RZ ;  /* 0x0000002819157810 */ /* 0x000fc80007ffe0ff */
[----:B------:R0:W-:Y:S01]  /*32f60*/  @P2 STG.E.U16 [R4.64], R0 ;  /* 0x0000000004002986 */ /* 0x0001e2000c101506 */
[C---:B-1----:R-:W-:Y:S01]  /*32f70*/  IMAD.WIDE R6, R16.reuse, 0x2, R8 ;  /* 0x0000000210067825 */ /* 0x042fe200078e0208 */
[----:B------:R-:W-:Y:S02]  /*32f80*/  ISETP.GE.AND P3, PT, R21, c[0x0][0x17c], PT ;  /* 0x00005f0015007a0c */ /* 0x000fe40003f66270 */
[----:B------:R-:W-:Y:S01]  /*32f90*/  IADD3 R21, R25, 0x2a, RZ ;  /* 0x0000002a19157810 */ /* 0x000fe20007ffe0ff */
[----:B--2---:R-:W-:-:S04]  /*32fa0*/  IMAD.WIDE R14, R16, 0x2, R2 ;  /* 0x00000002100e7825 */ /* 0x004fc800078e0202 */
[----:B0-----:R-:W-:Y:S01]  /*32fb0*/  IMAD.WIDE R4, R16, 0x2, R10 ;  /* 0x0000000210047825 */ /* 0x001fe200078e020a */
[----:B------:R-:W-:Y:S02]  /*32fc0*/  PRMT R19, R0, 0x7632, R19 ;  /* 0x0000763200137816 */ /* 0x000fe40000000013 */
[----:B------:R-:W2:Y:S04]  /*32fd0*/  LDL.LU R0, [R1+0xb4] ;  /* 0x0000b40001007983 */ /* 0x000ea80000300800 */
[----:B----4-:R0:W-:Y:S04]  /*32fe0*/  @P4 STG.E.U16 [R4.64], R22 ;  /* 0x0000001604004986 */ /* 0x0101e8000c101506 */
[----:B-----5:R-:W-:Y:S04]  /*32ff0*/  @P5 STG.E.U16 [R6.64], R24 ;  /* 0x0000001806005986 */ /* 0x020fe8000c101506 */
[----:B------:R-:W-:Y:S01]  /*33000*/  @P1 STG.E.U16 [R14.64], R29 ;  /* 0x0000001d0e001986 */ /* 0x000fe2000c101506 */
[----:B------:R-:W-:-:S03]  /*33010*/  ISETP.GE.AND P1, PT, R21, c[0x0][0x17c], PT ;  /* 0x00005f0015007a0c */ /* 0x000fc60003f26270 */
[----:B------:R-:W3:Y:S01]  /*33020*/  LDL.LU R21, [R1+0x74] ;  /* 0x0000740001157983 */ /* 0x000ee20000300800 */
[----:B------:R-:W-:Y:S02]  /*33030*/  ISETP.LT.AND P6, PT, R23, c[0x0][0x178], !P0 ;  /* 0x00005e0017007a0c */ /* 0x000fe400047c1270 */
[----:B------:R-:W-:Y:S02]  /*33040*/  IADD3 R18, R16, c[0x0][0x198], RZ ;  /* 0x0000660010127a10 */ /* 0x000fe40007ffe0ff */
[----:B------:R-:W-:-:S03]  /*33050*/  ISETP.LT.AND P4, PT, R28, c[0x0][0x178], !P0 ;  /* 0x00005e001c007a0c */ /* 0x000fc60004781270 */
[----:B------:R-:W-:Y:S01]  /*33060*/  IMAD.WIDE R16, R18, 0x2, R12 ;  /* 0x0000000212107825 */ /* 0x000fe200078e020c */
[----:B------:R-:W-:-:S03]  /*33070*/  ISETP.LT.AND P5, PT, R27, c[0x0][0x178], !P0 ;  /* 0x00005e001b007a0c */ /* 0x000fc600047a1270 */
[----:B0-----:R-:W-:Y:S02]  /*33080*/  IMAD.WIDE R4, R18, 0x2, R10 ;  /* 0x0000000212047825 */ /* 0x001fe400078e020a */
[----:B------:R-:W-:Y:S01]  /*33090*/  @P6 STG.E.U16 [R16.64], R19 ;  /* 0x0000001310006986 */ /* 0x000fe2000c101506 */
[----:B------:R-:W-:Y:S02]  /*330a0*/  ISETP.LT.AND P6, PT, R26, c[0x0][0x178], !P0 ;  /* 0x00005e001a007a0c */ /* 0x000fe400047c1270 */
[----:B------:R-:W-:Y:S01]  /*330b0*/  ISETP.LT.AND P0, PT, R23, c[0x0][0x178], !P3 ;  /* 0x00005e0017007a0c */ /* 0x000fe20005f01270 */
[----:B---3--:R0:W-:Y:S04]  /*330c0*/  STL [R1+0x114c], R21 ;  /* 0x00114c1501007387 */ /* 0x0081e80000100800 */
[----:B0-----:R-:W3:Y:S01]  /*330d0*/  LDL R21, [R1+0x94] ;  /* 0x0000940001157983 */ /* 0x001ee20000100800 */
[----:B------:R-:W-:-:S02]  /*330e0*/  PRMT R17, R22, 0x7632, R17 ;  /* 0x0000763216117816 */ /* 0x000fc40000000011 */
[----:B------:R-:W-:Y:S02]  /*330f0*/  IADD3 R20, R25, 0x29, RZ ;  /* 0x0000002919147810 */ /* 0x000fe40007ffe0ff */
[----:B------:R-:W-:Y:S01]  /*33100*/  IADD3 R16, R18, c[0x0][0x198], RZ ;  /* 0x0000660012107a10 */ /* 0x000fe20007ffe0ff */
[----:B------:R0:W-:Y:S01]  /*33110*/  @P4 STG.E.U16 [R4.64], R17 ;  /* 0x0000001104004986 */ /* 0x0001e2000c101506 */
[----:B------:R-:W-:Y:S01]  /*33120*/  ISETP.GE.AND P2, PT, R20, c[0x0][0x17c], PT ;  /* 0x00005f0014007a0c */ /* 0x000fe20003f46270 */
[----:B------:R-:W-:Y:S01]  /*33130*/  IMAD.WIDE R6, R18, 0x2, R8 ;  /* 0x0000000212067825 */ /* 0x000fe200078e0208 */
[----:B------:R-:W-:Y:S02]  /*33140*/  PRMT R19, R24, 0x7632, R19 ;  /* 0x0000763218137816 */ /* 0x000fe40000000013 */
[----:B------:R-:W-:Y:S01]  /*33150*/  ISETP.LT.AND P4, PT, R28, c[0x0][0x178], !P3 ;  /* 0x00005e001c007a0c */ /* 0x000fe20005f81270 */
[----:B------:R-:W-:Y:S01]  /*33160*/  IMAD.WIDE R14, R18, 0x2, R2 ;  /* 0x00000002120e7825 */ /* 0x000fe200078e0202 */
[----:B------:R-:W-:Y:S01]  /*33170*/  PRMT R20, R29, 0x7632, R20 ;  /* 0x000076321d147816 */ /* 0x000fe20000000014 */
[----:B------:R1:W-:Y:S02]  /*33180*/  @P5 STG.E.U16 [R6.64], R19 ;  /* 0x0000001306005986 */ /* 0x0003e4000c101506 */
[----:B0-----:R-:W-:-:S02]  /*33190*/  IMAD.WIDE R4, R16, 0x2, R12 ;  /* 0x0000000210047825 */ /* 0x001fc400078e020c */
[----:B------:R-:W-:Y:S04]  /*331a0*/  @P6 STG.E.U16 [R14.64], R20 ;  /* 0x000000140e006986 */ /* 0x000fe8000c101506 */
[----:B--2---:R0:W-:Y:S01]  /*331b0*/  @P0 STG.E.U16 [R4.64], R0 ;  /* 0x0000000004000986 */ /* 0x0041e2000c101506 */
[----:B-1----:R-:W-:Y:S01]  /*331c0*/  PRMT R19, R0, 0x7632, R19 ;  /* 0x0000763200137816 */ /* 0x002fe20000000013 */
[----:B0-----:R-:W-:Y:S02]  /*331d0*/  IMAD.WIDE R4, R16, 0x2, R10 ;  /* 0x0000000210047825 */ /* 0x001fe400078e020a */
[----:B------:R-:W2:Y:S04]  /*331e0*/  LDL.LU R0, [R1+0x244] ;  /* 0x0002440001007983 */ /* 0x000ea80000300800 */
[----:B------:R-:W4:Y:S04]  /*331f0*/  LDL.LU R22, [R1+0xd4] ;  /* 0x0000d40001167983 */ /* 0x000f280000300800 */
[----:B------:R-:W5:Y:S04]  /*33200*/  LDL.LU R24, [R1+0xc4] ;  /* 0x0000c40001187983 */ /* 0x000f680000300800 */
        /* <DEDUP_REMOVED lines=9> */
[----:B------:R-:W-:Y:S02]  /*332a0*/  IADD3 R18, R16, c[0x0][0x198], RZ ;  /* 0x0000660010127a10 */ /* 0x000fe40007ffe0ff */
[----:B------:R-:W-:Y:S01]  /*332b0*/  ISETP.LT.AND P4, PT, R28, c[0x0][0x178], !P2 ;  /* 0x00005e001c007a0c */ /* 0x000fe20005781270 */
[----:B------:R-:W-:-:S04]  /*332c0*/  IMAD.WIDE R14, R16, 0x2, R2 ;  /* 0x00000002100e7825 */ /* 0x000fc800078e0202 */
[----:B------:R-:W-:Y:S01]  /*332d0*/  IMAD.WIDE R16, R18, 0x2, R12 ;  /* 0x0000000212107825 */ /* 0x000fe200078e020c */
[----:B------:R-:W-:-:S04]  /*332e0*/  IADD3 R20, R25, 0x2b, RZ ;  /* 0x0000002b19147810 */ /* 0x000fc80007ffe0ff */
[----:B------:R-:W-:Y:S01]  /*332f0*/  ISETP.GE.AND P0, PT, R20, c[0x0][0x17c], PT ;  /* 0x00005f0014007a0c */ /* 0x000fe20003f06270 */
[----:B--2---:R0:W-:Y:S01]  /*33300*/  @P5 STG.E.U16 [R6.64], R5 ;  /* 0x0000000506005986 */ /* 0x0041e2000c101506 */
[----:B------:R-:W-:-:S03]  /*33310*/  ISETP.LT.AND P5, PT, R27, c[0x0][0x178], !P2 ;  /* 0x00005e001b007a0c */ /* 0x000fc600057a1270 */
[----:B---3--:R-:W-:Y:S04]  /*33320*/  @P3 STG.E.U16 [R14.64], R21 ;  /* 0x000000150e003986 */ /* 0x008fe8000c101506 */
[----:B------:R1:W-:Y:S01]  /*33330*/  @P6 STG.E.U16 [R16.64], R19 ;  /* 0x0000001310006986 */ /* 0x0003e2000c101506 */
[----:B------:R-:W-:Y:S02]  /*33340*/  ISETP.LT.AND P6, PT, R26, c[0x0][0x178], !P2 ;  /* 0x00005e001a007a0c */ /* 0x000fe400057c1270 */
[----:B------:R-:W-:Y:S01]  /*33350*/  ISETP.LT.AND P2, PT, R23, c[0x0][0x178], !P1 ;  /* 0x00005e0017007a0c */ /* 0x000fe20004f41270 */
[----:B0-----:R-:W-:Y:S01]  /*33360*/  IMAD.WIDE R6, R18, 0x2, R8 ;  /* 0x0000000212067825 */ /* 0x001fe200078e0208 */
[----:B-1----:R-:W-:Y:S02]  /*33370*/  PRMT R17, R4, 0x7632, R17 ;  /* 0x0000763204117816 */ /* 0x002fe40000000011 */
[----:B------:R-:W-:Y:S01]  /*33380*/  PRMT R19, R5, 0x7632, R19 ;  /* 0x0000763205137816 */ /* 0x000fe20000000013 */
[C---:B------:R-:W-:Y:S01]  /*33390*/  IMAD.WIDE R4, R18.reuse, 0x2, R10 ;  /* 0x0000000212047825 */ /* 0x040fe200078e020a */
[----:B------:R-:W-:-:S02]  /*333a0*/  IADD3 R16, R18, c[0x0][0x198], RZ ;  /* 0x0000660012107a10 */ /* 0x000fc40007ffe0ff */
[----:B------:R-:W-:Y:S02]  /*333b0*/  PRMT R20, R21, 0x7632, R20 ;  /* 0x0000763215147816 */ /* 0x000fe40000000014 */
[----:B------:R0:W-:Y:S01]  /*333c0*/  @P4 STG.E.U16 [R4.64], R17 ;  /* 0x0000001104004986 */ /* 0x0001e2000c101506 */
[----:B------:R-:W-:Y:S01]  /*333d0*/  ISETP.LT.AND P4, PT, R28, c[0x0][0x178], !P1 ;  /* 0x00005e001c007a0c */ /* 0x000fe20004f81270 */
[----:B------:R-:W-:Y:S02]  /*333e0*/  IMAD.WIDE R14, R18, 0x2, R2 ;  /* 0x00000002120e7825 */ /* 0x000fe400078e0202 */
        /* <DEDUP_REMOVED lines=56> */
[----:B------:R-:W-:Y:S02]  /*33770*/  ISETP.LT.AND P6, PT, R23, c[0x0][0x178], !P2 ;  /* 0x00005e0017007a0c */ /* 0x000fe400057c1270 */
[C---:B------:R-:W-:Y:S01]  /*33780*/  IADD3 R18, R16.reuse, c[0x0][0x198], RZ ;  /* 0x0000660010127a10 */ /* 0x040fe20007ffe0ff */
[----:B------:R-:W-:-:S04]  /*33790*/  IMAD.WIDE R6, R16, 0x2, R8 ;  /* 0x0000000210067825 */ /* 0x000fc800078e0208 */
[----:B------:R-:W-:Y:S01]  /*337a0*/  IMAD.WIDE R14, R16, 0x2, R2 ;  /* 0x00000002100e7825 */ /* 0x000fe200078e0202 */
[----:B------:R-:W-:-:S03]  /*337b0*/  ISETP.LT.AND P4, PT, R28, c[0x0][0x178], !P2 ;  /* 0x00005e001c007a0c */ /* 0x000fc60005781270 */
[----:B------:R-:W-:Y:S01]  /*337c0*/  IMAD.WIDE R16, R18, 0x2, R12 ;  /* 0x0000000212107825 */ /* 0x000fe200078e020c */
[----:B------:R-:W-:-:S04]  /*337d0*/  IADD3 R20, R25, 0x2f, RZ ;  /* 0x0000002f19147810 */ /* 0x000fc80007ffe0ff */
[----:B------:R-:W-:Y:S01]  /*337e0*/  ISETP.GE.AND P0, PT, R20, c[0x0][0x17c], PT ;  /* 0x00005f0014007a0c */ /* 0x000fe20003f06270 */
[----:B--2---:R0:W-:Y:S01]  /*337f0*/  @P5 STG.E.U16 [R6.64], R5 ;  /* 0x0000000506005986 */ /* 0x0041e2000c101506 */
[----:B------:R-:W-:-:S03]  /*33800*/  ISETP.LT.AND P5, PT, R27, c[0x0][0x178], !P2 ;  /* 0x00005e001b007a0c */ /* 0x000fc600057a1270 */
[----:B---3--:R1:W-:Y:S04]  /*33810*/  @P3 STG.E.U16 [R14.64], R21 ;  /* 0x000000150e003986 */ /* 0x0083e8000c101506 */
[----:B------:R2:W-:Y:S01]  /*33820*/  @P6 STG.E.U16 [R16.64], R19 ;  /* 0x0000001310006986 */ /* 0x0005e2000c101506 */
[----:B------:R-:W-:Y:S02]  /*33830*/  ISETP.LT.AND P6, PT, R26, c[0x0][0x178], !P2 ;  /* 0x00005e001a007a0c */ /* 0x000fe400057c1270 */
[----:B------:R-:W-:Y:S01]  /*33840*/  ISETP.LT.AND P2, PT, R23, c[0x0][0x178], !P1 ;  /* 0x00005e0017007a0c */ /* 0x000fe20004f41270 */
[----:B0-----:R-:W-:Y:S01]  /*33850*/  IMAD.WIDE R6, R18, 0x2, R8 ;  /* 0x0000000212067825 */ /* 0x001fe200078e0208 */
[----:B------:R-:W-:-:S03]  /*33860*/  PRMT R20, R21, 0x7632, R20 ;  /* 0x0000763215147816 */ /* 0x000fc60000000014 */
[----:B-1----:R-:W-:Y:S01]  /*33870*/  IMAD.WIDE R14, R18, 0x2, R2 ;  /* 0x00000002120e7825 */ /* 0x002fe200078e0202 */
[----:B--2---:R-:W-:Y:S02]  /*33880*/  PRMT R17, R4, 0x7632, R17 ;  /* 0x0000763204117816 */ /* 0x004fe40000000011 */
[----:B------:R-:W-:Y:S01]  /*33890*/  PRMT R19, R5, 0x7632, R19 ;  /* 0x0000763205137816 */ /* 0x000fe20000000013 */
[C---:B------:R-:W-:Y:S01]  /*338a0*/  IMAD.WIDE R4, R18.reuse, 0x2, R10 ;  /* 0x0000000212047825 */ /* 0x040fe200078e020a */
[----:B------:R-:W-:-:S04]  /*338b0*/  IADD3 R16, R18, c[0x0][0x198], RZ ;  /* 0x0000660012107a10 */ /* 0x000fc80007ffe0ff */
[----:B------:R0:W-:Y:S01]  /*338c0*/  @P4 STG.E.U16 [R4.64], R17 ;  /* 0x0000001104004986 */ /* 0x0001e2000c101506 */
[----:B------:R-:W-:-:S03]  /*338d0*/  ISETP.LT.AND P4, PT, R28, c[0x0][0x178], !P1 ;  /* 0x00005e001c007a0c */ /* 0x000fc60004f81270 */
[----:B------:R1:W-:Y:S01]  /*338e0*/  @P5 STG.E.U16 [R6.64], R19 ;  /* 0x0000001306005986 */ /* 0x0003e2000c101506 */
[----:B------:R-:W-:Y:S02]  /*338f0*/  ISETP.LT.AND P5, PT, R27, c[0x0][0x178], !P1 ;  /* 0x00005e001b007a0c */ /* 0x000fe40004fa1270 */
[----:B------:R-:W-:Y:S01]  /*33900*/  ISETP.LT.AND P1, PT, R26, c[0x0][0x178], !P1 ;  /* 0x00005e001a007a0c */ /* 0x000fe20004f21270 */
[----:B------:R2:W-:Y:S01]  /*33910*/  @P6 STG.E.U16 [R14.64], R20 ;  /* 0x000000140e006986 */ /* 0x0005e2000c101506 */
[----:B------:R-:W-:Y:S01]  /*33920*/  ISETP.LT.AND P6, PT, R23, c[0x0][0x178], !P0 ;  /* 0x00005e0017007a0c */ /* 0x000fe200047c1270 */
[C---:B0-----:R-:W-:Y:S01]  /*33930*/  IMAD.WIDE R4, R16.reuse, 0x2, R12 ;  /* 0x0000000210047825 */ /* 0x041fe200078e020c */
[----:B------:R-:W-:-:S04]  /*33940*/  IADD3 R18, R16, c[0x0][0x198], RZ ;  /* 0x0000660010127a10 */ /* 0x000fc80007ffe0ff */
[----:B------:R0:W-:Y:S01]  /*33950*/  @P2 STG.E.U16 [R4.64], R0 ;  /* 0x0000000004002986 */ /* 0x0001e2000c101506 */
[----:B-1----:R-:W-:Y:S01]  /*33960*/  IMAD.WIDE R6, R16, 0x2, R8 ;  /* 0x0000000210067825 */ /* 0x002fe200078e0208 */
[----:B------:R-:W-:-:S03]  /*33970*/  PRMT R19, R0, 0x7632, R19 ;  /* 0x0000763200137816 */ /* 0x000fc60000000013 */
[----:B--2---:R-:W-:-:S04]  /*33980*/  IMAD.WIDE R14, R16, 0x2, R2 ;  /* 0x00000002100e7825 */ /* 0x004fc800078e0202 */
[----:B0-----:R-:W-:Y:S01]  /*33990*/  IMAD.WIDE R4, R16, 0x2, R10 ;  /* 0x0000000210047825 */ /* 0x001fe200078e020a */
[----:B------:R-:W2:Y:S03]  /*339a0*/  LDL.LU R0, [R1+0xb8] ;  /* 0x0000b80001007983 */ /* 0x000ea60000300800 */
[----:B------:R-:W-:Y:S01]  /*339b0*/  IMAD.WIDE R16, R18, 0x2, R12 ;  /* 0x0000000212107825 */ /* 0x000fe200078e020c */
[----:B----4-:R-:W-:Y:S04]  /*339c0*/  @P4 STG.E.U16 [R4.64], R22 ;  /* 0x0000001604004986 */ /* 0x010fe8000c101506 */
[----:B-----5:R-:W-:Y:S04]  /*339d0*/  @P5 STG.E.U16 [R6.64], R24 ;  /* 0x0000001806005986 */ /* 0x020fe8000c101506 */
[----:B------:R-:W-:Y:S04]  /*339e0*/  @P1 STG.E.U16 [R14.64], R29 ;  /* 0x0000001d0e001986 */ /* 0x000fe8000c101506 */
[----:B------:R0:W-:Y:S02]  /*339f0*/  @P6 STG.E.U16 [R16.64], R19 ;  /* 0x0000001310006986 */ /* 0x0001e4000c101506 */
[----:B0-----:R-:W-:-:S02]  /*33a00*/  PRMT R17, R22, 0x7632, R17 ;  /* 0x0000763216117816 */ /* 0x001fc40000000011 */
[----:B------:R-:W3:Y:S01]  /*33a10*/  LDL R22, [R1+0x98] ;  /* 0x0000980001167983 */ /* 0x000ee20000100800 */
[----:B------:R-:W-:Y:S02]  /*33a20*/  IADD3 R21, R25, 0x30, RZ ;  /* 0x0000003019157810 */ /* 0x000fe40007ffe0ff */
[----:B------:R-:W-:Y:S02]  /*33a30*/  ISETP.LT.AND P4, PT, R28, c[0x0][0x178], !P0 ;  /* 0x00005e001c007a0c */ /* 0x000fe40004781270 */
[----:B------:R-:W-:Y:S02]  /*33a40*/  ISETP.GE.AND P3, PT, R21, c[0x0][0x17c], PT ;  /* 0x00005f0015007a0c */ /* 0x000fe40003f66270 */
[----:B------:R-:W-:Y:S01]  /*33a50*/  ISETP.LT.AND P5, PT, R27, c[0x0][0x178], !P0 ;  /* 0x00005e001b007a0c */ /* 0x000fe200047a1270 */
[----:B------:R-:W-:Y:S01]  /*33a60*/  IMAD.WIDE R4, R18, 0x2, R10 ;  /* 0x0000000212047825 */ /* 0x000fe200078e020a */
[----:B------:R-:W-:Y:S02]  /*33a70*/  ISETP.LT.AND P6, PT, R26, c[0x0][0x178], !P0 ;  /* 0x00005e001a007a0c */ /* 0x000fe400047c1270 */
[----:B------:R-:W-:-:S02]  /*33a80*/  ISETP.LT.AND P0, PT, R23, c[0x0][0x178], !P3 ;  /* 0x00005e0017007a0c */ /* 0x000fc40005f01270 */
        /* <DEDUP_REMOVED lines=9> */
[----:B------:R1:W-:Y:S01]  /*33b20*/  @P5 STG.E.U16 [R6.64], R19 ;  /* 0x0000001306005986 */ /* 0x0003e2000c101506 */
[----:B------:R-:W-:Y:S01]  /*33b30*/  IADD3 R21, R25, 0x32, RZ ;  /* 0x0000003219157810 */ /* 0x000fe20007ffe0ff */
[----:B0-----:R-:W-:-:S02]  /*33b40*/  IMAD.WIDE R4, R16, 0x2, R12 ;  /* 0x0000000210047825 */ /* 0x001fc400078e020c */
[----:B------:R-:W-:Y:S01]  /*33b50*/  @P6 STG.E.U16 [R14.64], R20 ;  /* 0x000000140e006986 */ /* 0x000fe2000c101506 */
[----:B------:R-:W-:-:S03]  /*33b60*/  ISETP.GE.AND P1, PT, R21, c[0x0][0x17c], PT ;  /* 0x00005f0015007a0c */ /* 0x000fc60003f26270 */
[----:B------:R-:W4:Y:S04]  /*33b70*/  LDL.LU R21, [R1+0x78] ;  /* 0x0000780001157983 */ /* 0x000f280000300800 */
[----:B------:R-:W5:Y:S04]  /*33b80*/  LDL.LU R24, [R1+0x248] ;  /* 0x0002480001187983 */ /* 0x000f680000300800 */
[----:B------:R-:W4:Y:S04]  /*33b90*/  LDL.LU R29, [R1+0xd8] ;  /* 0x0000d800011d7983 */ /* 0x000f280000300800 */
[----:B--2---:R0:W-:Y:S01]  /*33ba0*/  @P0 STG.E.U16 [R4.64], R0 ;  /* 0x0000000004000986 */ /* 0x0041e2000c101506 */
[----:B-1----:R-:W-:Y:S01]  /*33bb0*/  PRMT R19, R0, 0x7632, R19 ;  /* 0x0000763200137816 */ /* 0x002fe20000000013 */
[----:B0-----:R-:W-:-:S02]  /*33bc0*/  IMAD.WIDE R4, R16, 0x2, R10 ;  /* 0x0000000210047825 */ /* 0x001fc400078e020a */
        /* <DEDUP_REMOVED lines=10> */
[----:B------:R-:W-:-:S04]  /*33c70*/  IMAD.WIDE R14, R16, 0x2, R2 ;  /* 0x00000002100e7825 */ /* 0x000fc800078e0202 */
[----:B------:R-:W-:Y:S01]  /*33c80*/  IMAD.WIDE R16, R18, 0x2, R12 ;  /* 0x0000000212107825 */ /* 0x000fe200078e020c */
[----:B------:R-:W-:Y:S02]  /*33c90*/  IADD3 R20, R25, 0x33, RZ ;  /* 0x0000003319147810 */ /* 0x000fe40007ffe0ff */
[----:B------:R-:W-:Y:S02]  /*33ca0*/  ISETP.LT.AND P4, PT, R23, c[0x0][0x178], !P1 ;  /* 0x00005e0017007a0c */ /* 0x000fe40004f81270 */
[----:B------:R-:W-:Y:S02]  /*33cb0*/  ISETP.GE.AND P0, PT, R20, c[0x0][0x17c], PT ;  /* 0x00005f0014007a0c */ /* 0x000fe40003f06270 */
[----:B----4-:R-:W-:Y:S01]  /*33cc0*/  PRMT R20, R21, 0x7632, R20 ;  /* 0x0000763215147816 */ /* 0x010fe20000000014 */
[----:B--2---:R0:W-:Y:S01]  /*33cd0*/  @P5 STG.E.U16 [R6.64], R5 ;  /* 0x0000000506005986 */ /* 0x0041e2000c101506 */
[----:B------:R-:W-:-:S03]  /*33ce0*/  ISETP.LT.AND P5, PT, R27, c[0x0][0x178], !P2 ;  /* 0x00005e001b007a0c */ /* 0x000fc600057a1270 */
[----:B------:R1:W-:Y:S01]  /*33cf0*/  @P3 STG.E.U16 [R14.64], R21 ;  /* 0x000000150e003986 */ /* 0x0003e2000c101506 */
[----:B------:R-:W-:-:S03]  /*33d00*/  ISETP.LT.AND P3, PT, R28, c[0x0][0x178], !P2 ;  /* 0x00005e001c007a0c */ /* 0x000fc60005761270 */
[----:B------:R2:W-:Y:S01]  /*33d10*/  @P6 STG.E.U16 [R16.64], R19 ;  /* 0x0000001310006986 */ /* 0x0005e2000c101506 */
[----:B------:R-:W-:Y:S01]  /*33d20*/  ISETP.LT.AND P6, PT, R26, c[0x0][0x178], !P2 ;  /* 0x00005e001a007a0c */ /* 0x000fe200057c1270 */
[----:B0-----:R-:W-:-:S04]  /*33d30*/  IMAD.WIDE R6, R18, 0x2, R8 ;  /* 0x0000000212067825 */ /* 0x001fc800078e0208 */
[----:B-1----:R-:W-:Y:S01]  /*33d40*/  IMAD.WIDE R14, R18, 0x2, R2 ;  /* 0x00000002120e7825 */ /* 0x002fe200078e0202 */
[----:B--2---:R-:W-:Y:S02]  /*33d50*/  PRMT R17, R4, 0x7632, R17 ;  /* 0x0000763204117816 */ /* 0x004fe40000000011 */
[----:B------:R-:W-:Y:S01]  /*33d60*/  PRMT R19, R5, 0x7632, R19 ;  /* 0x0000763205137816 */ /* 0x000fe20000000013 */
[C---:B------:R-:W-:Y:S01]  /*33d70*/  IMAD.WIDE R4, R18.reuse, 0x2, R10 ;  /* 0x0000000212047825 */ /* 0x040fe200078e020a */
[----:B------:R-:W-:-:S04]  /*33d80*/  IADD3 R16, R18, c[0x0][0x198], RZ ;  /* 0x0000660012107a10 */ /* 0x000fc80007ffe0ff */
[----:B------:R0:W-:Y:S04]  /*33d90*/  @P3 STG.E.U16 [R4.64], R17 ;  /* 0x0000001104003986 */ /* 0x0001e8000c101506 */
[----:B------:R5:W-:Y:S04]  /*33da0*/  @P5 STG.E.U16 [R6.64], R19 ;  /* 0x0000001306005986 */ /* 0x000be8000c101506 */
[----:B------:R1:W-:Y:S01]  /*33db0*/  @P6 STG.E.U16 [R14.64], R20 ;  /* 0x000000140e006986 */ /* 0x0003e2000c101506 */
[----:B0-----:R-:W-:Y:S01]  /*33dc0*/  IMAD.WIDE R4, R16, 0x2, R12 ;  /* 0x0000000210047825 */ /* 0x001fe200078e020c */
[----:B-----5:R-:W-:-:S02]  /*33dd0*/  PRMT R19, R24, 0x7632, R19 ;  /* 0x0000763218137816 */ /* 0x020fc40000000013 */
[----:B-1----:R-:W-:Y:S02]  /*33de0*/  IADD3 R20, R25, 0x35, RZ ;  /* 0x0000003519147810 */ /* 0x002fe40007ffe0ff */
[----:B------:R0:W-:Y:S02]  /*33df0*/  @P4 STG.E.U16 [R4.64], R24 ;  /* 0x0000001804004986 */ /* 0x0001e4000c101506 */
[----:B------:R-:W-:Y:S02]  /*33e00*/  ISETP.GE.AND P4, PT, R20, c[0x0][0x17c], PT ;  /* 0x00005f0014007a0c */ /* 0x000fe40003f86270 */
[----:B0-----:R-:W2:Y:S04]  /*33e10*/  LDL.LU R24, [R1+0x108] ;  /* 0x0001080001187983 */ /* 0x001ea80000300800 */
[----:B------:R-:W4:Y:S01]  /*33e20*/  LDL.LU R20, [R1+0xa8] ;  /* 0x0000a80001147983 */ /* 0x000f220000300800 */
[----:B------:R-:W-:-:S02]  /*33e30*/  ISETP.LT.AND P3, PT, R28, c[0x0][0x178], !P1 ;  /* 0x00005e001c007a0c */ /* 0x000fc40004f61270 */
[----:B------:R-:W-:Y:S02]  /*33e40*/  ISETP.LT.AND P5, PT, R27, c[0x0][0x178], !P1 ;  /* 0x00005e001b007a0c */ /* 0x000fe40004fa1270 */
[----:B------:R-:W-:Y:S01]  /*33e50*/  ISETP.LT.AND P1, PT, R26, c[0x0][0x178], !P1 ;  /* 0x00005e001a007a0c */ /* 0x000fe20004f21270 */
[----:B------:R-:W-:Y:S01]  /*33e60*/  IMAD.WIDE R4, R16, 0x2, R10 ;  /* 0x0000000210047825 */ /* 0x000fe200078e020a */
[----:B------:R-:W-:-:S03]  /*33e70*/  ISETP.LT.AND P6, PT, R23, c[0x0][0x178], !P0 ;  /* 0x00005e0017007a0c */ /* 0x000fc600047c1270 */
[----:B------:R-:W-:-:S04]  /*33e80*/  IMAD.WIDE R6, R16, 0x2, R8 ;  /* 0x0000000210067825 */ /* 0x000fc800078e0208 */
[C---:B------:R-:W-:Y:S01]  /*33e90*/  IMAD.WIDE R14, R16.reuse, 0x2, R2 ;  /* 0x00000002100e7825 */ /* 0x040fe200078e0202 */
[----:B------:R0:W-:Y:S01]  /*33ea0*/  @P3 STG.E.U16 [R4.64], R29 ;  /* 0x0000001d04003986 */ /* 0x0001e2000c101506 */
[----:B------:R-:W-:-:S03]  /*33eb0*/  IADD3 R18, R16, c[0x0][0x198], RZ ;  /* 0x0000660010127a10 */ /* 0x000fc60007ffe0ff */
[----:B------:R1:W-:Y:S01]  /*33ec0*/  @P5 STG.E.U16 [R6.64], R0 ;  /* 0x0000000006005986 */ /* 0x0003e2000c101506 */
[----:B------:R-:W-:Y:S01]  /*33ed0*/  ISETP.LT.AND P3, PT, R27, c[0x0][0x178], !P0 ;  /* 0x00005e001b007a0c */ /* 0x000fe20004761270 */
[----:B------:R-:W-:Y:S01]  /*33ee0*/  IMAD.WIDE R16, R18, 0x2, R12 ;  /* 0x0000000212107825 */ /* 0x000fe200078e020c */
[----:B------:R-:W-:-:S04]  /*33ef0*/  IADD3 R21, R25, 0x34, RZ ;  /* 0x0000003419157810 */ /* 0x000fc80007ffe0ff */
[----:B------:R-:W-:Y:S01]  /*33f00*/  ISETP.GE.AND P2, PT, R21, c[0x0][0x17c], PT ;  /* 0x00005f0015007a0c */ /* 0x000fe20003f46270 */
[----:B0-----:R-:W-:Y:S01]  /*33f10*/  IMAD.WIDE R4, R18, 0x2, R8 ;  /* 0x0000000212047825 */ /* 0x001fe200078e0208 */
[----:B------:R-:W-:-:S03]  /*33f20*/  PRMT R21, R29, 0x7632, R21 ;  /* 0x000076321d157816 */ /* 0x000fc60000000015 */
[----:B-1----:R-:W-:Y:S01]  /*33f30*/  IMAD.WIDE R6, R18, 0x2, R10 ;  /* 0x0000000212067825 */ /* 0x002fe200078e020a */
[----:B----4-:R-:W-:Y:S01]  /*33f40*/  @P1 STG.E.U16 [R14.64], R20 ;  /* 0x000000140e001986 */ /* 0x010fe2000c101506 */
[----:B------:R-:W-:-:S03]  /*33f50*/  ISETP.LT.AND P1, PT, R28, c[0x0][0x178], !P0 ;  /* 0x00005e001c007a0c */ /* 0x000fc60004721270 */
[----:B------:R0:W-:Y:S02]  /*33f60*/  @P6 STG.E.U16 [R16.64], R19 ;  /* 0x0000001310006986 */ /* 0x0001e4000c101506 */
[----:B0-----:R-:W-:-:S08]  /*33f70*/  PRMT R17, R0, 0x7632, R17 ;  /* 0x0000763200117816 */ /* 0x001fd00000000011 */
[----:B------:R-:W-:Y:S04]  /*33f80*/  @P1 STG.E.U16 [R6.64], R21 ;  /* 0x0000001506001986 */ /* 0x000fe8000c101506 */
[----:B------:R-:W4:Y:S04]  /*33f90*/  LDL.LU R0, [R1+0xe8] ;  /* 0x0000e80001007983 */ /* 0x000f280000300800 */
[----:B------:R-:W5:Y:S04]  /*33fa0*/  LDL.LU R29, [R1+0x68] ;  /* 0x00006800011d7983 */ /* 0x000f680000300800 */
[----:B------:R0:W-:Y:S04]  /*33fb0*/  @P3 STG.E.U16 [R4.64], R17 ;  /* 0x0000001104003986 */ /* 0x0001e8000c101506 */
[----:B0-----:R-:W3:Y:S01]  /*33fc0*/  LDL.LU R17, [R1+0x258] ;  /* 0x0002580001117983 */ /* 0x001ee20000300800 */
[----:B------:R-:W-:-:S02]  /*33fd0*/  ISETP.LT.AND P0, PT, R26, c[0x0][0x178], !P0 ;  /* 0x00005e001a007a0c */ /* 0x000fc40004701270 */
[----:B------:R-:W-:Y:S02]  /*33fe0*/  ISETP.LT.AND P6, PT, R23, c[0x0][0x178], !P2 ;  /* 0x00005e0017007a0c */ /* 0x000fe400057c1270 */
[----:B------:R-:W-:Y:S02]  /*33ff0*/  ISETP.LT.AND P5, PT, R28, c[0x0][0x178], !P2 ;  /* 0x00005e001c007a0c */ /* 0x000fe400057a1270 */
[C---:B------:R-:W-:Y:S01]  /*34000*/  IADD3 R16, R18.reuse, c[0x0][0x198], RZ ;  /* 0x0000660012107a10 */ /* 0x040fe20007ffe0ff */
[----:B------:R-:W-:Y:S01]  /*34010*/  IMAD.WIDE R14, R18, 0x2, R2 ;  /* 0x00000002120e7825 */ /* 0x000fe200078e0202 */
[----:B------:R-:W-:Y:S02]  /*34020*/  PRMT R19, R20, 0x7632, R19 ;  /* 0x0000763214137816 */ /* 0x000fe40000000013 */
[----:B------:R-:W-:Y:S01]  /*34030*/  ISETP.LT.AND P3, PT, R27, c[0x0][0x178], !P2 ;  /* 0x00005e001b007a0c */ /* 0x000fe20005761270 */
[----:B------:R-:W-:-:S04]  /*34040*/  IMAD.WIDE R6, R16, 0x2, R12 ;  /* 0x0000000210067825 */ /* 0x000fc800078e020c */
[----:B------:R-:W-:Y:S01]  /*34050*/  IMAD.WIDE R4, R16, 0x2, R10 ;  /* 0x0000000210047825 */ /* 0x000fe200078e020a */
[----:B------:R0:W-:Y:S01]  /*34060*/  @P0 STG.E.U16 [R14.64], R19 ;  /* 0x000000130e000986 */ /* 0x0001e2000c101506 */
[----:B------:R-:W-:Y:S02]  /*34070*/  ISETP.LT.AND P2, PT, R26, c[0x0][0x178], !P2 ;  /* 0x00005e001a007a0c */ /* 0x000fe40005741270 */
[----:B------:R-:W-:Y:S02]  /*34080*/  IADD3 R18, R16, c[0x0][0x198], RZ ;  /* 0x0000660010127a10 */ /* 0x000fe40007ffe0ff */
[----:B------:R-:W-:-:S04]  /*34090*/  IADD3 R20, R25, 0x36, RZ ;  /* 0x0000003619147810 */ /* 0x000fc80007ffe0ff */
[----:B------:R-:W-:Y:S02]  /*340a0*/  ISETP.GE.AND P1, PT, R20, c[0x0][0x17c], PT ;  /* 0x00005f0014007a0c */ /* 0x000fe40003f26270 */
[----:B--2---:R-:W-:Y:S01]  /*340b0*/  PRMT R20, R24, 0x7632, R20 ;  /* 0x0000763218147816 */ /* 0x004fe20000000014 */
[----:B0-----:R-:W-:Y:S01]  /*340c0*/  IMAD.WIDE R14, R18, 0x2, R12 ;  /* 0x00000002120e7825 */ /* 0x001fe200078e020c */
[----:B---3--:R0:W-:Y:S01]  /*340d0*/  @P6 STG.E.U16 [R6.64], R17 ;  /* 0x0000001106006986 */ /* 0x0081e2000c101506 */
[----:B------:R-:W-:-:S03]  /*340e0*/  ISETP.LT.AND P6, PT, R28, c[0x0][0x178], !P4 ;  /* 0x00005e001c007a0c */ /* 0x000fc600067c1270 */
[----:B------:R1:W-:Y:S01]  /*340f0*/  @P5 STG.E.U16 [R4.64], R24 ;  /* 0x0000001804005986 */ /* 0x0003e2000c101506 */
[----:B------:R-:W-:Y:S02]  /*34100*/  ISETP.LT.AND P5, PT, R23, c[0x0][0x178], !P4 ;  /* 0x00005e0017007a0c */ /* 0x000fe400067a1270 */
[----:B0-----:R-:W-:Y:S01]  /*34110*/  IADD3 R6, R25, 0x37, RZ ;  /* 0x0000003719067810 */ /* 0x001fe20007ffe0ff */
[----:B-1----:R-:W-:-:S03]  /*34120*/  IMAD.WIDE R4, R16, 0x2, R8 ;  /* 0x0000000210047825 */ /* 0x002fc600078e0208 */
[----:B------:R-:W-:Y:S02]  /*34130*/  ISETP.GE.AND P0, PT, R6, c[0x0][0x17c], PT ;  /* 0x00005f0006007a0c */ /* 0x000fe40003f06270 */
[----:B------:R-:W-:Y:S01]  /*34140*/  PRMT R19, R17, 0x7632, R19 ;  /* 0x0000763211137816 */ /* 0x000fe20000000013 */
[----:B------:R-:W-:Y:S01]  /*34150*/  IMAD.WIDE R6, R16, 0x2, R2 ;  /* 0x0000000210067825 */ /* 0x000fe200078e0202 */
[----:B----4-:R0:W-:Y:S01]  /*34160*/  @P3 STG.E.U16 [R4.64], R0 ;  /* 0x0000000004003986 */ /* 0x0101e2000c101506 */
[----:B------:R-:W-:Y:S02]  /*34170*/  ISETP.LT.AND P3, PT, R27, c[0x0][0x178], !P4 ;  /* 0x00005e001b007a0c */ /* 0x000fe40006761270 */
[C---:B------:R-:W-:Y:S01]  /*34180*/  IMAD.WIDE R16, R18.reuse, 0x2, R10 ;  /* 0x0000000212107825 */ /* 0x040fe200078e020a */
[----:B-----5:R-:W-:Y:S04]  /*34190*/  @P2 STG.E.U16 [R6.64], R29 ;  /* 0x0000001d06002986 */ /* 0x020fe8000c101506 */
[----:B------:R1:W-:Y:S04]  /*341a0*/  @P5 STG.E.U16 [R14.64], R19 ;  /* 0x000000130e005986 */ /* 0x0003e8000c101506 */
[----:B------:R2:W-:Y:S01]  /*341b0*/  @P6 STG.E.U16 [R16.64], R20 ;  /* 0x0000001410006986 */ /* 0x0005e2000c101506 */
[----:B0-----:R-:W-:Y:S01]  /*341c0*/  IMAD.WIDE R4, R18, 0x2, R8 ;  /* 0x0000000212047825 */ /* 0x001fe200078e0208 */
[----:B-1----:R-:W-:-:S02]  /*341d0*/  PRMT R19, R29, 0x7632, R19 ;  /* 0x000076321d137816 */ /* 0x002fc40000000013 */
[----:B--2---:R-:W-:Y:S02]  /*341e0*/  PRMT R16, R0, 0x7632, R16 ;  /* 0x0000763200107816 */ /* 0x004fe40000000010 */
[----:B------:R-:W2:Y:S04]  /*341f0*/  LDL.LU R0, [R1+0xf8] ;  /* 0x0000f80001007983 */ /* 0x000ea80000300800 */
[----:B------:R-:W3:Y:S04]  /*34200*/  LDL.LU R24, [R1+0x9c] ;  /* 0x00009c0001187983 */ /* 0x000ee80000300800 */
[----:B------:R-:W4:Y:S04]  /*34210*/  LDL.LU R29, [R1+0x8c] ;  /* 0x00008c00011d7983 */ /* 0x000f280000300800 */
[----:B------:R0:W-:Y:S04]  /*34220*/  @P3 STG.E.U16 [R4.64], R16 ;  /* 0x0000001004003986 */ /* 0x0001e8000c101506 */
[----:B0-----:R-:W5:Y:S01]  /*34230*/  LDL R5, [R1+0x278] ;  /* 0x0002780001057983 */ /* 0x001f620000100800 */
[----:B------:R-:W-:-:S02]  /*34240*/  ISETP.LT.AND P4, PT, R26, c[0x0][0x178], !P4 ;  /* 0x00005e001a007a0c */ /* 0x000fc40006781270 */
[----:B------:R-:W-:Y:S02]  /*34250*/  ISETP.LT.AND P5, PT, R23, c[0x0][0x178], !P1 ;  /* 0x00005e0017007a0c */ /* 0x000fe40004fa1270 */
[C---:B------:R-:W-:Y:S01]  /*34260*/  IADD3 R17, R18.reuse, c[0x0][0x198], RZ ;  /* 0x0000660012117a10 */ /* 0x040fe20007ffe0ff */
[----:B------:R-:W-:-:S04]  /*34270*/  IMAD.WIDE R6, R18, 0x2, R2 ;  /* 0x0000000212067825 */ /* 0x000fc800078e0202 */
[----:B------:R-:W-:-:S04]  /*34280*/  IMAD.WIDE R14, R17, 0x2, R12 ;  /* 0x00000002110e7825 */ /* 0x000fc800078e020c */
[----:B------:R0:W-:Y:S04]  /*34290*/  @P4 STG.E.U16 [R6.64], R19 ;  /* 0x0000001306004986 */ /* 0x0001e8000c101506 */
[----:B0-----:R-:W2:Y:S04]  /*342a0*/  LDL.LU R19, [R1+0xbc] ;  /* 0x0000bc0001137983 */ /* 0x001ea80000300800 */
[----:B-----5:R0:W-:Y:S04]  /*342b0*/  @P5 STG.E.U16 [R14.64], R5 ;  /* 0x000000050e005986 */ /* 0x0201e8000c101506 */
[----:B0-----:R-:W5:Y:S01]  /*342c0*/  LDL.LU R15, [R1+0x268] ;  /* 0x00026800010f7983 */ /* 0x001f620000300800 */
[----:B------:R-:W-:Y:S01]  /*342d0*/  ISETP.LT.AND P2, PT, R28, c[0x0][0x178], !P1 ;  /* 0x00005e001c007a0c */ /* 0x000fe20004f41270 */
[----:B------:R-:W-:Y:S01]  /*342e0*/  IMAD.WIDE R6, R17, 0x2, R10 ;  /* 0x0000000211067825 */ /* 0x000fe200078e020a */
[----:B------:R-:W-:-:S02]  /*342f0*/  ISETP.LT.AND P6, PT, R27, c[0x0][0x178], !P1 ;  /* 0x00005e001b007a0c */ /* 0x000fc40004fc1270 */
[----:B------:R-:W-:-:S09]  /*34300*/  ISETP.LT.AND P1, PT, R26, c[0x0][0x178], !P1 ;  /* 0x00005e001a007a0c */ /* 0x000fd20004f21270 */
[----:B-----5:R0:W-:Y:S04]  /*34310*/  @P2 STG.E.U16 [R6.64], R15 ;  /* 0x0000000f06002986 */ /* 0x0201e8000c101506 */
[----:B0-----:R-:W5:Y:S04]  /*34320*/  LDL R6, [R1+0x118] ;  /* 0x0001180001067983 */ /* 0x001f680000100800 */
[----:B------:R-:W2:Y:S01]  /*34330*/  LDL.LU R7, [R1+0x278] ;  /* 0x0002780001077983 */ /* 0x000ea20000300800 */
[----:B------:R-:W-:Y:S01]  /*34340*/  IMAD.WIDE R4, R17, 0x2, R8 ;  /* 0x0000000211047825 */ /* 0x000fe200078e0208 */
[----:B------:R-:W-:-:S02]  /*34350*/  ISETP.LT.AND P5, PT, R23, c[0x0][0x178], !P0 ;  /* 0x00005e0017007a0c */ /* 0x000fc400047a1270 */
[----:B------:R-:W-:Y:S02]  /*34360*/  ISETP.LT.AND P4, PT, R28, c[0x0][0x178], !P0 ;  /* 0x00005e001c007a0c */ /* 0x000fe40004781270 */
[----:B------:R-:W-:Y:S02]  /*34370*/  IADD3 R16, R17, c[0x0][0x198], RZ ;  /* 0x0000660011107a10 */ /* 0x000fe40007ffe0ff */
[----:B------:R-:W-:Y:S02]  /*34380*/  IADD3 R14, R25, 0x39, RZ ;  /* 0x00000039190e7810 */ /* 0x000fe40007ffe0ff */
[----:B------:R-:W-:Y:S02]  /*34390*/  PRMT R18, R15, 0x7632, R18 ;  /* 0x000076320f127816 */ /* 0x000fe40000000012 */
[----:B------:R-:W-:Y:S01]  /*343a0*/  ISETP.GE.AND P2, PT, R14, c[0x0][0x17c], PT ;  /* 0x00005f000e007a0c */ /* 0x000fe20003f46270 */
[----:B------:R-:W-:Y:S01]  /*343b0*/  IMAD.WIDE R14, R16, 0x2, R10 ;  /* 0x00000002100e7825 */ /* 0x000fe200078e020a */
[----:B-----5:R0:W-:Y:S03]  /*343c0*/  @P6 STG.E.U16 [R4.64], R6 ;  /* 0x0000000604006986 */ /* 0x0201e6000c101506 */
[----:B0-----:R-:W-:-:S05]  /*343d0*/  IMAD.WIDE R4, R17, 0x2, R2 ;  /* 0x0000000211047825 */ /* 0x001fca00078e0202 */
[----:B--2---:R0:W-:Y:S04]  /*343e0*/  @P1 STG.E.U16 [R4.64], R0 ;  /* 0x0000000004001986 */ /* 0x0041e8000c101506 */
[----:B0-----:R-:W2:Y:S01]  /*343f0*/  LDL.LU R5, [R1+0x118] ;  /* 0x0001180001057983 */ /* 0x001ea20000300800 */
[----:B------:R-:W-:Y:S01]  /*34400*/  PRMT R17, R7, 0x7632, R17 ;  /* 0x0000763207117816 */ /* 0x000fe20000000011 */
[----:B------:R-:W-:-:S05]  /*34410*/  IMAD.WIDE R6, R16, 0x2, R12 ;  /* 0x0000000210067825 */ /* 0x000fca00078e020c */
[----:B------:R-:W-:Y:S04]  /*34420*/  @P5 STG.E.U16 [R6.64], R17 ;  /* 0x0000001106005986 */ /* 0x000fe8000c101506 */
[----:B------:R0:W-:Y:S02]  /*34430*/  @P4 STG.E.U16 [R14.64], R18 ;  /* 0x000000120e004986 */ /* 0x0001e4000c101506 */
[----:B0-----:R-:W-:Y:S02]  /*34440*/  PRMT R15, R0, 0x7632, R15 ;  /* 0x00007632000f7816 */ /* 0x001fe4000000000f */
[----:B------:R-:W5:Y:S01]  /*34450*/  LDL.LU R0, [R1+0x7c] ;  /* 0x00007c0001007983 */ /* 0x000f620000300800 */
[----:B------:R-:W-:Y:S02]  /*34460*/  IADD3 R20, R25, 0x38, RZ ;  /* 0x0000003819147810 */ /* 0x000fe40007ffe0ff */
[----:B------:R-:W-:-:S02]  /*34470*/  ISETP.LT.AND P1, PT, R27, c[0x0][0x178], !P0 ;  /* 0x00005e001b007a0c */ /* 0x000fc40004721270 */
[----:B------:R-:W-:Y:S02]  /*34480*/  ISETP.LT.AND P0, PT, R26, c[0x0][0x178], !P0 ;  /* 0x00005e001a007a0c */ /* 0x000fe40004701270 */
[----:B------:R-:W-:Y:S01]  /*34490*/  ISETP.GE.AND P3, PT, R20, c[0x0][0x17c], PT ;  /* 0x00005f0014007a0c */ /* 0x000fe20003f66270 */
[----:B------:R-:W-:-:S03]  /*344a0*/  IMAD.WIDE R6, R16, 0x2, R2 ;  /* 0x0000000210067825 */ /* 0x000fc600078e0202 */
[----:B------:R-:W-:Y:S02]  /*344b0*/  ISETP.LT.AND P4, PT, R23, c[0x0][0x178], !P3 ;  /* 0x00005e0017007a0c */ /* 0x000fe40005f81270 */
[----:B------:R-:W-:Y:S02]  /*344c0*/  ISETP.LT.AND P5, PT, R28, c[0x0][0x178], !P3 ;  /* 0x00005e001c007a0c */ /* 0x000fe40005fa1270 */
[----:B------:R-:W-:Y:S02]  /*344d0*/  ISETP.LT.AND P6, PT, R27, c[0x0][0x178], !P3 ;  /* 0x00005e001b007a0c */ /* 0x000fe40005fc1270 */
[----:B------:R-:W-:Y:S02]  /*344e0*/  ISETP.LT.AND P3, PT, R26, c[0x0][0x178], !P3 ;  /* 0x00005e001a007a0c */ /* 0x000fe40005f61270 */
[----:B------:R-:W-:Y:S02]  /*344f0*/  IADD3 R17, R25, 0x3a, RZ ;  /* 0x0000003a19117810 */ /* 0x000fe40007ffe0ff */
[----:B------:R-:W-:-:S02]  /*34500*/  PRMT R18, R19, 0x7632, R18 ;  /* 0x0000763213127816 */ /* 0x000fc40000000012 */
[----:B---3--:R-:W-:Y:S02]  /*34510*/  PRMT R21, R24, 0x7632, R21 ;  /* 0x0000763218157816 */ /* 0x008fe40000000015 */
[----:B----4-:R-:W-:Y:S02]  /*34520*/  PRMT R20, R29, 0x7632, R20 ;  /* 0x000076321d147816 */ /* 0x010fe40000000014 */
[----:B--2---:R-:W-:Y:S01]  /*34530*/  PRMT R14, R5, 0x7632, R14 ;  /* 0x00007632050e7816 */ /* 0x004fe2000000000e */
[C---:B------:R-:W-:Y:S01]  /*34540*/  IMAD.WIDE R4, R16.reuse, 0x2, R8 ;  /* 0x0000000210047825 */ /* 0x040fe200078e0208 */
[----:B------:R-:W-:-:S04]  /*34550*/  IADD3 R16, R16, c[0x0][0x198], RZ ;  /* 0x0000660010107a10 */ /* 0x000fc80007ffe0ff */
[----:B------:R0:W-:Y:S04]  /*34560*/  @P1 STG.E.U16 [R4.64], R14 ;  /* 0x0000000e04001986 */ /* 0x0001e8000c101506 */
[----:B------:R1:W-:Y:S01]  /*34570*/  @P0 STG.E.U16 [R6.64], R15 ;  /* 0x0000000f06000986 */ /* 0x0003e2000c101506 */
[----:B0-----:R-:W-:-:S04]  /*34580*/  IMAD.WIDE R4, R16, 0x2, R12 ;  /* 0x0000000210047825 */ /* 0x001fc800078e020c */
[C---:B-1----:R-:W-:Y:S01]  /*34590*/  IMAD.WIDE R6, R16.reuse, 0x2, R10 ;  /* 0x0000000210067825 */ /* 0x042fe200078e020a */
[----:B------:R0:W-:Y:S03]  /*345a0*/  @P4 STG.E.U16 [R4.64], R19 ;  /* 0x0000001304004986 */ /* 0x0001e6000c101506 */
[----:B------:R-:W-:Y:S01]  /*345b0*/  IMAD.WIDE R14, R16, 0x2, R8 ;  /* 0x00000002100e7825 */ /* 0x000fe200078e0208 */
[----:B------:R1:W-:Y:S01]  /*345c0*/  @P5 STG.E.U16 [R6.64], R24 ;  /* 0x0000001806005986 */ /* 0x0003e2000c101506 */
[----:B------:R-:W-:-:S03]  /*345d0*/  ISETP.LT.AND P5, PT, R28, c[0x0][0x178], !P2 ;  /* 0x00005e001c007a0c */ /* 0x000fc600057a1270 */
[----:B------:R2:W-:Y:S01]  /*345e0*/  @P6 STG.E.U16 [R14.64], R29 ;  /* 0x0000001d0e006986 */ /* 0x0005e2000c101506 */
[----:B------:R-:W-:Y:S02]  /*345f0*/  ISETP.LT.AND P6, PT, R23, c[0x0][0x178], !P2 ;  /* 0x00005e0017007a0c */ /* 0x000fe400057c1270 */
[----:B------:R-:W-:Y:S02]  /*34600*/  ISETP.LT.AND P4, PT, R27, c[0x0][0x178], !P2 ;  /* 0x00005e001b007a0c */ /* 0x000fe40005781270 */
[C---:B0-----:R-:W-:Y:S02]  /*34610*/  IADD3 R19, R16.reuse, c[0x0][0x198], RZ ;  /* 0x0000660010137a10 */ /* 0x041fe40007ffe0ff */
[----:B------:R-:W-:Y:S01]  /*34620*/  ISETP.GE.AND P1, PT, R17, c[0x0][0x17c], PT ;  /* 0x00005f0011007a0c */ /* 0x000fe20003f26270 */
[----:B------:R-:W-:Y:S01]  /*34630*/  IMAD.WIDE R4, R16, 0x2, R2 ;  /* 0x0000000210047825 */ /* 0x000fe200078e0202 */
[----:B------:R-:W-:Y:S01]  /*34640*/  IADD3 R17, R25, 0x3b, RZ ;  /* 0x0000003b19117810 */ /* 0x000fe20007ffe0ff */
[----:B-1----:R-:W3:Y:S02]  /*34650*/  LDL.LU R24, [R1+0xcc] ;  /* 0x0000cc0001187983 */ /* 0x002ee40000300800 */
[----:B------:R-:W-:Y:S01]  /*34660*/  IMAD.WIDE R6, R19, 0x2, R12 ;  /* 0x0000000213067825 */ /* 0x000fe200078e020c */
[----:B------:R-:W-:-:S03]  /*34670*/  ISETP.GE.AND P0, PT, R17, c[0x0][0x17c], PT ;  /* 0x00005f0011007a0c */ /* 0x000fc60003f06270 */
[C---:B--2---:R-:W-:Y:S01]  /*34680*/  IMAD.WIDE R14, R19.reuse, 0x2, R10 ;  /* 0x00000002130e7825 */ /* 0x044fe200078e020a */
[----:B-----5:R-:W-:Y:S01]  /*34690*/  PRMT R22, R0, 0x7632, R22 ;  /* 0x0000763200167816 */ /* 0x020fe20000000016 */
[----:B------:R0:W-:Y:S02]  /*346a0*/  @P3 STG.E.U16 [R4.64], R0 ;  /* 0x0000000004003986 */ /* 0x0001e4000c101506 */
[----:B------:R-:W-:Y:S02]  /*346b0*/  IMAD.WIDE R16, R19, 0x2, R8 ;  /* 0x0000000213107825 */ /* 0x000fe400078e0208 */
[----:B------:R-:W-:Y:S04]  /*346c0*/  @P6 STG.E.U16 [R6.64], R18 ;  /* 0x0000001206006986 */ /* 0x000fe8000c101506 */
[----:B------:R1:W-:Y:S04]  /*346d0*/  @P5 STG.E.U16 [R14.64], R21 ;  /* 0x000000150e005986 */ /* 0x0003e8000c101506 */
[----:B0-----:R-:W2:Y:S04]  /*346e0*/  LDL.LU R0, [R1+0xac] ;  /* 0x0000ac0001007983 */ /* 0x001ea80000300800 */
[----:B------:R-:W4:Y:S04]  /*346f0*/  LDL.LU R29, [R1+0x25c] ;  /* 0x00025c00011d7983 */ /* 0x000f280000300800 */
[----:B-1----:R-:W5:Y:S04]  /*34700*/  LDL.LU R21, [R1+0xdc] ;  /* 0x0000dc0001157983 */ /* 0x002f680000300800 */
[----:B------:R0:W-:Y:S04]  /*34710*/  @P4 STG.E.U16 [R16.64], R20 ;  /* 0x0000001410004986 */ /* 0x0001e8000c101506 */
[----:B0-----:R-:W2:Y:S01]  /*34720*/  LDL.LU R20, [R1+0x24c] ;  /* 0x00024c0001147983 */ /* 0x001ea20000300800 */
[----:B------:R-:W-:-:S02]  /*34730*/  ISETP.LT.AND P2, PT, R26, c[0x0][0x178], !P2 ;  /* 0x00005e001a007a0c */ /* 0x000fc40005741270 */
[----:B------:R-:W-:Y:S01]  /*34740*/  ISETP.LT.AND P5, PT, R23, c[0x0][0x178], !P1 ;  /* 0x00005e0017007a0c */ /* 0x000fe20004fa1270 */
[----:B------:R-:W-:Y:S01]  /*34750*/  IMAD.WIDE R4, R19, 0x2, R2 ;  /* 0x0000000213047825 */ /* 0x000fe200078e0202 */
[----:B------:R-:W-:Y:S02]  /*34760*/  ISETP.LT.AND P4, PT, R28, c[0x0][0x178], !P1 ;  /* 0x00005e001c007a0c */ /* 0x000fe40004f81270 */
[----:B------:R-:W-:Y:S02]  /*34770*/  ISETP.LT.AND P6, PT, R27, c[0x0][0x178], !P1 ;  /* 0x00005e001b007a0c */ /* 0x000fe40004fc1270 */
[----:B------:R-:W-:Y:S02]  /*34780*/  IADD3 R19, R19, c[0x0][0x198], RZ ;  /* 0x0000660013137a10 */ /* 0x000fe40007ffe0ff */
[----:B------:R-:W-:-:S03]  /*34790*/  IADD3 R6, R25, 0x3c, RZ ;  /* 0x0000003c19067810 */ /* 0x000fc60007ffe0ff */
[----:B------:R0:W-:Y:S01]  /*347a0*/  @P2 STG.E.U16 [R4.64], R22 ;  /* 0x0000001604002986 */ /* 0x0001e2000c101506 */
[----:B------:R-:W-:Y:S01]  /*347b0*/  ISETP.GE.AND P3, PT, R6, c[0x0][0x17c], PT ;  /* 0x00005f0006007a0c */ /* 0x000fe20003f66270 */
[C---:B------:R-:W-:Y:S02]  /*347c0*/  IMAD.WIDE R6, R19.reuse, 0x2, R10 ;  /* 0x0000000213067825 */ /* 0x040fe400078e020a */
[----:B------:R1:W-:Y:S02]  /*347d0*/  STL [R1+0x1130], R22 ;  /* 0x0011301601007387 */ /* 0x0003e40000100800 */
[----:B------:R-:W-:-:S04]  /*347e0*/  IMAD.WIDE R14, R19, 0x2, R8 ;  /* 0x00000002130e7825 */ /* 0x000fc800078e0208 */
[----:B0-----:R-:W-:Y:S01]  /*347f0*/  IMAD.WIDE R4, R19, 0x2, R12 ;  /* 0x0000000213047825 */ /* 0x001fe200078e020c */
[----:B-1----:R-:W4:Y:S01]  /*34800*/  LDL.LU R22, [R1+0x10c] ;  /* 0x00010c0001167983 */ /* 0x002f220000300800 */
[----:B------:R-:W-:-:S03]  /*34810*/  ISETP.LT.AND P1, PT, R26, c[0x0][0x178], !P1 ;  /* 0x00005e001a007a0c */ /* 0x000fc60004f21270 */
[----:B--2---:R0:W-:Y:S01]  /*34820*/  @P5 STG.E.U16 [R4.64], R20 ;  /* 0x0000001404005986 */ /* 0x0041e2000c101506 */
[----:B------:R-:W-:-:S03]  /*34830*/  PRMT R18, R20, 0x7632, R18 ;  /* 0x0000763214127816 */ /* 0x000fc60000000012 */
[----:B-----5:R-:W-:Y:S04]  /*34840*/  @P4 STG.E.U16 [R6.64], R21 ;  /* 0x0000001506004986 */ /* 0x020fe8000c101506 */
[----:B---3--:R1:W-:Y:S04]  /*34850*/  @P6 STG.E.U16 [R14.64], R24 ;  /* 0x000000180e006986 */ /* 0x0083e8000c101506 */
[----:B0-----:R-:W2:Y:S01]  /*34860*/  LDL.LU R20, [R1+0xec] ;  /* 0x0000ec0001147983 */ /* 0x001ea20000300800 */
[----:B-1----:R-:W-:-:S03]  /*34870*/  PRMT R15, R21, 0x7632, R15 ;  /* 0x00007632150f7816 */ /* 0x002fc6000000000f */
[----:B------:R-:W3:Y:S01]  /*34880*/  LDL.LU R21, [R1+0x6c] ;  /* 0x00006c0001157983 */ /* 0x000ee20000300800 */
[----:B------:R-:W-:Y:S01]  /*34890*/  ISETP.LT.AND P4, PT, R23, c[0x0][0x178], !P0 ;  /* 0x00005e0017007a0c */ /* 0x000fe20004781270 */
[C---:B------:R-:W-:Y:S01]  /*348a0*/  IMAD.WIDE R4, R19.reuse, 0x2, R2 ;  /* 0x0000000213047825 */ /* 0x040fe200078e0202 */
[----:B------:R-:W-:Y:S02]  /*348b0*/  ISETP.LT.AND P6, PT, R28, c[0x0][0x178], !P0 ;  /* 0x00005e001c007a0c */ /* 0x000fe400047c1270 */
[----:B------:R-:W-:Y:S02]  /*348c0*/  IADD3 R14, R19, c[0x0][0x198], RZ ;  /* 0x00006600130e7a10 */ /* 0x000fe40007ffe0ff */
[----:B------:R0:W-:Y:S01]  /*348d0*/  @P1 STG.E.U16 [R4.64], R0 ;  /* 0x0000000004001986 */ /* 0x0001e2000c101506 */
[----:B------:R-:W-:Y:S02]  /*348e0*/  ISETP.LT.AND P1, PT, R27, c[0x0][0x178], !P0 ;  /* 0x00005e001b007a0c */ /* 0x000fe40004721270 */
[----:B------:R-:W-:Y:S01]  /*348f0*/  IADD3 R17, R25, 0x3e, RZ ;  /* 0x0000003e19117810 */ /* 0x000fe20007ffe0ff */
[----:B------:R-:W-:Y:S01]  /*34900*/  IMAD.WIDE R6, R14, 0x2, R10 ;  /* 0x000000020e067825 */ /* 0x000fe200078e020a */
[----:B------:R-:W-:-:S02]  /*34910*/  ISETP.LT.AND P0, PT, R26, c[0x0][0x178], !P0 ;  /* 0x00005e001a007a0c */ /* 0x000fc40004701270 */
[----:B------:R-:W-:Y:S01]  /*34920*/  IADD3 R16, R25, 0x3d, RZ ;  /* 0x0000003d19107810 */ /* 0x000fe20007ffe0ff */
[----:B0-----:R-:W-:Y:S01]  /*34930*/  IMAD.WIDE R4, R14, 0x2, R12 ;  /* 0x000000020e047825 */ /* 0x001fe200078e020c */
[----:B------:R-:W-:Y:S02]  /*34940*/  ISETP.GE.AND P5, PT, R17, c[0x0][0x17c], PT ;  /* 0x00005f0011007a0c */ /* 0x000fe40003fa6270 */
[----:B------:R-:W-:Y:S02]  /*34950*/  PRMT R17, R24, 0x7632, R17 ;  /* 0x0000763218117816 */ /* 0x000fe40000000011 */
[----:B------:R0:W-:Y:S01]  /*34960*/  @P4 STG.E.U16 [R4.64], R18 ;  /* 0x0000001204004986 */ /* 0x0001e2000c101506 */
[----:B------:R-:W-:-:S03]  /*34970*/  ISETP.LT.AND P4, PT, R23, c[0x0][0x178], !P3 ;  /* 0x00005e0017007a0c */ /* 0x000fc60005f81270 */
[----:B------:R1:W-:Y:S01]  /*34980*/  @P6 STG.E.U16 [R6.64], R15 ;  /* 0x0000000f06006986 */ /* 0x0003e2000c101506 */
[----:B------:R-:W-:Y:S02]  /*34990*/  ISETP.LT.AND P6, PT, R28, c[0x0][0x178], !P3 ;  /* 0x00005e001c007a0c */ /* 0x000fe40005fc1270 */
[----:B------:R-:W-:Y:S02]  /*349a0*/  ISETP.GE.AND P2, PT, R16, c[0x0][0x17c], PT ;  /* 0x00005f0010007a0c */ /* 0x000fe40003f46270 */
[----:B------:R-:W-:Y:S02]  /*349b0*/  PRMT R16, R0, 0x7632, R16 ;  /* 0x0000763200107816 */ /* 0x000fe40000000010 */
[----:B------:R-:W5:Y:S01]  /*349c0*/  LDL.LU R0, [R1+0x27c] ;  /* 0x00027c0001007983 */ /* 0x000f620000300800 */
[----:B0-----:R-:W-:-:S03]  /*349d0*/  IMAD.WIDE R4, R14, 0x2, R8 ;  /* 0x000000020e047825 */ /* 0x001fc600078e0208 */
[----:B------:R-:W5:Y:S01]  /*349e0*/  LDL.LU R24, [R1+0x26c] ;  /* 0x00026c0001187983 */ /* 0x000f620000300800 */
[C---:B-1----:R-:W-:Y:S01]  /*349f0*/  IADD3 R6, R14.reuse, c[0x0][0x198], RZ ;  /* 0x000066000e067a10 */ /* 0x042fe20007ffe0ff */
[----:B------:R-:W-:Y:S02]  /*34a00*/  IMAD.WIDE R14, R14, 0x2, R2 ;  /* 0x000000020e0e7825 */ /* 0x000fe400078e0202 */
[----:B------:R0:W-:Y:S01]  /*34a10*/  @P1 STG.E.U16 [R4.64], R17 ;  /* 0x0000001104001986 */ /* 0x0001e2000c101506 */
[----:B------:R-:W-:Y:S02]  /*34a20*/  ISETP.LT.AND P1, PT, R27, c[0x0][0x178], !P3 ;  /* 0x00005e001b007a0c */ /* 0x000fe40005f21270 */
[----:B------:R-:W-:Y:S01]  /*34a30*/  ISETP.LT.AND P3, PT, R26, c[0x0][0x178], !P3 ;  /* 0x00005e001a007a0c */ /* 0x000fe20005f61270 */
[----:B------:R1:W-:Y:S01]  /*34a40*/  @P0 STG.E.U16 [R14.64], R16 ;  /* 0x000000100e000986 */ /* 0x0003e2000c101506 */
[----:B0-----:R-:W-:-:S04]  /*34a50*/  IMAD.WIDE R4, R6, 0x2, R12 ;  /* 0x0000000206047825 */ /* 0x001fc800078e020c */
[C---:B-1----:R-:W-:Y:S01]  /*34a60*/  IMAD.WIDE R14, R6.reuse, 0x2, R10 ;  /* 0x00000002060e7825 */ /* 0x042fe200078e020a */
[----:B----4-:R0:W-:Y:S04]  /*34a70*/  @P4 STG.E.U16 [R4.64], R29 ;  /* 0x0000001d04004986 */ /* 0x0101e8000c101506 */
[----:B------:R1:W-:Y:S01]  /*34a80*/  @P6 STG.E.U16 [R14.64], R22 ;  /* 0x000000160e006986 */ /* 0x0003e2000c101506 */
[----:B0-----:R-:W-:-:S04]  /*34a90*/  IMAD.WIDE R4, R6, 0x2, R8 ;  /* 0x0000000206047825 */ /* 0x001fc800078e0208 */
[----:B-1----:R-:W-:Y:S01]  /*34aa0*/  IMAD.WIDE R14, R6, 0x2, R2 ;  /* 0x00000002060e7825 */ /* 0x002fe200078e0202 */
[----:B--2---:R-:W-:Y:S04]  /*34ab0*/  @P1 STG.E.U16 [R4.64], R20 ;  /* 0x0000001404001986 */ /* 0x004fe8000c101506 */
[----:B---3--:R0:W-:Y:S02]  /*34ac0*/  @P3 STG.E.U16 [R14.64], R21 ;  /* 0x000000150e003986 */ /* 0x0081e4000c101506 */
[----:B0-----:R-:W-:Y:S02]  /*34ad0*/  PRMT R14, R29, 0x7632, R14 ;  /* 0x000076321d0e7816 */ /* 0x001fe4000000000e */
[----:B------:R-:W2:Y:S01]  /*34ae0*/  LDL.LU R29, [R1+0x11c] ;  /* 0x00011c00011d7983 */ /* 0x000ea20000300800 */
[----:B------:R-:W-:-:S02]  /*34af0*/  ISETP.LT.AND P6, PT, R23, c[0x0][0x178], !P2 ;  /* 0x00005e0017007a0c */ /* 0x000fc400057c1270 */
[----:B------:R-:W-:Y:S02]  /*34b00*/  IADD3 R7, R25, 0x3f, RZ ;  /* 0x0000003f19077810 */ /* 0x000fe40007ffe0ff */
[----:B------:R-:W-:Y:S02]  /*34b10*/  IADD3 R16, R6, c[0x0][0x198], RZ ;  /* 0x0000660006107a10 */ /* 0x000fe40007ffe0ff */
[----:B------:R-:W-:Y:S02]  /*34b20*/  ISETP.LT.AND P1, PT, R28, c[0x0][0x178], !P2 ;  /* 0x00005e001c007a0c */ /* 0x000fe40005721270 */
[----:B------:R-:W-:Y:S02]  /*34b30*/  ISETP.GE.AND P0, PT, R7, c[0x0][0x17c], PT ;  /* 0x00005f0007007a0c */ /* 0x000fe40003f06270 */
[----:B------:R-:W-:Y:S01]  /*34b40*/  IADD3 R7, R25, 0x40, RZ ;  /* 0x0000004019077810 */ /* 0x000fe20007ffe0ff */
[----:B------:R-:W-:Y:S01]  /*34b50*/  IMAD.WIDE R4, R16, 0x2, R12 ;  /* 0x0000000210047825 */ /* 0x000fe200078e020c */
[----:B------:R-:W-:-:S02]  /*34b60*/  ISETP.LT.AND P3, PT, R27, c[0x0][0x178], !P2 ;  /* 0x00005e001b007a0c */ /* 0x000fc40005761270 */
[----:B------:R-:W-:Y:S01]  /*34b70*/  ISETP.GE.AND P4, PT, R7, c[0x0][0x17c], PT ;  /* 0x00005f0007007a0c */ /* 0x000fe20003f86270 */
[----:B------:R-:W-:Y:S01]  /*34b80*/  IMAD.WIDE R6, R16, 0x2, R10 ;  /* 0x0000000210067825 */ /* 0x000fe200078e020a */
[----:B------:R-:W-:Y:S02]  /*34b90*/  PRMT R15, R20, 0x7632, R15 ;  /* 0x00007632140f7816 */ /* 0x000fe4000000000f */
[----:B------:R-:W-:Y:S01]  /*34ba0*/  PRMT R17, R22, 0x7632, R17 ;  /* 0x0000763216117816 */ /* 0x000fe20000000011 */
[----:B------:R-:W3:Y:S01]  /*34bb0*/  LDL.LU R20, [R1+0xfc] ;  /* 0x0000fc0001147983 */ /* 0x000ee20000300800 */
[----:B------:R-:W-:-:S03]  /*34bc0*/  ISETP.LT.AND P2, PT, R26, c[0x0][0x178], !P2 ;  /* 0x00005e001a007a0c */ /* 0x000fc60005741270 */
[----:B------:R0:W-:Y:S01]  /*34bd0*/  @P6 STG.E.U16 [R4.64], R14 ;  /* 0x0000000e04006986 */ /* 0x0001e2000c101506 */
[----:B------:R-:W-:-:S03]  /*34be0*/  ISETP.LT.AND P6, PT, R23, c[0x0][0x178], !P5 ;  /* 0x00005e0017007a0c */ /* 0x000fc60006fc1270 */
[----:B------:R1:W-:Y:S01]  /*34bf0*/  @P1 STG.E.U16 [R6.64], R17 ;  /* 0x0000001106001986 */ /* 0x0003e2000c101506 */
[----:B------:R-:W-:Y:S01]  /*34c00*/  ISETP.LT.AND P1, PT, R28, c[0x0][0x178], !P5 ;  /* 0x00005e001c007a0c */ /* 0x000fe20006f21270 */
[C---:B0-----:R-:W-:Y:S01]  /*34c10*/  IMAD.WIDE R4, R16.reuse, 0x2, R8 ;  /* 0x0000000210047825 */ /* 0x041fe200078e0208 */
[----:B-1----:R-:W-:-:S04]  /*34c20*/  IADD3 R17, R16, c[0x0][0x198], RZ ;  /* 0x0000660010117a10 */ /* 0x002fc80007ffe0ff */
[----:B------:R0:W-:Y:S01]  /*34c30*/  @P3 STG.E.U16 [R4.64], R15 ;  /* 0x0000000f04003986 */ /* 0x0001e2000c101506 */
[----:B------:R-:W-:Y:S01]  /*34c40*/  PRMT R14, R21, 0x7632, R14 ;  /* 0x00007632150e7816 */ /* 0x000fe2000000000e */
[----:B------:R-:W-:Y:S01]  /*34c50*/  IMAD.WIDE R6, R16, 0x2, R2 ;  /* 0x0000000210067825 */ /* 0x000fe200078e0202 */
[----:B------:R-:W-:Y:S02]  /*34c60*/  ISETP.LT.AND P3, PT, R27, c[0x0][0x178], !P5 ;  /* 0x00005e001b007a0c */ /* 0x000fe40006f61270 */
[----:B-----5:R-:W-:Y:S02]  /*34c70*/  PRMT R16, R0, 0x7632, R16 ;  /* 0x0000763200107816 */ /* 0x020fe40000000010 */
[----:B------:R1:W-:Y:S01]  /*34c80*/  @P2 STG.E.U16 [R6.64], R14 ;  /* 0x0000000e06002986 */ /* 0x0003e2000c101506 */
[----:B0-----:R-:W-:Y:S01]  /*34c90*/  IMAD.WIDE R4, R17, 0x2, R12 ;  /* 0x0000000211047825 */ /* 0x001fe200078e020c */
[----:B------:R-:W-:-:S04]  /*34ca0*/  IADD3 R15, R25, 0x41, RZ ;  /* 0x00000041190f7810 */ /* 0x000fc80007ffe0ff */
[----:B------:R-:W-:Y:S01]  /*34cb0*/  ISETP.GE.AND P2, PT, R15, c[0x0][0x17c], PT ;  /* 0x00005f000f007a0c */ /* 0x000fe20003f46270 */
[----:B------:R0:W-:Y:S01]  /*34cc0*/  @P6 STG.E.U16 [R4.64], R0 ;  /* 0x0000000004006986 */ /* 0x0001e2000c101506 */
[----:B-1----:R-:W-:-:S05]  /*34cd0*/  IMAD.WIDE R14, R17, 0x2, R10 ;  /* 0x00000002110e7825 */ /* 0x002fca00078e020a */
[----:B------:R1:W-:Y:S04]  /*34ce0*/  @P1 STG.E.U16 [R14.64], R24 ;  /* 0x000000180e001986 */ /* 0x0003e8000c101506 */
[----:B0-----:R-:W4:Y:S01]  /*34cf0*/  LDL.LU R0, [R1+0x1e0] ;  /* 0x0001e00001007983 */ /* 0x001f220000300800 */
[----:B------:R-:W-:Y:S01]  /*34d00*/  PRMT R4, R24, 0x7632, R4 ;  /* 0x0000763218047816 */ /* 0x000fe20000000004 */
[----:B------:R-:W-:Y:S02]  /*34d10*/  IMAD.WIDE R6, R17, 0x2, R8 ;  /* 0x0000000211067825 */ /* 0x000fe400078e0208 */
[----:B------:R-:W5:Y:S04]  /*34d20*/  LDL.LU R21, [R1+0x1d0] ;  /* 0x0001d00001157983 */ /* 0x000f680000300800 */
[----:B-1----:R-:W5:Y:S01]  /*34d30*/  LDL.LU R24, [R1+0x140] ;  /* 0x0001400001187983 */ /* 0x002f620000300800 */
[----:B--2---:R-:W-:-:S03]  /*34d40*/  PRMT R18, R29, 0x7632, R18 ;  /* 0x000076321d127816 */ /* 0x004fc60000000012 */
[----:B------:R0:W-:Y:S04]  /*34d50*/  @P3 STG.E.U16 [R6.64], R29 ;  /* 0x0000001d06003986 */ /* 0x0001e8000c101506 */
[----:B0-----:R-:W2:Y:S01]  /*34d60*/  LDL.LU R29, [R1+0x130] ;  /* 0x00013000011d7983 */ /* 0x001ea20000300800 */
[----:B------:R-:W-:Y:S02]  /*34d70*/  ISETP.LT.AND P5, PT, R26, c[0x0][0x178], !P5 ;  /* 0x00005e001a007a0c */ /* 0x000fe40006fa1270 */
[----:B------:R-:W-:Y:S02]  /*34d80*/  ISETP.LT.AND P6, PT, R23, c[0x0][0x178], !P0 ;  /* 0x00005e0017007a0c */ /* 0x000fe400047c1270 */
[C---:B------:R-:W-:Y:S02]  /*34d90*/  IADD3 R5, R17.reuse, c[0x0][0x198], RZ ;  /* 0x0000660011057a10 */ /* 0x040fe40007ffe0ff */
[----:B------:R-:W-:Y:S01]  /*34da0*/  ISETP.LT.AND P1, PT, R28, c[0x0][0x178], !P0 ;  /* 0x00005e001c007a0c */ /* 0x000fe20004721270 */
[----:B------:R-:W-:Y:S01]  /*34db0*/  IMAD.WIDE R6, R17, 0x2, R2 ;  /* 0x0000000211067825 */ /* 0x000fe200078e0202 */
[----:B------:R-:W-:-:S02]  /*34dc0*/  ISETP.LT.AND P3, PT, R27, c[0x0][0x178], !P0 ;  /* 0x00005e001b007a0c */ /* 0x000fc40004761270 */
[----:B------:R-:W-:Y:S01]  /*34dd0*/  ISETP.LT.AND P0, PT, R26, c[0x0][0x178], !P0 ;  /* 0x00005e001a007a0c */ /* 0x000fe20004701270 */
[----:B------:R-:W-:Y:S02]  /*34de0*/  IMAD.WIDE R14, R5, 0x2, R12 ;  /* 0x00000002050e7825 */ /* 0x000fe400078e020c */
[----:B---3--:R0:W-:Y:S01]  /*34df0*/  @P5 STG.E.U16 [R6.64], R20 ;  /* 0x0000001406005986 */ /* 0x0081e2000c101506 */
[----:B------:R-:W-:-:S03]  /*34e00*/  PRMT R19, R20, 0x7632, R19 ;  /* 0x0000763214137816 */ /* 0x000fc60000000013 */
[----:B------:R1:W-:Y:S01]  /*34e10*/  @P6 STG.E.U16 [R14.64], R16 ;  /* 0x000000100e006986 */ /* 0x0003e2000c101506 */
[----:B------:R-:W-:Y:S01]  /*34e20*/  ISETP.LT.AND P6, PT, R23, c[0x0][0x178], !P4 ;  /* 0x00005e0017007a0c */ /* 0x000fe200067c1270 */
[----:B0-----:R-:W-:-:S04]  /*34e30*/  IMAD.WIDE R6, R5, 0x2, R10 ;  /* 0x0000000205067825 */ /* 0x001fc800078e020a */
[C---:B-1----:R-:W-:Y:S01]  /*34e40*/  IMAD.WIDE R14, R5.reuse, 0x2, R8 ;  /* 0x00000002050e7825 */ /* 0x042fe200078e0208 */
[----:B------:R0:W-:Y:S03]  /*34e50*/  @P1 STG.E.U16 [R6.64], R4 ;  /* 0x0000000406001986 */ /* 0x0001e6000c101506 */
[C---:B------:R-:W-:Y:S01]  /*34e60*/  IMAD.WIDE R16, R5.reuse, 0x2, R2 ;  /* 0x0000000205107825 */ /* 0x040fe200078e0202 */
[----:B------:R-:W-:Y:S01]  /*34e70*/  IADD3 R5, R5, c[0x0][0x198], RZ ;  /* 0x0000660005057a10 */ /* 0x000fe20007ffe0ff */
[----:B------:R1:W-:Y:S01]  /*34e80*/  @P3 STG.E.U16 [R14.64], R18 ;  /* 0x000000120e003986 */ /* 0x0003e2000c101506 */
[----:B------:R-:W-:-:S03]  /*34e90*/  ISETP.LT.AND P1, PT, R27, c[0x0][0x178], !P4 ;  /* 0x00005e001b007a0c */ /* 0x000fc60006721270 */
[----:B------:R-:W-:Y:S01]  /*34ea0*/  @P0 STG.E.U16 [R16.64], R19 ;  /* 0x0000001310000986 */ /* 0x000fe2000c101506 */
[----:B------:R-:W-:Y:S01]  /*34eb0*/  ISETP.LT.AND P0, PT, R28, c[0x0][0x178], !P4 ;  /* 0x00005e001c007a0c */ /* 0x000fe20006701270 */
[----:B0-----:R-:W-:Y:S01]  /*34ec0*/  IMAD.WIDE R6, R5, 0x2, R12 ;  /* 0x0000000205067825 */ /* 0x001fe200078e020c */
[----:B------:R-:W-:Y:S02]  /*34ed0*/  ISETP.LT.AND P4, PT, R26, c[0x0][0x178], !P4 ;  /* 0x00005e001a007a0c */ /* 0x000fe40006781270 */
[----:B------:R-:W-:Y:S01]  /*34ee0*/  ISETP.LT.AND P3, PT, R23, c[0x0][0x178], !P2 ;  /* 0x00005e0017007a0c */ /* 0x000fe20005761270 */
[C---:B-1----:R-:W-:Y:S01]  /*34ef0*/  IMAD.WIDE R14, R5.reuse, 0x2, R10 ;  /* 0x00000002050e7825 */ /* 0x042fe200078e020a */
[C---:B------:R-:W-:Y:S01]  /*34f00*/  IADD3 R18, R5.reuse, c[0x0][0x198], RZ ;  /* 0x0000660005127a10 */ /* 0x040fe20007ffe0ff */
[----:B----4-:R0:W-:Y:S06]  /*34f10*/  @P6 STG.E.U16 [R6.64], R0 ;  /* 0x0000000006006986 */ /* 0x0101ec000c101506 */
[----:B-----5:R-:W-:Y:S01]  /*34f20*/  @P0 STG.E.U16 [R14.64], R21 ;  /* 0x000000150e000986 */ /* 0x020fe2000c101506 */
[----:B0-----:R-:W-:Y:S01]  /*34f30*/  IMAD.WIDE R6, R5, 0x2, R8 ;  /* 0x0000000205067825 */ /* 0x001fe200078e0208 */
[----:B------:R-:W-:-:S02]  /*34f40*/  PRMT R19, R0, 0x7632, R19 ;  /* 0x0000763200137816 */ /* 0x000fc40000000013 */
[----:B------:R-:W-:Y:S01]  /*34f50*/  IADD3 R20, R25, 0x42, RZ ;  /* 0x0000004219147810 */ /* 0x000fe20007ffe0ff */
[----:B------:R-:W-:Y:S01]  /*34f60*/  IMAD.WIDE R4, R5, 0x2, R2 ;  /* 0x0000000205047825 */ /* 0x000fe200078e0202 */
[----:B------:R-:W-:Y:S01]  /*34f70*/  @P1 STG.E.U16 [R6.64], R24 ;  /* 0x0000001806001986 */ /* 0x000fe2000c101506 */
[----:B------:R-:W-:Y:S02]  /*34f80*/  ISETP.LT.AND P1, PT, R28, c[0x0][0x178], !P2 ;  /* 0x00005e001c007a0c */ /* 0x000fe40005721270 */
[----:B------:R-:W-:Y:S01]  /*34f90*/  IMAD.WIDE R16, R18, 0x2, R12 ;  /* 0x0000000212107825 */ /* 0x000fe200078e020c */
[----:B------:R-:W-:Y:S01]  /*34fa0*/  ISETP.GE.AND P5, PT, R20, c[0x0][0x17c], PT ;  /* 0x00005f0014007a0c */ /* 0x000fe20003fa6270 */
[----:B------:R-:W3:Y:S04]  /*34fb0*/  LDL.LU R0, [R1+0x220] ;  /* 0x0002200001007983 */ /* 0x000ee80000300800 */
[----:B------:R-:W-:Y:S04]  /*34fc0*/  STL [R1+0x1140], R28 ;  /* 0x0011401c01007387 */ /* 0x000fe80000100800 */
[----:B--2---:R0:W-:Y:S04]  /*34fd0*/  @P4 STG.E.U16 [R4.64], R29 ;  /* 0x0000001d04004986 */ /* 0x0041e8000c101506 */
[----:B------:R1:W-:Y:S01]  /*34fe0*/  @P3 STG.E.U16 [R16.64], R19 ;  /* 0x0000001310003986 */ /* 0x0003e2000c101506 */
[----:B0-----:R-:W-:Y:S01]  /*34ff0*/  IMAD.WIDE R4, R18, 0x2, R10 ;  /* 0x0000000212047825 */ /* 0x001fe200078e020a */
[----:B-1----:R-:W-:-:S05]  /*35000*/  PRMT R16, R21, 0x7632, R16 ;  /* 0x0000763215107816 */ /* 0x002fca0000000010 */
[----:B------:R0:W-:Y:S01]  /*35010*/  @P1 STG.E.U16 [R4.64], R16 ;  /* 0x0000001004001986 */ /* 0x0001e2000c101506 */
[----:B------:R-:W-:-:S03]  /*35020*/  ISETP.LT.AND P1, PT, R28, c[0x0][0x178], !P5 ;  /* 0x00005e001c007a0c */ /* 0x000fc60006f21270 */
[----:B------:R-:W2:Y:S01]  /*35030*/  LDL R28, [R1+0x210] ;  /* 0x00021000011c7983 */ /* 0x000ea20000100800 */
[----:B------:R-:W-:Y:S02]  /*35040*/  ISETP.LT.AND P4, PT, R27, c[0x0][0x178], !P2 ;  /* 0x00005e001b007a0c */ /* 0x000fe40005781270 */
[----:B------:R-:W-:Y:S02]  /*35050*/  ISETP.LT.AND P2, PT, R26, c[0x0][0x178], !P2 ;  /* 0x00005e001a007a0c */ /* 0x000fe40005741270 */
[----:B------:R-:W-:Y:S01]  /*35060*/  ISETP.LT.AND P3, PT, R23, c[0x0][0x178], !P5 ;  /* 0x00005e0017007a0c */ /* 0x000fe20006f61270 */
[----:B------:R-:W-:Y:S01]  /*35070*/  IMAD.WIDE R6, R18, 0x2, R8 ;  /* 0x0000000212067825 */ /* 0x000fe200078e0208 */
[----:B------:R-:W-:-:S03]  /*35080*/  IADD3 R20, R25, 0x43, RZ ;  /* 0x0000004319147810 */ /* 0x000fc60007ffe0ff */
[C---:B------:R-:W-:Y:S01]  /*35090*/  IMAD.WIDE R14, R18.reuse, 0x2, R2 ;  /* 0x00000002120e7825 */ /* 0x040fe200078e0202 */
[----:B------:R-:W-:Y:S02]  /*350a0*/  IADD3 R18, R18, c[0x0][0x198], RZ ;  /* 0x0000660012127a10 */ /* 0x000fe40007ffe0ff */
[----:B------:R-:W-:Y:S02]  /*350b0*/  PRMT R17, R24, 0x7632, R17 ;  /* 0x0000763218117816 */ /* 0x000fe40000000011 */
[----:B------:R-:W-:Y:S01]  /*350c0*/  ISETP.GE.AND P6, PT, R20, c[0x0][0x17c], PT ;  /* 0x00005f0014007a0c */ /* 0x000fe20003fc6270 */
[----:B0-----:R-:W-:Y:S01]  /*350d0*/  IMAD.WIDE R4, R18, 0x2, R12 ;  /* 0x0000000212047825 */ /* 0x001fe200078e020c */
[----:B------:R-:W-:Y:S02]  /*350e0*/  PRMT R19, R29, 0x7632, R19 ;  /* 0x000076321d137816 */ /* 0x000fe40000000013 */
[C---:B------:R-:W-:Y:S01]  /*350f0*/  IADD3 R20, R25.reuse, 0x44, RZ ;  /* 0x0000004419147810 */ /* 0x040fe20007ffe0ff */
[----:B------:R0:W-:Y:S01]  /*35100*/  @P4 STG.E.U16 [R6.64], R17 ;  /* 0x0000001106004986 */ /* 0x0001e2000c101506 */
[----:B------:R-:W-:-:S02]  /*35110*/  IADD3 R21, R25, 0x45, RZ ;  /* 0x0000004519157810 */ /* 0x000fc40007ffe0ff */
[----:B------:R-:W-:Y:S01]  /*35120*/  ISETP.GE.AND P0, PT, R20, c[0x0][0x17c], PT ;  /* 0x00005f0014007a0c */ /* 0x000fe20003f06270 */
[----:B------:R-:W-:Y:S01]  /*35130*/  @P2 STG.E.U16 [R14.64], R19 ;  /* 0x000000130e002986 */ /* 0x000fe2000c101506 */
[----:B0-----:R-:W-:-:S03]  /*35140*/  IMAD.WIDE R6, R18, 0x2, R10 ;  /* 0x0000000212067825 */ /* 0x001fc600078e020a */
[----:B---3--:R0:W-:Y:S01]  /*35150*/  @P3 STG.E.U16 [R4.64], R0 ;  /* 0x0000000004003986 */ /* 0x0081e2000c101506 */
[----:B------:R-:W-:Y:S02]  /*35160*/  PRMT R20, R0, 0x7632, R20 ;  /* 0x0000763200147816 */ /* 0x000fe40000000014 */
        /* <DEDUP_REMOVED lines=17> */
[----:B---3--:R-:W-:Y:S01]  /*35280*/  PRMT R18, R21, 0x7632, R18 ;  /* 0x0000763215127816 */ /* 0x008fe20000000012 */
[----:B--2---:R0:W-:Y:S01]  /*35290*/  @P2 STG.E.U16 [R4.64], R7 ;  /* 0x0000000704002986 */ /* 0x0041e2000c101506 */
[----:B------:R-:W-:-:S03]  /*352a0*/  ISETP.LT.AND P2, PT, R28, c[0x0][0x178], !P6 ;  /* 0x00005e001c007a0c */ /* 0x000fc60007741270 */
[----:B------:R1:W-:Y:S04]  /*352b0*/  @P5 STG.E.U16 [R14.64], R21 ;  /* 0x000000150e005986 */ /* 0x0003e8000c101506 */
[----:B------:R2:W-:Y:S01]  /*352c0*/  @P4 STG.E.U16 [R16.64], R20 ;  /* 0x0000001410004986 */ /* 0x0005e2000c101506 */
[----:B------:R-:W-:Y:S02]  /*352d0*/  ISETP.LT.AND P4, PT, R27, c[0x0][0x178], !P6 ;  /* 0x00005e001b007a0c */ /* 0x000fe40007781270 */
[----:B------:R-:W-:Y:S01]  /*352e0*/  ISETP.LT.AND P6, PT, R26, c[0x0][0x178], !P6 ;  /* 0x00005e001a007a0c */ /* 0x000fe200077c1270 */
[----:B0-----:R-:W-:Y:S01]  /*352f0*/  IMAD.WIDE R4, R19, 0x2, R10 ;  /* 0x0000000213047825 */ /* 0x001fe200078e020a */
[----:B------:R-:W-:-:S03]  /*35300*/  ISETP.LT.AND P5, PT, R23, c[0x0][0x178], !P0 ;  /* 0x00005e0017007a0c */ /* 0x000fc600047a1270 */
[----:B-1----:R-:W-:Y:S01]  /*35310*/  IMAD.WIDE R14, R19, 0x2, R2 ;  /* 0x00000002130e7825 */ /* 0x002fe200078e0202 */
[----:B--2---:R-:W-:Y:S02]  /*35320*/  PRMT R16, R6, 0x7632, R16 ;  /* 0x0000763206107816 */ /* 0x004fe40000000010 */
[----:B------:R-:W-:Y:S01]  /*35330*/  PRMT R17, R7, 0x7632, R17 ;  /* 0x0000763207117816 */ /* 0x000fe20000000011 */
[C---:B------:R-:W-:Y:S01]  /*35340*/  IMAD.WIDE R6, R19.reuse, 0x2, R8 ;  /* 0x0000000213067825 */ /* 0x040fe200078e0208 */
[----:B------:R-:W-:Y:S01]  /*35350*/  IADD3 R19, R19, c[0x0][0x198], RZ ;  /* 0x0000660013137a10 */ /* 0x000fe20007ffe0ff */
[----:B------:R0:W-:Y:S01]  /*35360*/  @P2 STG.E.U16 [R4.64], R16 ;  /* 0x0000001004002986 */ /* 0x0001e2000c101506 */
[----:B------:R-:W-:-:S03]  /*35370*/  ISETP.LT.AND P2, PT, R28, c[0x0][0x178], !P0 ;  /* 0x00005e001c007a0c */ /* 0x000fc60004741270 */
[----:B------:R1:W-:Y:S01]  /*35380*/  @P4 STG.E.U16 [R6.64], R17 ;  /* 0x0000001106004986 */ /* 0x0003e2000c101506 */
[----:B------:R-:W-:Y:S02]  /*35390*/  ISETP.LT.AND P4, PT, R27, c[0x0][0x178], !P0 ;  /* 0x00005e001b007a0c */ /* 0x000fe40004781270 */
[----:B------:R-:W-:Y:S01]  /*353a0*/  ISETP.LT.AND P0, PT, R26, c[0x0][0x178], !P0 ;  /* 0x00005e001a007a0c */ /* 0x000fe20004701270 */
[----:B------:R2:W-:Y:S01]  /*353b0*/  @P6 STG.E.U16 [R14.64], R18 ;  /* 0x000000120e006986 */ /* 0x0005e2000c101506 */
[----:B------:R-:W-:Y:S01]  /*353c0*/  IADD3 R21, R25, 0x47, RZ ;  /* 0x0000004719157810 */ /* 0x000fe20007ffe0ff */
[----:B0-----:R-:W-:Y:S01]  /*353d0*/  IMAD.WIDE R4, R19, 0x2, R12 ;  /* 0x0000000213047825 */ /* 0x001fe200078e020c */
[----:B------:R-:W-:-:S03]  /*353e0*/  IADD3 R20, R25, 0x46, RZ ;  /* 0x0000004619147810 */ /* 0x000fc60007ffe0ff */
[----:B-1----:R-:W-:Y:S01]  /*353f0*/  IMAD.WIDE R6, R19, 0x2, R10 ;  /* 0x0000000213067825 */ /* 0x002fe200078e020a */
[----:B------:R0:W-:Y:S01]  /*35400*/  @P5 STG.E.U16 [R4.64], R0 ;  /* 0x0000000004005986 */ /* 0x0001e2000c101506 */
[----:B------:R-:W-:Y:S02]  /*35410*/  ISETP.GE.AND P5, PT, R21, c[0x0][0x17c], PT ;  /* 0x00005f0015007a0c */ /* 0x000fe40003fa6270 */
[----:B--2---:R-:W-:Y:S01]  /*35420*/  IMAD.WIDE R14, R19, 0x2, R2 ;  /* 0x00000002130e7825 */ /* 0x004fe200078e0202 */
[----:B------:R-:W-:Y:S01]  /*35430*/  IADD3 R21, R25, 0x48, RZ ;  /* 0x0000004819157810 */ /* 0x000fe20007ffe0ff */
[----:B----4-:R-:W-:Y:S01]  /*35440*/  @P2 STG.E.U16 [R6.64], R22 ;  /* 0x0000001606002986 */ /* 0x010fe2000c101506 */
[----:B------:R-:W-:Y:S01]  /*35450*/  ISETP.GE.AND P1, PT, R20, c[0x0][0x17c], PT ;  /* 0x00005f0014007a0c */ /* 0x000fe20003f26270 */
[----:B0-----:R-:W-:Y:S01]  /*35460*/  IMAD.WIDE R4, R19, 0x2, R8 ;  /* 0x0000000213047825 */ /* 0x001fe200078e0208 */
[----:B------:R-:W-:Y:S02]  /*35470*/  PRMT R20, R0, 0x7632, R20 ;  /* 0x0000763200147816 */ /* 0x000fe40000000014 */
[----:B------:R-:W2:Y:S04]  /*35480*/  LDL.LU R0, [R1+0x2c0] ;  /* 0x0002c00001007983 */ /* 0x000ea80000300800 */
[----:B-----5:R0:W-:Y:S04]  /*35490*/  @P4 STG.E.U16 [R4.64], R24 ;  /* 0x0000001804004986 */ /* 0x0201e8000c101506 */
[----:B------:R-:W-:Y:S01]  /*354a0*/  @P0 STG.E.U16 [R14.64], R29 ;  /* 0x0000001d0e000986 */ /* 0x000fe2000c101506 */
[----:B------:R-:W-:-:S03]  /*354b0*/  ISETP.GE.AND P0, PT, R21, c[0x0][0x17c], PT ;  /* 0x00005f0015007a0c */ /* 0x000fc60003f06270 */
[----:B------:R-:W3:Y:S01]  /*354c0*/  LDL.LU R21, [R1+0x2a0] ;  /* 0x0002a00001157983 */ /* 0x000ee20000300800 */
[----:B------:R-:W-:Y:S02]  /*354d0*/  ISETP.LT.AND P6, PT, R23, c[0x0][0x178], !P3 ;  /* 0x00005e0017007a0c */ /* 0x000fe40005fc1270 */
[----:B------:R-:W-:Y:S02]  /*354e0*/  IADD3 R18, R19, c[0x0][0x198], RZ ;  /* 0x0000660013127a10 */ /* 0x000fe40007ffe0ff */
[----:B------:R-:W-:-:S03]  /*354f0*/  ISETP.LT.AND P2, PT, R28, c[0x0][0x178], !P3 ;  /* 0x00005e001c007a0c */ /* 0x000fc60005f41270 */
[----:B------:R-:W-:Y:S01]  /*35500*/  IMAD.WIDE R16, R18, 0x2, R12 ;  /* 0x0000000212107825 */ /* 0x000fe200078e020c */
[----:B------:R-:W-:-:S05]  /*35510*/  ISETP.LT.AND P4, PT, R23, c[0x0][0x178], !P1 ;  /* 0x00005e0017007a0c */ /* 0x000fca0004f81270 */
[----:B------:R-:W-:Y:S01]  /*35520*/  @P6 STG.E.U16 [R16.64], R20 ;  /* 0x0000001410006986 */ /* 0x000fe2000c101506 */
[----:B------:R-:W-:Y:S01]  /*35530*/  ISETP.LT.AND P6, PT, R27, c[0x0][0x178], !P3 ;  /* 0x00005e001b007a0c */ /* 0x000fe20005fc1270 */
[----:B0-----:R-:W-:Y:S01]  /*35540*/  IMAD.WIDE R4, R18, 0x2, R10 ;  /* 0x0000000212047825 */ /* 0x001fe200078e020a */
[----:B------:R-:W-:Y:S01]  /*35550*/  ISETP.LT.AND P3, PT, R26, c[0x0][0x178], !P3 ;  /* 0x00005e001a007a0c */ /* 0x000fe20005f61270 */
[----:B---3--:R0:W-:Y:S04]  /*35560*/  STL [R1+0x113c], R21 ;  /* 0x00113c1501007387 */ /* 0x0081e80000100800 */
[----:B0-----:R-:W3:Y:S01]  /*35570*/  LDL R21, [R1+0x2d0] ;  /* 0x0002d00001157983 */ /* 0x001ee20000100800 */
[----:B------:R-:W-:Y:S02]  /*35580*/  PRMT R17, R22, 0x7632, R17 ;  /* 0x0000763216117816 */ /* 0x000fe40000000011 */
[C---:B------:R-:W-:Y:S01]  /*35590*/  IADD3 R16, R18.reuse, c[0x0][0x198], RZ ;  /* 0x0000660012107a10 */ /* 0x040fe20007ffe0ff */
[----:B------:R-:W-:Y:S01]  /*355a0*/  IMAD.WIDE R6, R18, 0x2, R8 ;  /* 0x0000000212067825 */ /* 0x000fe200078e0208 */
[----:B------:R-:W-:Y:S01]  /*355b0*/  PRMT R19, R24, 0x7632, R19 ;  /* 0x0000763218137816 */ /* 0x000fe20000000013 */
[----:B------:R0:W-:Y:S01]  /*355c0*/  @P2 STG.E.U16 [R4.64], R17 ;  /* 0x0000001104002986 */ /* 0x0001e2000c101506 */
[----:B------:R-:W-:Y:S01]  /*355d0*/  ISETP.LT.AND P2, PT, R28, c[0x0][0x178], !P1 ;  /* 0x00005e001c007a0c */ /* 0x000fe20004f41270 */
[----:B------:R-:W-:Y:S01]  /*355e0*/  IMAD.WIDE R14, R18, 0x2, R2 ;  /* 0x00000002120e7825 */ /* 0x000fe200078e0202 */
[----:B------:R-:W-:Y:S01]  /*355f0*/  PRMT R20, R29, 0x7632, R20 ;  /* 0x000076321d147816 */ /* 0x000fe20000000014 */
[----:B------:R1:W-:Y:S04]  /*35600*/  @P6 STG.E.U16 [R6.64], R19 ;  /* 0x0000001306006986 */ /* 0x0003e8000c101506 */
[----:B------:R-:W-:Y:S01]  /*35610*/  @P3 STG.E.U16 [R14.64], R20 ;  /* 0x000000140e003986 */ /* 0x000fe2000c101506 */
[----:B0-----:R-:W-:-:S05]  /*35620*/  IMAD.WIDE R4, R16, 0x2, R12 ;  /* 0x0000000210047825 */ /* 0x001fca00078e020c */
        /* <DEDUP_REMOVED lines=134> */
[----:B------:R-:W3:Y:S01]  /*35e90*/  LDL.LU R24, [R1+0x2a4] ;  /* 0x0002a40001187983 */ /* 0x000ee20000300800 */
[----:B------:R-:W-:Y:S02]  /*35ea0*/  IADD3 R21, R25, 0x4e, RZ ;  /* 0x0000004e19157810 */ /* 0x000fe40007ffe0ff */
[----:B------:R-:W-:Y:S02]  /*35eb0*/  ISETP.LT.AND P2, PT, R28, c[0x0][0x178], !P4 ;  /* 0x00005e001c007a0c */ /* 0x000fe40006741270 */
[----:B------:R-:W-:Y:S02]  /*35ec0*/  ISETP.GE.AND P1, PT, R21, c[0x0][0x17c], PT ;  /* 0x00005f0015007a0c */ /* 0x000fe40003f26270 */
[----:B------:R-:W-:Y:S01]  /*35ed0*/  ISETP.LT.AND P3, PT, R27, c[0x0][0x178], !P4 ;  /* 0x00005e001b007a0c */ /* 0x000fe20006761270 */
[----:B------:R-:W-:Y:S01]  /*35ee0*/  IMAD.WIDE R4, R18, 0x2, R10 ;  /* 0x0000000212047825 */ /* 0x000fe200078e020a */
[----:B------:R-:W-:Y:S02]  /*35ef0*/  ISETP.LT.AND P6, PT, R26, c[0x0][0x178], !P4 ;  /* 0x00005e001a007a0c */ /* 0x000fe400067c1270 */
[----:B------:R-:W-:-:S02]  /*35f00*/  PRMT R17, R22, 0x7632, R17 ;  /* 0x0000763216117816 */ /* 0x000fc40000000011 */
[----:B------:R-:W-:Y:S02]  /*35f10*/  ISETP.LT.AND P4, PT, R23, c[0x0][0x178], !P1 ;  /* 0x00005e0017007a0c */ /* 0x000fe40004f81270 */
[----:B------:R-:W-:Y:S01]  /*35f20*/  IADD3 R20, R25, 0x4f, RZ ;  /* 0x0000004f19147810 */ /* 0x000fe20007ffe0ff */
[----:B---3--:R0:W-:Y:S04]  /*35f30*/  STL [R1+0x1134], R24 ;  /* 0x0011341801007387 */ /* 0x0081e80000100800 */
[----:B0-----:R-:W3:Y:S01]  /*35f40*/  LDL R24, [R1+0x2d4] ;  /* 0x0002d40001187983 */ /* 0x001ee20000100800 */
[C---:B------:R-:W-:Y:S01]  /*35f50*/  IADD3 R16, R18.reuse, c[0x0][0x198], RZ ;  /* 0x0000660012107a10 */ /* 0x040fe20007ffe0ff */
[----:B------:R-:W-:Y:S01]  /*35f60*/  IMAD.WIDE R6, R18, 0x2, R8 ;  /* 0x0000000212067825 */ /* 0x000fe200078e0208 */
[----:B------:R-:W-:Y:S01]  /*35f70*/  ISETP.GE.AND P5, PT, R20, c[0x0][0x17c], PT ;  /* 0x00005f0014007a0c */ /* 0x000fe20003fa6270 */
[----:B------:R0:W-:Y:S01]  /*35f80*/  @P2 STG.E.U16 [R4.64], R17 ;  /* 0x0000001104002986 */ /* 0x0001e2000c101506 */
[----:B------:R-:W-:Y:S01]  /*35f90*/  ISETP.LT.AND P2, PT, R28, c[0x0][0x178], !P1 ;  /* 0x00005e001c007a0c */ /* 0x000fe20004f41270 */
[----:B------:R-:W-:Y:S01]  /*35fa0*/  IMAD.WIDE R14, R18, 0x2, R2 ;  /* 0x00000002120e7825 */ /* 0x000fe200078e0202 */
[----:B------:R-:W-:Y:S01]  /*35fb0*/  PRMT R20, R29, 0x7632, R20 ;  /* 0x000076321d147816 */ /* 0x000fe20000000014 */
[----:B------:R2:W-:Y:S01]  /*35fc0*/  @P3 STG.E.U16 [R6.64], R19 ;  /* 0x0000001306003986 */ /* 0x0005e2000c101506 */
[----:B------:R-:W-:-:S03]  /*35fd0*/  IADD3 R21, R25, 0x50, RZ ;  /* 0x0000005019157810 */ /* 0x000fc60007ffe0ff */
[----:B------:R-:W-:Y:S01]  /*35fe0*/  @P6 STG.E.U16 [R14.64], R20 ;  /* 0x000000140e006986 */ /* 0x000fe2000c101506 */
[----:B0-----:R-:W-:Y:S01]  /*35ff0*/  IMAD.WIDE R4, R16, 0x2, R12 ;  /* 0x0000000210047825 */ /* 0x001fe200078e020c */
[----:B------:R-:W-:Y:S02]  /*36000*/  ISETP.GE.AND P0, PT, R21, c[0x0][0x17c], PT ;  /* 0x00005f0015007a0c */ /* 0x000fe40003f06270 */
[----:B------:R-:W4:Y:S01]  /*36010*/  LDL.LU R21, [R1+0x2b4] ;  /* 0x0002b40001157983 */ /* 0x000f220000300800 */
[----:B--2---:R-:W-:-:S03]  /*36020*/  PRMT R19, R0, 0x7632, R19 ;  /* 0x0000763200137816 */ /* 0x004fc60000000013 */
[----:B------:R0:W-:Y:S02]  /*36030*/  @P4 STG.E.U16 [R4.64], R0 ;  /* 0x0000000004004986 */ /* 0x0001e4000c101506 */
[----:B0-----:R-:W-:Y:S02]  /*36040*/  IMAD.WIDE R4, R16, 0x2, R10 ;  /* 0x0000000210047825 */ /* 0x001fe400078e020a */
[----:B------:R-:W2:Y:S04]  /*36050*/  LDL.LU R0, [R1+0x1e8] ;  /* 0x0001e80001007983 */ /* 0x000ea80000300800 */
[----:B------:R-:W5:Y:S04]  /*36060*/  LDL.LU R29, [R1+0x1d8] ;  /* 0x0001d800011d7983 */ /* 0x000f680000300800 */
[----:B------:R-:W2:Y:S04]  /*36070*/  LDL.LU R22, [R1+0x138] ;  /* 0x0001380001167983 */ /* 0x000ea80000300800 */
[----:B---3--:R0:W-:Y:S04]  /*36080*/  @P2 STG.E.U16 [R4.64], R24 ;  /* 0x0000001804002986 */ /* 0x0081e8000c101506 */
[----:B0-----:R-:W3:Y:S04]  /*36090*/  LDL.LU R24, [R1+0x1134] ;  /* 0x0011340001187983 */ /* 0x001ee80000300800 */
        /* <DEDUP_REMOVED lines=8> */
[----:B----4-:R0:W-:Y:S01]  /*36120*/  @P3 STG.E.U16 [R6.64], R21 ;  /* 0x0000001506003986 */ /* 0x0101e2000c101506 */
[----:B------:R-:W-:Y:S02]  /*36130*/  ISETP.LT.AND P2, PT, R28, c[0x0][0x178], !P5 ;  /* 0x00005e001c007a0c */ /* 0x000fe40006f41270 */
[----:B------:R-:W-:Y:S02]  /*36140*/  ISETP.LT.AND P3, PT, R27, c[0x0][0x178], !P5 ;  /* 0x00005e001b007a0c */ /* 0x000fe40006f61270 */
[----:B------:R-:W-:-:S04]  /*36150*/  IADD3 R20, R25, 0x51, RZ ;  /* 0x0000005119147810 */ /* 0x000fc80007ffe0ff */
[----:B------:R-:W-:Y:S01]  /*36160*/  ISETP.GE.AND P4, PT, R20, c[0x0][0x17c], PT ;  /* 0x00005f0014007a0c */ /* 0x000fe20003f86270 */
[----:B0-----:R-:W-:Y:S01]  /*36170*/  IMAD.WIDE R6, R18, 0x2, R8 ;  /* 0x0000000212067825 */ /* 0x001fe200078e0208 */
[----:B---3--:R-:W-:Y:S04]  /*36180*/  @P1 STG.E.U16 [R14.64], R24 ;  /* 0x000000180e001986 */ /* 0x008fe8000c101506 */
[----:B------:R0:W-:Y:S02]  /*36190*/  @P6 STG.E.U16 [R16.64], R19 ;  /* 0x0000001310006986 */ /* 0x0001e4000c101506 */
[----:B0-----:R-:W-:Y:S02]  /*361a0*/  PRMT R19, R21, 0x7632, R19 ;  /* 0x0000763215137816 */ /* 0x001fe40000000013 */
[----:B------:R-:W-:-:S04]  /*361b0*/  IADD3 R21, R25, 0x52, RZ ;  /* 0x0000005219157810 */ /* 0x000fc80007ffe0ff */
[----:B------:R-:W-:Y:S02]  /*361c0*/  ISETP.GE.AND P1, PT, R21, c[0x0][0x17c], PT ;  /* 0x00005f0015007a0c */ /* 0x000fe40003f26270 */
[----:B------:R-:W3:Y:S01]  /*361d0*/  LDL.LU R21, [R1+0x148] ;  /* 0x0001480001157983 */ /* 0x000ee20000300800 */
[----:B------:R-:W-:Y:S02]  /*361e0*/  ISETP.LT.AND P6, PT, R26, c[0x0][0x178], !P5 ;  /* 0x00005e001a007a0c */ /* 0x000fe40006fc1270 */
[----:B------:R-:W-:Y:S02]  /*361f0*/  ISETP.LT.AND P5, PT, R23, c[0x0][0x178], !P0 ;  /* 0x00005e0017007a0c */ /* 0x000fe400047a1270 */
[----:B--2---:R-:W-:Y:S01]  /*36200*/  PRMT R17, R5, 0x7632, R17 ;  /* 0x0000763205117816 */ /* 0x004fe20000000011 */
[C---:B------:R-:W-:Y:S01]  /*36210*/  IMAD.WIDE R4, R18.reuse, 0x2, R10 ;  /* 0x0000000212047825 */ /* 0x040fe200078e020a */
[----:B------:R-:W-:Y:S02]  /*36220*/  IADD3 R16, R18, c[0x0][0x198], RZ ;  /* 0x0000660012107a10 */ /* 0x000fe40007ffe0ff */
[----:B------:R-:W-:Y:S01]  /*36230*/  PRMT R20, R24, 0x7632, R20 ;  /* 0x0000763218147816 */ /* 0x000fe20000000014 */
[----:B------:R-:W-:Y:S01]  /*36240*/  IMAD.WIDE R14, R18, 0x2, R2 ;  /* 0x00000002120e7825 */ /* 0x000fe200078e0202 */
[----:B------:R0:W-:Y:S04]  /*36250*/  @P2 STG.E.U16 [R4.64], R17 ;  /* 0x0000001104002986 */ /* 0x0001e8000c101506 */
[----:B------:R1:W-:Y:S04]  /*36260*/  @P3 STG.E.U16 [R6.64], R19 ;  /* 0x0000001306003986 */ /* 0x0003e8000c101506 */
[----:B------:R-:W-:Y:S01]  /*36270*/  @P6 STG.E.U16 [R14.64], R20 ;  /* 0x000000140e006986 */ /* 0x000fe2000c101506 */
[----:B0-----:R-:W-:Y:S01]  /*36280*/  IMAD.WIDE R4, R16, 0x2, R12 ;  /* 0x0000000210047825 */ /* 0x001fe200078e020c */
[----:B-1----:R-:W-:-:S04]  /*36290*/  PRMT R19, R0, 0x7632, R19 ;  /* 0x0000763200137816 */ /* 0x002fc80000000013 */
[----:B------:R0:W-:Y:S04]  /*362a0*/  @P5 STG.E.U16 [R4.64], R0 ;  /* 0x0000000004005986 */ /* 0x0001e8000c101506 */
[----:B0-----:R-:W2:Y:S01]  /*362b0*/  LDL.LU R0, [R1+0x228] ;  /* 0x0002280001007983 */ /* 0x001ea20000300800 */
[----:B------:R-:W-:Y:S02]  /*362c0*/  ISETP.LT.AND P2, PT, R28, c[0x0][0x178], !P0 ;  /* 0x00005e001c007a0c */ /* 0x000fe40004741270 */
[----:B------:R-:W-:Y:S02]  /*362d0*/  ISETP.LT.AND P3, PT, R27, c[0x0][0x178], !P0 ;  /* 0x00005e001b007a0c */ /* 0x000fe40004761270 */
[----:B------:R-:W-:Y:S02]  /*362e0*/  ISETP.LT.AND P6, PT, R23, c[0x0][0x178], !P4 ;  /* 0x00005e0017007a0c */ /* 0x000fe400067c1270 */
[C---:B------:R-:W-:Y:S01]  /*362f0*/  IADD3 R18, R16.reuse, c[0x0][0x198], RZ ;  /* 0x0000660010127a10 */ /* 0x040fe20007ffe0ff */
[----:B------:R-:W-:Y:S01]  /*36300*/  IMAD.WIDE R4, R16, 0x2, R10 ;  /* 0x0000000210047825 */ /* 0x000fe200078e020a */
[----:B------:R-:W-:Y:S01]  /*36310*/  ISETP.LT.AND P0, PT, R26, c[0x0][0x178], !P0 ;  /* 0x00005e001a007a0c */ /* 0x000fe20004701270 */
[----:B------:R-:W4:Y:S02]  /*36320*/  LDL.LU R24, [R1+0x218] ;  /* 0x0002180001187983 */ /* 0x000f240000300800 */
[----:B------:R-:W-:-:S04]  /*36330*/  IMAD.WIDE R6, R16, 0x2, R8 ;  /* 0x0000000210067825 */ /* 0x000fc800078e0208 */
[----:B------:R-:W-:Y:S01]  /*36340*/  IMAD.WIDE R14, R16, 0x2, R2 ;  /* 0x00000002100e7825 */ /* 0x000fe200078e0202 */
[----:B-----5:R0:W-:Y:S03]  /*36350*/  @P2 STG.E.U16 [R4.64], R29 ;  /* 0x0000001d04002986 */ /* 0x0201e6000c101506 */
[----:B------:R-:W-:Y:S01]  /*36360*/  IMAD.WIDE R16, R18, 0x2, R12 ;  /* 0x0000000212107825 */ /* 0x000fe200078e020c */
[----:B------:R-:W-:Y:S02]  /*36370*/  ISETP.LT.AND P2, PT, R28, c[0x0][0x178], !P4 ;  /* 0x00005e001c007a0c */ /* 0x000fe40006741270 */
[----:B------:R-:W-:Y:S01]  /*36380*/  IADD3 R20, R25, 0x53, RZ ;  /* 0x0000005319147810 */ /* 0x000fe20007ffe0ff */
[----:B0-----:R-:W-:-:S03]  /*36390*/  IMAD.WIDE R4, R18, 0x2, R10 ;  /* 0x0000000212047825 */ /* 0x001fc600078e020a */
[----:B------:R-:W-:Y:S02]  /*363a0*/  ISETP.GE.AND P5, PT, R20, c[0x0][0x17c], PT ;  /* 0x00005f0014007a0c */ /* 0x000fe40003fa6270 */
[----:B------:R-:W-:Y:S01]  /*363b0*/  PRMT R20, R22, 0x7632, R20 ;  /* 0x0000763216147816 */ /* 0x000fe20000000014 */
[----:B---3--:R-:W-:Y:S04]  /*363c0*/  @P3 STG.E.U16 [R6.64], R21 ;  /* 0x0000001506003986 */ /* 0x008fe8000c101506 */
[----:B------:R-:W-:Y:S04]  /*363d0*/  @P0 STG.E.U16 [R14.64], R22 ;  /* 0x000000160e000986 */ /* 0x000fe8000c101506 */
[----:B------:R0:W-:Y:S01]  /*363e0*/  @P6 STG.E.U16 [R16.64], R19 ;  /* 0x0000001310006986 */ /* 0x0001e2000c101506 */
[----:B------:R-:W-:-:S02]  /*363f0*/  ISETP.LT.AND P3, PT, R27, c[0x0][0x178], !P4 ;  /* 0x00005e001b007a0c */ /* 0x000fc40006761270 */
[----:B------:R-:W-:Y:S02]  /*36400*/  ISETP.LT.AND P6, PT, R26, c[0x0][0x178], !P4 ;  /* 0x00005e001a007a0c */ /* 0x000fe400067c1270 */
[----:B0-----:R-:W-:Y:S02]  /*36410*/  PRMT R19, R21, 0x7632, R19 ;  /* 0x0000763215137816 */ /* 0x001fe40000000013 */
[----:B------:R-:W-:Y:S02]  /*36420*/  IADD3 R21, R25, 0x54, RZ ;  /* 0x0000005419157810 */ /* 0x000fe40007ffe0ff */
[----:B------:R-:W-:Y:S02]  /*36430*/  PRMT R17, R29, 0x7632, R17 ;  /* 0x000076321d117816 */ /* 0x000fe40000000011 */
[----:B------:R-:W3:Y:S01]  /*36440*/  LDL.LU R29, [R1+0x1c8] ;  /* 0x0001c800011d7983 */ /* 0x000ee20000300800 */
[----:B------:R-:W-:-:S03]  /*36450*/  ISETP.GE.AND P0, PT, R21, c[0x0][0x17c], PT ;  /* 0x00005f0015007a0c */ /* 0x000fc60003f06270 */
[----:B------:R-:W5:Y:S01]  /*36460*/  LDL.LU R21, [R1+0x1f8] ;  /* 0x0001f80001157983 */ /* 0x000f620000300800 */
[----:B------:R-:W-:Y:S02]  /*36470*/  ISETP.LT.AND P4, PT, R23, c[0x0][0x178], !P1 ;  /* 0x00005e0017007a0c */ /* 0x000fe40004f81270 */
[C---:B------:R-:W-:Y:S01]  /*36480*/  IADD3 R16, R18.reuse, c[0x0][0x198], RZ ;  /* 0x0000660012107a10 */ /* 0x040fe20007ffe0ff */
[C---:B------:R-:W-:Y:S01]  /*36490*/  IMAD.WIDE R6, R18.reuse, 0x2, R8 ;  /* 0x0000000212067825 */ /* 0x040fe200078e0208 */
[----:B------:R0:W-:Y:S03]  /*364a0*/  @P2 STG.E.U16 [R4.64], R17 ;  /* 0x0000001104002986 */ /* 0x0001e6000c101506 */
[----:B------:R-:W-:Y:S01]  /*364b0*/  IMAD.WIDE R14, R18, 0x2, R2 ;  /* 0x00000002120e7825 */ /* 0x000fe200078e0202 */
[----:B------:R2:W-:Y:S04]  /*364c0*/  @P3 STG.E.U16 [R6.64], R19 ;  /* 0x0000001306003986 */ /* 0x0005e8000c101506 */
[----:B------:R-:W-:Y:S01]  /*364d0*/  @P6 STG.E.U16 [R14.64], R20 ;  /* 0x000000140e006986 */ /* 0x000fe2000c101506 */
[----:B0-----:R-:W-:Y:S01]  /*364e0*/  IMAD.WIDE R4, R16, 0x2, R12 ;  /* 0x0000000210047825 */ /* 0x001fe200078e020c */
[----:B--2---:R-:W-:-:S04]  /*364f0*/  PRMT R19, R0, 0x7632, R19 ;  /* 0x0000763200137816 */ /* 0x004fc80000000013 */
[----:B------:R0:W-:Y:S04]  /*36500*/  @P4 STG.E.U16 [R4.64], R0 ;  /* 0x0000000004004986 */ /* 0x0001e8000c101506 */
[----:B0-----:R-:W2:Y:S04]  /*36510*/  LDL.LU R0, [R1+0x298] ;  /* 0x0002980001007983 */ /* 0x001ea80000300800 */
[----:B------:R-:W2:Y:S01]  /*36520*/  LDL R22, [R1+0x288] ;  /* 0x0002880001167983 */ /* 0x000ea20000100800 */
[----:B------:R-:W-:Y:S02]  /*36530*/  ISETP.LT.AND P2, PT, R28, c[0x0][0x178], !P1 ;  /* 0x00005e001c007a0c */ /* 0x000fe40004f41270 */
[----:B------:R-:W-:-:S02]  /*36540*/  ISETP.LT.AND P3, PT, R27, c[0x0][0x178], !P1 ;  /* 0x00005e001b007a0c */ /* 0x000fc40004f61270 */
[----:B------:R-:W-:Y:S01]  /*36550*/  ISETP.LT.AND P1, PT, R26, c[0x0][0x178], !P1 ;  /* 0x00005e001a007a0c */ /* 0x000fe20004f21270 */
[C---:B------:R-:W-:Y:S01]  /*36560*/  IMAD.WIDE R4, R16.reuse, 0x2, R10 ;  /* 0x0000000210047825 */ /* 0x040fe200078e020a */
[----:B------:R-:W-:Y:S02]  /*36570*/  ISETP.LT.AND P6, PT, R23, c[0x0][0x178], !P5 ;  /* 0x00005e0017007a0c */ /* 0x000fe40006fc1270 */
[C---:B------:R-:W-:Y:S01]  /*36580*/  IADD3 R18, R16.reuse, c[0x0][0x198], RZ ;  /* 0x0000660010127a10 */ /* 0x040fe20007ffe0ff */
[----:B------:R-:W-:-:S04]  /*36590*/  IMAD.WIDE R6, R16, 0x2, R8 ;  /* 0x0000000210067825 */ /* 0x000fc800078e0208 */
[----:B----4-:R0:W-:Y:S01]  /*365a0*/  @P2 STG.E.U16 [R4.64], R24 ;  /* 0x0000001804002986 */ /* 0x0101e2000c101506 */
[----:B------:R-:W-:Y:S01]  /*365b0*/  IMAD.WIDE R14, R16, 0x2, R2 ;  /* 0x00000002100e7825 */ /* 0x000fe200078e0202 */
[----:B------:R-:W-:-:S03]  /*365c0*/  ISETP.LT.AND P2, PT, R28, c[0x0][0x178], !P5 ;  /* 0x00005e001c007a0c */ /* 0x000fc60006f41270 */
[----:B------:R-:W-:Y:S01]  /*365d0*/  IMAD.WIDE R16, R18, 0x2, R12 ;  /* 0x0000000212107825 */ /* 0x000fe200078e020c */
[----:B------:R-:W-:-:S03]  /*365e0*/  IADD3 R20, R25, 0x55, RZ ;  /* 0x0000005519147810 */ /* 0x000fc60007ffe0ff */
[----:B0-----:R-:W-:Y:S01]  /*365f0*/  IMAD.WIDE R4, R18, 0x2, R10 ;  /* 0x0000000212047825 */ /* 0x001fe200078e020a */
[----:B------:R-:W-:Y:S01]  /*36600*/  ISETP.GE.AND P4, PT, R20, c[0x0][0x17c], PT ;  /* 0x00005f0014007a0c */ /* 0x000fe20003f86270 */
[----:B-----5:R0:W-:Y:S01]  /*36610*/  @P3 STG.E.U16 [R6.64], R21 ;  /* 0x0000001506003986 */ /* 0x0201e2000c101506 */
[----:B------:R-:W-:-:S03]  /*36620*/  ISETP.LT.AND P3, PT, R27, c[0x0][0x178], !P5 ;  /* 0x00005e001b007a0c */ /* 0x000fc60006f61270 */
[----:B---3--:R-:W-:Y:S04]  /*36630*/  @P1 STG.E.U16 [R14.64], R29 ;  /* 0x0000001d0e001986 */ /* 0x008fe8000c101506 */
[----:B------:R1:W-:Y:S01]  /*36640*/  @P6 STG.E.U16 [R16.64], R19 ;  /* 0x0000001310006986 */ /* 0x0003e2000c101506 */
[----:B------:R-:W-:Y:S02]  /*36650*/  ISETP.LT.AND P6, PT, R26, c[0x0][0x178], !P5 ;  /* 0x00005e001a007a0c */ /* 0x000fe40006fc1270 */
[----:B------:R-:W-:Y:S01]  /*36660*/  ISETP.LT.AND P5, PT, R23, c[0x0][0x178], !P0 ;  /* 0x00005e0017007a0c */ /* 0x000fe200047a1270 */
[----:B0-----:R-:W-:Y:S01]  /*36670*/  IMAD.WIDE R6, R18, 0x2, R8 ;  /* 0x0000000212067825 */ /* 0x001fe200078e0208 */
[----:B------:R-:W-:Y:S02]  /*36680*/  PRMT R20, R29, 0x7632, R20 ;  /* 0x000076321d147816 */ /* 0x000fe40000000014 */
[----:B-1----:R-:W-:-:S02]  /*36690*/  PRMT R17, R24, 0x7632, R17 ;  /* 0x0000763218117816 */ /* 0x002fc40000000011 */
[C---:B------:R-:W-:Y:S01]  /*366a0*/  IADD3 R16, R18.reuse, c[0x0][0x198], RZ ;  /* 0x0000660012107a10 */ /* 0x040fe20007ffe0ff */
[----:B------:R-:W-:Y:S01]  /*366b0*/  IMAD.WIDE R14, R18, 0x2, R2 ;  /* 0x00000002120e7825 */ /* 0x000fe200078e0202 */
[----:B------:R-:W-:Y:S01]  /*366c0*/  PRMT R19, R21, 0x7632, R19 ;  /* 0x0000763215137816 */ /* 0x000fe20000000013 */
[----:B------:R0:W-:Y:S01]  /*366d0*/  @P2 STG.E.U16 [R4.64], R17 ;  /* 0x0000001104002986 */ /* 0x0001e2000c101506 */
[----:B------:R-:W-:-:S03]  /*366e0*/  ISETP.LT.AND P2, PT, R28, c[0x0][0x178], !P0 ;  /* 0x00005e001c007a0c */ /* 0x000fc60004741270 */
[----:B------:R1:W-:Y:S04]  /*366f0*/  @P3 STG.E.U16 [R6.64], R19 ;  /* 0x0000001306003986 */ /* 0x0003e8000c101506 */
[----:B------:R-:W-:Y:S01]  /*36700*/  @P6 STG.E.U16 [R14.64], R20 ;  /* 0x000000140e006986 */ /* 0x000fe2000c101506 */
[----:B0-----:R-:W-:-:S03]  /*36710*/  IMAD.WIDE R4, R16, 0x2, R12 ;  /* 0x0000000210047825 */ /* 0x001fc600078e020c */
[----:B------:R-:W3:Y:S04]  /*36720*/  LDL.LU R24, [R1+0x128] ;  /* 0x0001280001187983 */ /* 0x000ee80000300800 */
[----:B--2---:R0:W-:Y:S01]  /*36730*/  @P5 STG.E.U16 [R4.64], R0 ;  /* 0x0000000004005986 */ /* 0x0041e2000c101506 */
[----:B-1----:R-:W-:Y:S01]  /*36740*/  PRMT R19, R0, 0x7632, R19 ;  /* 0x0000763200137816 */ /* 0x002fe20000000013 */
[----:B0-----:R-:W-:Y:S02]  /*36750*/  IMAD.WIDE R4, R16, 0x2, R10 ;  /* 0x0000000210047825 */ /* 0x001fe400078e020a */
[----:B------:R-:W2:Y:S04]  /*36760*/  LDL.LU R0, [R1+0x2c8] ;  /* 0x0002c80001007983 */ /* 0x000ea80000300800 */
[----:B------:R-:W4:Y:S04]  /*36770*/  LDL.LU R29, [R1+0x2d8] ;  /* 0x0002d800011d7983 */ /* 0x000f280000300800 */
[----:B------:R0:W-:Y:S04]  /*36780*/  @P2 STG.E.U16 [R4.64], R22 ;  /* 0x0000001604002986 */ /* 0x0001e8000c101506 */
[----:B0-----:R-:W5:Y:S04]  /*36790*/  LDL.LU R22, [R1+0x1130] ;  /* 0x0011300001167983 */ /* 0x001f680000300800 */
[----:B------:R-:W2:Y:S04]  /*367a0*/  LDL.LU R4, [R1+0x288] ;  /* 0x0002880001047983 */ /* 0x000ea80000300800 */
[----:B------:R-:W2:Y:S01]  /*367b0*/  LDL.LU R5, [R1+0x208] ;  /* 0x0002080001057983 */ /* 0x000ea20000300800 */
[----:B------:R-:W-:-:S02]  /*367c0*/  ISETP.LT.AND P3, PT, R27, c[0x0][0x178], !P0 ;  /* 0x00005e001b007a0c */ /* 0x000fc40004761270 */
[----:B------:R-:W-:Y:S01]  /*367d0*/  ISETP.LT.AND P0, PT, R26, c[0x0][0x178], !P0 ;  /* 0x00005e001a007a0c */ /* 0x000fe20004701270 */
[C---:B------:R-:W-:Y:S01]  /*367e0*/  IMAD.WIDE R6, R16.reuse, 0x2, R8 ;  /* 0x0000000210067825 */ /* 0x040fe200078e0208 */
[----:B------:R-:W-:Y:S02]  /*367f0*/  ISETP.LT.AND P6, PT, R23, c[0x0][0x178], !P4 ;  /* 0x00005e0017007a0c */ /* 0x000fe400067c1270 */
[C---:B------:R-:W-:Y:S01]  /*36800*/  IADD3 R18, R16.reuse, c[0x0][0x198], RZ ;  /* 0x0000660010127a10 */ /* 0x040fe20007ffe0ff */
[----:B------:R-:W-:Y:S01]  /*36810*/  IMAD.WIDE R14, R16, 0x2, R2 ;  /* 0x00000002100e7825 */ /* 0x000fe200078e0202 */
[C---:B------:R-:W-:Y:S02]  /*36820*/  IADD3 R21, R25.reuse, 0x56, RZ ;  /* 0x0000005619157810 */ /* 0x040fe40007ffe0ff */
[----:B------:R-:W-:Y:S01]  /*36830*/  ISETP.LT.AND P2, PT, R28, c[0x0][0x178], !P4 ;  /* 0x00005e001c007a0c */ /* 0x000fe20006741270 */
[----:B------:R-:W-:Y:S01]  /*36840*/  IMAD.WIDE R16, R18, 0x2, R12 ;  /* 0x0000000212107825 */ /* 0x000fe200078e020c */
[----:B------:R-:W-:-:S02]  /*36850*/  IADD3 R20, R25, 0x57, RZ ;  /* 0x0000005719147810 */ /* 0x000fc40007ffe0ff */
[----:B------:R-:W-:Y:S02]  /*36860*/  ISETP.GE.AND P1, PT, R21, c[0x0][0x17c], PT ;  /* 0x00005f0015007a0c */ /* 0x000fe40003f26270 */
[----:B------:R-:W-:Y:S01]  /*36870*/  ISETP.GE.AND P5, PT, R20, c[0x0][0x17c], PT ;  /* 0x00005f0014007a0c */ /* 0x000fe20003fa6270 */
[----:B--2---:R0:W-:Y:S04]  /*36880*/  @P3 STG.E.U16 [R6.64], R5 ;  /* 0x0000000506003986 */ /* 0x0041e8000c101506 */
[----:B---3--:R1:W-:Y:S01]  /*36890*/  @P0 STG.E.U16 [R14.64], R24 ;  /* 0x000000180e000986 */ /* 0x0083e2000c101506 */
[----:B------:R-:W-:Y:S02]  /*368a0*/  ISETP.LT.AND P0, PT, R27, c[0x0][0x178], !P4 ;  /* 0x00005e001b007a0c */ /* 0x000fe40006701270 */
[----:B------:R-:W-:Y:S01]  /*368b0*/  ISETP.LT.AND P4, PT, R26, c[0x0][0x178], !P4 ;  /* 0x00005e001a007a0c */ /* 0x000fe20006781270 */
[----:B------:R-:W-:Y:S01]  /*368c0*/  @P6 STG.E.U16 [R16.64], R19 ;  /* 0x0000001310006986 */ /* 0x000fe2000c101506 */
[----:B------:R-:W-:-:S02]  /*368d0*/  PRMT R20, R4, 0x7632, R20 ;  /* 0x0000763204147816 */ /* 0x000fc40000000014 */
[----:B------:R-:W-:Y:S01]  /*368e0*/  PRMT R21, R5, 0x7632, R21 ;  /* 0x0000763205157816 */ /* 0x000fe20000000015 */
[C---:B0-----:R-:W-:Y:S01]  /*368f0*/  IMAD.WIDE R4, R18.reuse, 0x2, R10 ;  /* 0x0000000212047825 */ /* 0x041fe200078e020a */
[----:B------:R-:W-:Y:S02]  /*36900*/  ISETP.LT.AND P6, PT, R23, c[0x0][0x178], !P1 ;  /* 0x00005e0017007a0c */ /* 0x000fe40004fc1270 */
[----:B------:R-:W-:Y:S01]  /*36910*/  IADD3 R23, R25, 0x58, RZ ;  /* 0x0000005819177810 */ /* 0x000fe20007ffe0ff */
[----:B------:R-:W-:Y:S01]  /*36920*/  IMAD.WIDE R6, R18, 0x2, R8 ;  /* 0x0000000212067825 */ /* 0x000fe200078e0208 */
[----:B-----5:R-:W-:Y:S01]  /*36930*/  PRMT R22, R24, 0x7632, R22 ;  /* 0x0000763218167816 */ /* 0x020fe20000000016 */
[----:B------:R-:W-:Y:S01]  /*36940*/  @P2 STG.E.U16 [R4.64], R20 ;  /* 0x0000001404002986 */ /* 0x000fe2000c101506 */
[----:B------:R-:W-:Y:S01]  /*36950*/  ISETP.LT.AND P3, PT, R28, c[0x0][0x178], !P1 ;  /* 0x00005e001c007a0c */ /* 0x000fe20004f61270 */
[C---:B-1----:R-:W-:Y:S01]  /*36960*/  IMAD.WIDE R14, R18.reuse, 0x2, R2 ;  /* 0x00000002120e7825 */ /* 0x042fe200078e0202 */
[----:B------:R-:W-:Y:S01]  /*36970*/  ISETP.GE.AND P2, PT, R23, c[0x0][0x17c], PT ;  /* 0x00005f0017007a0c */ /* 0x000fe20003f46270 */
[----:B------:R-:W2:Y:S04]  /*36980*/  LDL.LU R28, [R1+0x2a8] ;  /* 0x0002a800011c7983 */ /* 0x000ea80000300800 */
[----:B------:R-:W3:Y:S04]  /*36990*/  LDL R23, [R1+0xae4] ;  /* 0x000ae40001177983 */ /* 0x000ee80000100800 */
[----:B------:R0:W-:Y:S04]  /*369a0*/  @P0 STG.E.U16 [R6.64], R21 ;  /* 0x0000001506000986 */ /* 0x0001e8000c101506 */
[----:B------:R-:W-:Y:S04]  /*369b0*/  @P4 STG.E.U16 [R14.64], R22 ;  /* 0x000000160e004986 */ /* 0x000fe8000c101506 */
[----:B0-----:R-:W5:Y:S04]  /*369c0*/  LDL.LU R21, [R1+0x2b8] ;  /* 0x0002b80001157983 */ /* 0x001f680000300800 */
[----:B------:R0:W-:Y:S04]  /*369d0*/  STL [R1+0x1120], R22 ;  /* 0x0011201601007387 */ /* 0x0001e80000100800 */
[----:B0-----:R-:W2:Y:S01]  /*369e0*/  LDL R22, [R1+0xae0] ;  /* 0x000ae00001167983 */ /* 0x001ea20000100800 */
[----:B------:R-:W-:-:S02]  /*369f0*/  IADD3 R19, R18, c[0x0][0x198], RZ ;  /* 0x0000660012137a10 */ /* 0x000fc40007ffe0ff */
[----:B------:R-:W-:Y:S01]  /*36a00*/  IADD3 R6, R25, 0x59, RZ ;  /* 0x0000005919067810 */ /* 0x000fe20007ffe0ff */
[----:B------:R-:W3:Y:S02]  /*36a10*/  LDL.LU R24, [R1+0x1ec] ;  /* 0x0001ec0001187983 */ /* 0x000ee40000300800 */
[----:B------:R-:W-:Y:S01]  /*36a20*/  IMAD.WIDE R16, R19, 0x2, R12 ;  /* 0x0000000213107825 */ /* 0x000fe200078e020c */
[----:B------:R-:W-:-:S03]  /*36a30*/  PRMT R20, R0, 0x7632, R20 ;  /* 0x0000763200147816 */ /* 0x000fc60000000014 */
[C---:B------:R-:W-:Y:S01]  /*36a40*/  IMAD.WIDE R4, R19.reuse, 0x2, R10 ;  /* 0x0000000213047825 */ /* 0x040fe200078e020a */
[----:B------:R0:W-:Y:S01]  /*36a50*/  @P6 STG.E.U16 [R16.64], R0 ;  /* 0x0000000010006986 */ /* 0x0001e2000c101506 */
[----:B------:R-:W-:Y:S02]  /*36a60*/  ISETP.GE.AND P0, PT, R6, c[0x0][0x17c], PT ;  /* 0x00005f0006007a0c */ /* 0x000fe40003f06270 */
[C---:B------:R-:W-:Y:S01]  /*36a70*/  IADD3 R18, R19.reuse, c[0x0][0x198], RZ ;  /* 0x0000660013127a10 */ /* 0x040fe20007ffe0ff */
[----:B----4-:R1:W-:Y:S01]  /*36a80*/  @P3 STG.E.U16 [R4.64], R29 ;  /* 0x0000001d04003986 */ /* 0x0103e2000c101506 */
[----:B------:R-:W-:-:S03]  /*36a90*/  IMAD.WIDE R6, R19, 0x2, R2 ;  /* 0x0000000213067825 */ /* 0x000fc600078e0202 */
[----:B0-----:R-:W4:Y:S01]  /*36aa0*/  LDL.LU R0, [R1+0x1dc] ;  /* 0x0001dc0001007983 */ /* 0x001f220000300800 */
[----:B-1----:R-:W-:Y:S01]  /*36ab0*/  IMAD.WIDE R4, R19, 0x2, R8 ;  /* 0x0000000213047825 */ /* 0x002fe200078e0208 */
[----:B------:R-:W-:Y:S02]  /*36ac0*/  PRMT R19, R29, 0x7632, R19 ;  /* 0x000076321d137816 */ /* 0x000fe40000000013 */
[----:B------:R-:W4:Y:S01]  /*36ad0*/  LDL.LU R29, [R1+0x14c] ;  /* 0x00014c00011d7983 */ /* 0x000f220000300800 */
[----:B------:R-:W-:Y:S02]  /*36ae0*/  ISETP.LT.AND P4, PT, R27, c[0x0][0x178], !P1 ;  /* 0x00005e001b007a0c */ /* 0x000fe40004f81270 */
[----:B------:R-:W-:Y:S01]  /*36af0*/  ISETP.LT.AND P1, PT, R26, c[0x0][0x178], !P1 ;  /* 0x00005e001a007a0c */ /* 0x000fe20004f21270 */
[----:B------:R-:W-:-:S04]  /*36b00*/  IMAD.WIDE R14, R18, 0x2, R12 ;  /* 0x00000002120e7825 */ /* 0x000fc800078e020c */
[----:B------:R-:W-:-:S06]  /*36b10*/  IMAD.WIDE R16, R18, 0x2, R10 ;  /* 0x0000000212107825 */ /* 0x000fcc00078e020a */
[----:B-----5:R-:W-:Y:S01]  /*36b20*/  @P4 STG.E.U16 [R4.64], R21 ;  /* 0x0000001504004986 */ /* 0x020fe2000c101506 */
[----:B--2---:R-:W-:-:S03]  /*36b30*/  ISETP.LT.AND P6, PT, R22, c[0x0][0x178], !P5 ;  /* 0x00005e0016007a0c */ /* 0x004fc60006fc1270 */
[----:B------:R-:W-:Y:S10]  /*36b40*/  @P1 STG.E.U16 [R6.64], R28 ;  /* 0x0000001c06001986 */ /* 0x000ff4000c101506 */
[----:B------:R0:W-:Y:S02]  /*36b50*/  @P6 STG.E.U16 [R14.64], R20 ;  /* 0x000000140e006986 */ /* 0x0001e4000c101506 */
[----:B0-----:R-:W-:-:S02]  /*36b60*/  PRMT R15, R28, 0x7632, R15 ;  /* 0x000076321c0f7816 */ /* 0x001fc4000000000f */
[----:B------:R-:W2:Y:S01]  /*36b70*/  LDL.LU R28, [R1+0x13c] ;  /* 0x00013c00011c7983 */ /* 0x000ea20000300800 */
[----:B---3--:R-:W-:Y:S02]  /*36b80*/  ISETP.LT.AND P3, PT, R23, c[0x0][0x178], !P5 ;  /* 0x00005e0017007a0c */ /* 0x008fe40006f61270 */
[----:B------:R-:W-:Y:S02]  /*36b90*/  ISETP.LT.AND P1, PT, R27, c[0x0][0x178], !P5 ;  /* 0x00005e001b007a0c */ /* 0x000fe40006f21270 */
[----:B------:R-:W-:Y:S01]  /*36ba0*/  ISETP.LT.AND P5, PT, R26, c[0x0][0x178], !P5 ;  /* 0x00005e001a007a0c */ /* 0x000fe20006fa1270 */
[C---:B------:R-:W-:Y:S01]  /*36bb0*/  IMAD.WIDE R4, R18.reuse, 0x2, R8 ;  /* 0x0000000212047825 */ /* 0x040fe200078e0208 */
[----:B------:R-:W-:Y:S02]  /*36bc0*/  PRMT R14, R21, 0x7632, R14 ;  /* 0x00007632150e7816 */ /* 0x000fe4000000000e */
[----:B------:R-:W-:Y:S01]  /*36bd0*/  ISETP.LT.AND P6, PT, R23, c[0x0][0x178], !P2 ;  /* 0x00005e0017007a0c */ /* 0x000fe200057c1270 */
[----:B------:R-:W-:-:S04]  /*36be0*/  IMAD.WIDE R6, R18, 0x2, R2 ;  /* 0x0000000212067825 */ /* 0x000fc800078e0202 */
[----:B------:R0:W-:Y:S01]  /*36bf0*/  @P3 STG.E.U16 [R16.64], R19 ;  /* 0x0000001310003986 */ /* 0x0001e2000c101506 */
[----:B------:R-:W-:Y:S02]  /*36c00*/  ISETP.LT.AND P3, PT, R22, c[0x0][0x178], !P2 ;  /* 0x00005e0016007a0c */ /* 0x000fe40005761270 */
[----:B------:R-:W-:Y:S01]  /*36c10*/  IADD3 R18, R18, c[0x0][0x198], RZ ;  /* 0x0000660012127a10 */ /* 0x000fe20007ffe0ff */
[----:B------:R1:W-:Y:S01]  /*36c20*/  @P1 STG.E.U16 [R4.64], R14 ;  /* 0x0000000e04001986 */ /* 0x0003e2000c101506 */
[----:B------:R-:W-:-:S03]  /*36c30*/  ISETP.LT.AND P4, PT, R27, c[0x0][0x178], !P2 ;  /* 0x00005e001b007a0c */ /* 0x000fc60005781270 */
[----:B------:R3:W-:Y:S01]  /*36c40*/  @P5 STG.E.U16 [R6.64], R15 ;  /* 0x0000000f06005986 */ /* 0x0007e2000c101506 */
[----:B0-----:R-:W-:Y:S01]  /*36c50*/  IADD3 R17, R25, 0x5b, RZ ;  /* 0x0000005b19117810 */ /* 0x001fe20007ffe0ff */
[----:B-1----:R-:W-:-:S04]  /*36c60*/  IMAD.WIDE R4, R18, 0x2, R10 ;  /* 0x0000000212047825 */ /* 0x002fc800078e020a */
[----:B---3--:R-:W-:Y:S01]  /*36c70*/  IMAD.WIDE R14, R18, 0x2, R12 ;  /* 0x00000002120e7825 */ /* 0x008fe200078e020c */
[----:B------:R-:W-:Y:S02]  /*36c80*/  ISETP.GE.AND P5, PT, R17, c[0x0][0x17c], PT ;  /* 0x00005f0011007a0c */ /* 0x000fe40003fa6270 */
[----:B------:R-:W-:Y:S02]  /*36c90*/  IADD3 R16, R25, 0x5a, RZ ;  /* 0x0000005a19107810 */ /* 0x000fe40007ffe0ff */
[----:B------:R-:W-:Y:S01]  /*36ca0*/  @P3 STG.E.U16 [R14.64], R24 ;  /* 0x000000180e003986 */ /* 0x000fe2000c101506 */
[----:B----4-:R-:W-:Y:S01]  /*36cb0*/  PRMT R17, R0, 0x7632, R17 ;  /* 0x0000763200117816 */ /* 0x010fe20000000011 */
[----:B------:R-:W-:Y:S02]  /*36cc0*/  IMAD.WIDE R6, R18, 0x2, R8 ;  /* 0x0000000212067825 */ /* 0x000fe400078e0208 */
[----:B------:R0:W-:Y:S01]  /*36cd0*/  @P6 STG.E.U16 [R4.64], R0 ;  /* 0x0000000004006986 */ /* 0x0001e2000c101506 */
[----:B------:R-:W-:-:S02]  /*36ce0*/  ISETP.GE.AND P1, PT, R16, c[0x0][0x17c], PT ;  /* 0x00005f0010007a0c */ /* 0x000fc40003f26270 */
[----:B------:R-:W-:Y:S01]  /*36cf0*/  PRMT R16, R24, 0x7632, R16 ;  /* 0x0000763218107816 */ /* 0x000fe20000000010 */
[----:B------:R1:W-:Y:S01]  /*36d00*/  @P4 STG.E.U16 [R6.64], R29 ;  /* 0x0000001d06004986 */ /* 0x0003e2000c101506 */
[----:B------:R-:W-:-:S03]  /*36d10*/  PRMT R19, R29, 0x7632, R19 ;  /* 0x000076321d137816 */ /* 0x000fc60000000013 */
[----:B0-----:R-:W3:Y:S04]  /*36d20*/  LDL.LU R0, [R1+0x22c] ;  /* 0x00022c0001007983 */ /* 0x001ee80000300800 */
[----:B------:R-:W4:Y:S04]  /*36d30*/  LDL.LU R21, [R1+0x21c] ;  /* 0x00021c0001157983 */ /* 0x000f280000300800 */
[----:B------:R-:W5:Y:S04]  /*36d40*/  LDL.LU R24, [R1+0x1fc] ;  /* 0x0001fc0001187983 */ /* 0x000f680000300800 */
[----:B-1----:R-:W5:Y:S01]  /*36d50*/  LDL.LU R29, [R1+0x1cc] ;  /* 0x0001cc00011d7983 */ /* 0x002f620000300800 */
[----:B------:R-:W-:Y:S01]  /*36d60*/  ISETP.LT.AND P2, PT, R26, c[0x0][0x178], !P2 ;  /* 0x00005e001a007a0c */ /* 0x000fe20005741270 */
[----:B------:R-:W-:Y:S01]  /*36d70*/  IMAD.WIDE R4, R18, 0x2, R2 ;  /* 0x0000000212047825 */ /* 0x000fe200078e0202 */
[----:B------:R-:W-:-:S02]  /*36d80*/  IADD3 R20, R25, 0x5c, RZ ;  /* 0x0000005c19147810 */ /* 0x000fc40007ffe0ff */
[----:B------:R-:W-:Y:S02]  /*36d90*/  ISETP.LT.AND P3, PT, R22, c[0x0][0x178], !P0 ;  /* 0x00005e0016007a0c */ /* 0x000fe40004761270 */
[----:B------:R-:W-:Y:S02]  /*36da0*/  ISETP.LT.AND P6, PT, R23, c[0x0][0x178], !P0 ;  /* 0x00005e0017007a0c */ /* 0x000fe400047c1270 */
[----:B------:R-:W-:Y:S02]  /*36db0*/  IADD3 R18, R18, c[0x0][0x198], RZ ;  /* 0x0000660012127a10 */ /* 0x000fe40007ffe0ff */
[----:B------:R-:W-:-:S03]  /*36dc0*/  ISETP.LT.AND P4, PT, R27, c[0x0][0x178], !P0 ;  /* 0x00005e001b007a0c */ /* 0x000fc60004781270 */
[----:B------:R-:W-:Y:S01]  /*36dd0*/  IMAD.WIDE R6, R18, 0x2, R10 ;  /* 0x0000000212067825 */ /* 0x000fe200078e020a */
[----:B------:R-:W-:-:S03]  /*36de0*/  ISETP.LT.AND P0, PT, R26, c[0x0][0x178], !P0 ;  /* 0x00005e001a007a0c */ /* 0x000fc60004701270 */
[----:B------:R-:W-:Y:S01]  /*36df0*/  IMAD.WIDE R14, R18, 0x2, R8 ;  /* 0x00000002120e7825 */ /* 0x000fe200078e0208 */
[----:B--2---:R0:W-:Y:S01]  /*36e00*/  @P2 STG.E.U16 [R4.64], R28 ;  /* 0x0000001c04002986 */ /* 0x0041e2000c101506 */
[----:B------:R-:W-:Y:S02]  /*36e10*/  ISETP.GE.AND P2, PT, R20, c[0x0][0x17c], PT ;  /* 0x00005f0014007a0c */ /* 0x000fe40003f46270 */
[----:B------:R-:W-:Y:S02]  /*36e20*/  PRMT R20, R28, 0x7632, R20 ;  /* 0x000076321c147816 */ /* 0x000fe40000000014 */
[----:B0-----:R-:W2:Y:S01]  /*36e30*/  LDL.LU R28, [R1+0x29c] ;  /* 0x00029c00011c7983 */ /* 0x001ea20000300800 */
[----:B------:R-:W-:-:S05]  /*36e40*/  IMAD.WIDE R4, R18, 0x2, R12 ;  /* 0x0000000212047825 */ /* 0x000fca00078e020c */
[----:B------:R0:W-:Y:S04]  /*36e50*/  @P3 STG.E.U16 [R4.64], R16 ;  /* 0x0000001004003986 */ /* 0x0001e8000c101506 */
[----:B------:R1:W-:Y:S01]  /*36e60*/  @P6 STG.E.U16 [R6.64], R17 ;  /* 0x0000001106006986 */ /* 0x0003e2000c101506 */
[----:B------:R-:W-:Y:S02]  /*36e70*/  ISETP.LT.AND P6, PT, R22, c[0x0][0x178], !P1 ;  /* 0x00005e0016007a0c */ /* 0x000fe40004fc1270 */
[----:B------:R-:W-:Y:S01]  /*36e80*/  ISETP.LT.AND P3, PT, R23, c[0x0][0x178], !P1 ;  /* 0x00005e0017007a0c */ /* 0x000fe20004f61270 */
[----:B------:R1:W-:Y:S01]  /*36e90*/  @P4 STG.E.U16 [R14.64], R19 ;  /* 0x000000130e004986 */ /* 0x0003e2000c101506 */
[----:B------:R-:W-:Y:S01]  /*36ea0*/  ISETP.LT.AND P4, PT, R27, c[0x0][0x178], !P1 ;  /* 0x00005e001b007a0c */ /* 0x000fe20004f81270 */
[C---:B0-----:R-:W-:Y:S01]  /*36eb0*/  IMAD.WIDE R4, R18.reuse, 0x2, R2 ;  /* 0x0000000212047825 */ /* 0x041fe200078e0202 */
[----:B------:R-:W-:-:S02]  /*36ec0*/  IADD3 R18, R18, c[0x0][0x198], RZ ;  /* 0x0000660012127a10 */ /* 0x000fc40007ffe0ff */
[----:B------:R-:W-:Y:S02]  /*36ed0*/  ISETP.LT.AND P1, PT, R26, c[0x0][0x178], !P1 ;  /* 0x00005e001a007a0c */ /* 0x000fe40004f21270 */
[----:B-1----:R-:W-:Y:S01]  /*36ee0*/  IADD3 R6, R25, 0x5d, RZ ;  /* 0x0000005d19067810 */ /* 0x002fe20007ffe0ff */
[----:B------:R0:W-:Y:S01]  /*36ef0*/  @P0 STG.E.U16 [R4.64], R20 ;  /* 0x0000001404000986 */ /* 0x0001e2000c101506 */
[----:B------:R-:W-:Y:S02]  /*36f00*/  IMAD.WIDE R14, R18, 0x2, R12 ;  /* 0x00000002120e7825 */ /* 0x000fe400078e020c */
[----:B------:R-:W-:Y:S02]  /*36f10*/  ISETP.GE.AND P0, PT, R6, c[0x0][0x17c], PT ;  /* 0x00005f0006007a0c */ /* 0x000fe40003f06270 */
[----:B------:R-:W-:-:S04]  /*36f20*/  IMAD.WIDE R6, R18, 0x2, R10 ;  /* 0x0000000212067825 */ /* 0x000fc800078e020a */
[----:B0-----:R-:W-:Y:S01]  /*36f30*/  IMAD.WIDE R4, R18, 0x2, R8 ;  /* 0x0000000212047825 */ /* 0x001fe200078e0208 */
[----:B---3--:R0:W-:Y:S04]  /*36f40*/  @P6 STG.E.U16 [R14.64], R0 ;  /* 0x000000000e006986 */ /* 0x0081e8000c101506 */
[----:B----4-:R-:W-:Y:S01]  /*36f50*/  @P3 STG.E.U16 [R6.64], R21 ;  /* 0x0000001506003986 */ /* 0x010fe2000c101506 */
[----:B------:R-:W-:-:S03]  /*36f60*/  ISETP.LT.AND P3, PT, R22, c[0x0][0x178], !P5 ;  /* 0x00005e0016007a0c */ /* 0x000fc60006f61270 */
[----:B-----5:R1:W-:Y:S01]  /*36f70*/  @P4 STG.E.U16 [R4.64], R24 ;  /* 0x0000001804004986 */ /* 0x0203e2000c101506 */
[C---:B0-----:R-:W-:Y:S01]  /*36f80*/  IMAD.WIDE R14, R18.reuse, 0x2, R2 ;  /* 0x00000002120e7825 */ /* 0x041fe200078e0202 */
[----:B------:R-:W-:Y:S02]  /*36f90*/  ISETP.LT.AND P4, PT, R23, c[0x0][0x178], !P5 ;  /* 0x00005e0017007a0c */ /* 0x000fe40006f81270 */
[----:B------:R-:W-:Y:S02]  /*36fa0*/  IADD3 R18, R18, c[0x0][0x198], RZ ;  /* 0x0000660012127a10 */ /* 0x000fe40007ffe0ff */
[----:B------:R0:W-:Y:S01]  /*36fb0*/  @P1 STG.E.U16 [R14.64], R29 ;  /* 0x0000001d0e001986 */ /* 0x0001e2000c101506 */
[----:B------:R-:W-:Y:S02]  /*36fc0*/  ISETP.LT.AND P1, PT, R27, c[0x0][0x178], !P5 ;  /* 0x00005e001b007a0c */ /* 0x000fe40006f21270 */
[----:B------:R-:W-:Y:S01]  /*36fd0*/  PRMT R19, R0, 0x7632, R19 ;  /* 0x0000763200137816 */ /* 0x000fe20000000013 */
[----:B-1----:R-:W-:Y:S01]  /*36fe0*/  IMAD.WIDE R4, R18, 0x2, R12 ;  /* 0x0000000212047825 */ /* 0x002fe200078e020c */
[----:B------:R-:W-:Y:S01]  /*36ff0*/  PRMT R20, R21, 0x7632, R20 ;  /* 0x0000763215147816 */ /* 0x000fe20000000014 */
[----:B------:R-:W3:Y:S01]  /*37000*/  LDL.LU R0, [R1+0x112c] ;  /* 0x00112c0001007983 */ /* 0x000ee20000300800 */
[----:B------:R-:W-:Y:S01]  /*37010*/  PRMT R17, R24, 0x7632, R17 ;  /* 0x0000763218117816 */ /* 0x000fe20000000011 */
[----:B------:R-:W-:-:S04]  /*37020*/  IMAD.WIDE R6, R18, 0x2, R10 ;  /* 0x0000000212067825 */ /* 0x000fc800078e020a */
[C---:B0-----:R-:W-:Y:S01]  /*37030*/  IMAD.WIDE R14, R18.reuse, 0x2, R8 ;  /* 0x00000002120e7825 */ /* 0x041fe200078e0208 */
[----:B------:R0:W-:Y:S04]  /*37040*/  @P3 STG.E.U16 [R4.64], R19 ;  /* 0x0000001304003986 */ /* 0x0001e8000c101506 */
[----:B------:R-:W-:Y:S04]  /*37050*/  @P4 STG.E.U16 [R6.64], R20 ;  /* 0x0000001406004986 */ /* 0x000fe8000c101506 */
[----:B------:R-:W4:Y:S04]  /*37060*/  LDL.LU R21, [R1+0x20c] ;  /* 0x00020c0001157983 */ /* 0x000f280000300800 */
[----:B------:R1:W-:Y:S01]  /*37070*/  @P1 STG.E.U16 [R14.64], R17 ;  /* 0x000000110e001986 */ /* 0x0003e2000c101506 */
[----:B0-----:R-:W-:-:S03]  /*37080*/  IMAD.WIDE R4, R18, 0x2, R2 ;  /* 0x0000000212047825 */ /* 0x001fc600078e0202 */
[----:B------:R-:W5:Y:S01]  /*37090*/  LDL.LU R24, [R1+0x12c] ;  /* 0x00012c0001187983 */ /* 0x000f620000300800 */
[----:B-1----:R-:W-:-:S03]  /*370a0*/  IADD3 R14, R18, c[0x0][0x198], RZ ;  /* 0x00006600120e7a10 */ /* 0x002fc60007ffe0ff */
[----:B------:R-:W3:Y:S01]  /*370b0*/  LDL.LU R18, [R1+0x28c] ;  /* 0x00028c0001127983 */ /* 0x000ee20000300800 */
[----:B------:R-:W-:-:S04]  /*370c0*/  IADD3 R16, R25, 0x5e, RZ ;  /* 0x0000005e19107810 */ /* 0x000fc80007ffe0ff */
[----:B------:R-:W-:Y:S02]  /*370d0*/  ISETP.GE.AND P6, PT, R16, c[0x0][0x17c], PT ;  /* 0x00005f0010007a0c */ /* 0x000fe40003fc6270 */
[----:B------:R-:W-:Y:S02]  /*370e0*/  PRMT R16, R29, 0x7632, R16 ;  /* 0x000076321d107816 */ /* 0x000fe40000000010 */
[----:B------:R-:W5:Y:S01]  /*370f0*/  LDL.LU R29, [R1+0x2cc] ;  /* 0x0002cc00011d7983 */ /* 0x000f620000300800 */
[----:B------:R-:W-:Y:S02]  /*37100*/  ISETP.LT.AND P5, PT, R26, c[0x0][0x178], !P5 ;  /* 0x00005e001a007a0c */ /* 0x000fe40006fa1270 */
[----:B------:R-:W-:Y:S02]  /*37110*/  ISETP.LT.AND P3, PT, R22, c[0x0][0x178], !P2 ;  /* 0x00005e0016007a0c */ /* 0x000fe40005761270 */
[----:B------:R-:W-:Y:S01]  /*37120*/  IADD3 R15, R25, 0x5f, RZ ;  /* 0x0000005f190f7810 */ /* 0x000fe20007ffe0ff */
[----:B------:R-:W-:-:S03]  /*37130*/  IMAD.WIDE R6, R14, 0x2, R12 ;  /* 0x000000020e067825 */ /* 0x000fc600078e020c */
[----:B------:R-:W-:Y:S02]  /*37140*/  ISETP.GE.AND P1, PT, R15, c[0x0][0x17c], PT ;  /* 0x00005f000f007a0c */ /* 0x000fe40003f26270 */
[----:B------:R-:W-:-:S03]  /*37150*/  IADD3 R15, R25, 0x60, RZ ;  /* 0x00000060190f7810 */ /* 0x000fc60007ffe0ff */
[----:B------:R-:W-:Y:S04]  /*37160*/  @P5 STG.E.U16 [R4.64], R16 ;  /* 0x0000001004005986 */ /* 0x000fe8000c101506 */
[----:B--2---:R0:W-:Y:S01]  /*37170*/  @P3 STG.E.U16 [R6.64], R28 ;  /* 0x0000001c06003986 */ /* 0x0041e2000c101506 */
[----:B------:R-:W-:Y:S02]  /*37180*/  ISETP.GE.AND P3, PT, R15, c[0x0][0x17c], PT ;  /* 0x00005f000f007a0c */ /* 0x000fe40003f66270 */
[----:B------:R-:W-:Y:S02]  /*37190*/  PRMT R15, R28, 0x7632, R15 ;  /* 0x000076321c0f7816 */ /* 0x000fe4000000000f */
[----:B0-----:R-:W2:Y:S01]  /*371a0*/  LDL.LU R28, [R1+0x2dc] ;  /* 0x0002dc00011c7983 */ /* 0x001ea20000300800 */
[----:B------:R-:W-:Y:S01]  /*371b0*/  ISETP.LT.AND P4, PT, R23, c[0x0][0x178], !P2 ;  /* 0x00005e0017007a0c */ /* 0x000fe20005781270 */
[----:B------:R-:W-:Y:S01]  /*371c0*/  IMAD.WIDE R4, R14, 0x2, R10 ;  /* 0x000000020e047825 */ /* 0x000fe200078e020a */
[----:B------:R-:W-:-:S02]  /*371d0*/  ISETP.LT.AND P5, PT, R27, c[0x0][0x178], !P2 ;  /* 0x00005e001b007a0c */ /* 0x000fc400057a1270 */
[----:B------:R-:W-:Y:S01]  /*371e0*/  ISETP.LT.AND P2, PT, R26, c[0x0][0x178], !P2 ;  /* 0x00005e001a007a0c */ /* 0x000fe20005741270 */
[----:B------:R-:W-:Y:S01]  /*371f0*/  IMAD.WIDE R6, R14, 0x2, R8 ;  /* 0x000000020e067825 */ /* 0x000fe200078e0208 */
[----:B----4-:R-:W-:-:S07]  /*37200*/  PRMT R19, R21, 0x7632, R19 ;  /* 0x0000763215137816 */ /* 0x010fce0000000013 */
[----:B---3--:R0:W-:Y:S01]  /*37210*/  @P4 STG.E.U16 [R4.64], R18 ;  /* 0x0000001204004986 */ /* 0x0081e2000c101506 */
[----:B------:R-:W-:-:S03]  /*37220*/  ISETP.LT.AND P4, PT, R22, c[0x0][0x178], !P0 ;  /* 0x00005e0016007a0c */ /* 0x000fc60004781270 */
[----:B------:R1:W-:Y:S01]  /*37230*/  @P5 STG.E.U16 [R6.64], R21 ;  /* 0x0000001506005986 */ /* 0x0003e2000c101506 */
[----:B------:R-:W-:Y:S01]  /*37240*/  ISETP.LT.AND P5, PT, R23, c[0x0][0x178], !P0 ;  /* 0x00005e0017007a0c */ /* 0x000fe200047a1270 */
[C---:B0-----:R-:W-:Y:S01]  /*37250*/  IMAD.WIDE R4, R14.reuse, 0x2, R2 ;  /* 0x000000020e047825 */ /* 0x041fe200078e0202 */
[----:B------:R-:W-:Y:S02]  /*37260*/  IADD3 R14, R14, c[0x0][0x198], RZ ;  /* 0x000066000e0e7a10 */ /* 0x000fe40007ffe0ff */
[----:B------:R-:W-:Y:S01]  /*37270*/  PRMT R17, R18, 0x7632, R17 ;  /* 0x0000763212117816 */ /* 0x000fe20000000011 */
[----:B-1----:R-:W3:Y:S04]  /*37280*/  LDL.LU R21, [R1+0x2ac] ;  /* 0x0002ac0001157983 */ /* 0x002ee80000300800 */
[----:B-----5:R0:W-:Y:S01]  /*37290*/  @P2 STG.E.U16 [R4.64], R24 ;  /* 0x0000001804002986 */ /* 0x0201e2000c101506 */
[----:B------:R-:W-:-:S02]  /*372a0*/  ISETP.LT.AND P2, PT, R27, c[0x0][0x178], !P0 ;  /* 0x00005e001b007a0c */ /* 0x000fc40004741270 */
[----:B------:R-:W-:Y:S01]  /*372b0*/  ISETP.LT.AND P0, PT, R26, c[0x0][0x178], !P0 ;  /* 0x00005e001a007a0c */ /* 0x000fe20004701270 */
[----:B------:R-:W-:-:S04]  /*372c0*/  IMAD.WIDE R6, R14, 0x2, R10 ;  /* 0x000000020e067825 */ /* 0x000fc800078e020a */
[C---:B0-----:R-:W-:Y:S01]  /*372d0*/  IMAD.WIDE R4, R14.reuse, 0x2, R12 ;  /* 0x000000020e047825 */ /* 0x041fe200078e020c */
[----:B------:R-:W-:-:S04]  /*372e0*/  IADD3 R18, R14, c[0x0][0x198], RZ ;  /* 0x000066000e127a10 */ /* 0x000fc80007ffe0ff */
[----:B------:R0:W-:Y:S01]  /*372f0*/  @P4 STG.E.U16 [R4.64], R15 ;  /* 0x0000000f04004986 */ /* 0x0001e2000c101506 */
[----:B------:R-:W-:Y:S02]  /*37300*/  ISETP.LT.AND P4, PT, R22, c[0x0][0x178], !P6 ;  /* 0x00005e0016007a0c */ /* 0x000fe40007781270 */
[----:B------:R-:W-:Y:S01]  /*37310*/  PRMT R16, R24, 0x7632, R16 ;  /* 0x0000763218107816 */ /* 0x000fe20000000010 */
[----:B------:R1:W-:Y:S01]  /*37320*/  @P5 STG.E.U16 [R6.64], R17 ;  /* 0x0000001106005986 */ /* 0x0003e2000c101506 */
[----:B0-----:R-:W-:-:S04]  /*37330*/  IMAD.WIDE R4, R14, 0x2, R8 ;  /* 0x000000020e047825 */ /* 0x001fc800078e0208 */
[----:B-1----:R-:W-:Y:S01]  /*37340*/  IMAD.WIDE R6, R14, 0x2, R2 ;  /* 0x000000020e067825 */ /* 0x002fe200078e0202 */
[----:B------:R0:W-:Y:S04]  /*37350*/  @P2 STG.E.U16 [R4.64], R19 ;  /* 0x0000001304002986 */ /* 0x0001e8000c101506 */
[----:B------:R-:W-:Y:S01]  /*37360*/  @P0 STG.E.U16 [R6.64], R16 ;  /* 0x0000001006000986 */ /* 0x000fe2000c101506 */
[----:B0-----:R-:W-:-:S03]  /*37370*/  IMAD.WIDE R4, R18, 0x2, R12 ;  /* 0x0000000212047825 */ /* 0x001fc600078e020c */
[----:B------:R-:W4:Y:S04]  /*37380*/  LDL.LU R19, [R1+0x2bc] ;  /* 0x0002bc0001137983 */ /* 0x000f280000300800 */
[----:B------:R-:W-:Y:S04]  /*37390*/  @P4 STG.E.U16 [R4.64], R29 ;  /* 0x0000001d04004986 */ /* 0x000fe8000c101506 */
[----:B------:R-:W0:Y:S01]  /*373a0*/  LDS.128 R4, [R0] ;  /* 0x0000000000047984 */ /* 0x000e220000000c00 */
[----:B------:R-:W-:Y:S02]  /*373b0*/  ISETP.LT.AND P2, PT, R23, c[0x0][0x178], !P6 ;  /* 0x00005e0017007a0c */ /* 0x000fe40007741270 */
[----:B------:R-:W-:Y:S01]  /*373c0*/  IADD3 R15, R25, 0x61, RZ ;  /* 0x00000061190f7810 */ /* 0x000fe20007ffe0ff */
[----:B------:R-:W5:Y:S03]  /*373d0*/  LDL.LU R24, [R1+0x300] ;  /* 0x0003000001187983 */ /* 0x000f660000300800 */
[----:B------:R-:W-:Y:S01]  /*373e0*/  ISETP.GE.AND P5, PT, R15, c[0x0][0x17c], PT ;  /* 0x00005f000f007a0c */ /* 0x000fe20003fa6270 */
[----:B------:R-:W-:Y:S01]  /*373f0*/  IMAD.WIDE R14, R18, 0x2, R10 ;  /* 0x00000002120e7825 */ /* 0x000fe200078e020a */
[----:B0-----:R-:W-:Y:S04]  /*37400*/  STL [R1+0x14], R5 ;  /* 0x0000140501007387 */ /* 0x001fe80000100800 */
[----:B------:R-:W-:Y:S01]  /*37410*/  STL.64 [R1+0x18], R6 ;  /* 0x0000180601007387 */ /* 0x000fe20000100a00 */
[----:B--2---:R-:W-:-:S03]  /*37420*/  PRMT R17, R28, 0x7632, R17 ;  /* 0x000076321c117816 */ /* 0x004fc60000000011 */
[----:B------:R0:W-:Y:S04]  /*37430*/  @P2 STG.E.U16 [R14.64], R28 ;  /* 0x0000001c0e002986 */ /* 0x0001e8000c101506 */
[----:B0-----:R-:W2:Y:S01]  /*37440*/  LDL.LU R28, [R1+0x1128] ;  /* 0x00112800011c7983 */ /* 0x001ea20000300800 */
[----:B------:R-:W-:Y:S02]  /*37450*/  ISETP.LT.AND P0, PT, R27, c[0x0][0x178], !P6 ;  /* 0x00005e001b007a0c */ /* 0x000fe40007701270 */
[----:B------:R-:W-:Y:S01]  /*37460*/  PRMT R16, R29, 0x7632, R16 ;  /* 0x000076321d107816 */ /* 0x000fe20000000010 */
[----:B------:R-:W-:Y:S01]  /*37470*/  IMAD.MOV.U32 R29, RZ, RZ, R4 ;  /* 0x000000ffff1d7224 */ /* 0x000fe200078e0004 */
[----:B------:R-:W-:Y:S01]  /*37480*/  ISETP.LT.AND P6, PT, R26, c[0x0][0x178], !P6 ;  /* 0x00005e001a007a0c */ /* 0x000fe200077c1270 */
[----:B------:R-:W-:Y:S01]  /*37490*/  IMAD.WIDE R4, R18, 0x2, R8 ;  /* 0x0000000212047825 */ /* 0x000fe200078e0208 */
[----:B------:R-:W-:-:S02]  /*374a0*/  ISETP.LT.AND P4, PT, R22, c[0x0][0x178], !P1 ;  /* 0x00005e0016007a0c */ /* 0x000fc40004f81270 */
[C---:B------:R-:W-:Y:S01]  /*374b0*/  IADD3 R14, R18.reuse, c[0x0][0x198], RZ ;  /* 0x00006600120e7a10 */ /* 0x040fe20007ffe0ff */
[----:B------:R-:W-:Y:S01]  /*374c0*/  IMAD.WIDE R6, R18, 0x2, R2 ;  /* 0x0000000212067825 */ /* 0x000fe200078e0202 */
[----:B------:R-:W-:Y:S02]  /*374d0*/  ISETP.LT.AND P2, PT, R27, c[0x0][0x178], !P1 ;  /* 0x00005e001b007a0c */ /* 0x000fe40004f41270 */
[----:B---3--:R-:W-:Y:S01]  /*374e0*/  PRMT R20, R21, 0x7632, R20 ;  /* 0x0000763215147816 */ /* 0x008fe20000000014 */
[----:B----4-:R0:W-:Y:S01]  /*374f0*/  @P0 STG.E.U16 [R4.64], R19 ;  /* 0x0000001304000986 */ /* 0x0101e2000c101506 */
[----:B------:R-:W-:-:S03]  /*37500*/  ISETP.LT.AND P0, PT, R23, c[0x0][0x178], !P1 ;  /* 0x00005e0017007a0c */ /* 0x000fc60004f01270 */
[----:B------:R1:W-:Y:S01]  /*37510*/  @P6 STG.E.U16 [R6.64], R21 ;  /* 0x0000001506006986 */ /* 0x0003e2000c101506 */
[----:B------:R-:W-:Y:S01]  /*37520*/  PRMT R0, R19, 0x7632, R0 ;  /* 0x0000763213007816 */ /* 0x000fe20000000000 */
[----:B0-----:R-:W-:-:S05]  /*37530*/  IMAD.WIDE R4, R14, 0x2, R12 ;  /* 0x000000020e047825 */ /* 0x001fca00078e020c */
[----:B------:R0:W-:Y:S01]  /*37540*/  @P4 STG.E.U16 [R4.64], R16 ;  /* 0x0000001004004986 */ /* 0x0001e2000c101506 */
[----:B-1----:R-:W-:-:S04]  /*37550*/  IMAD.WIDE R6, R14, 0x2, R8 ;  /* 0x000000020e067825 */ /* 0x002fc800078e0208 */
[----:B0-----:R-:W-:-:S05]  /*37560*/  IMAD.WIDE R4, R14, 0x2, R10 ;  /* 0x000000020e047825 */ /* 0x001fca00078e020a */
[----:B------:R-:W-:Y:S04]  /*37570*/  @P0 STG.E.U16 [R4.64], R17 ;  /* 0x0000001104000986 */ /* 0x000fe8000c101506 */
[----:B------:R5:W-:Y:S01]  /*37580*/  @P2 STG.E.U16 [R6.64], R0 ;  /* 0x0000000006002986 */ /* 0x000be2000c101506 */
[----:B------:R-:W-:Y:S02]  /*37590*/  ISETP.LT.AND P1, PT, R26, c[0x0][0x178], !P1 ;  /* 0x00005e001a007a0c */ /* 0x000fe40004f21270 */
[----:B------:R-:W-:Y:S02]  /*375a0*/  ISETP.LT.AND P6, PT, R22, c[0x0][0x178], !P3 ;  /* 0x00005e0016007a0c */ /* 0x000fe40005fc1270 */
[C---:B------:R-:W-:Y:S01]  /*375b0*/  IADD3 R16, R14.reuse, c[0x0][0x198], RZ ;  /* 0x000066000e107a10 */ /* 0x040fe20007ffe0ff */
[----:B------:R-:W-:Y:S01]  /*375c0*/  IMAD.WIDE R14, R14, 0x2, R2 ;  /* 0x000000020e0e7825 */ /* 0x000fe200078e0202 */
[----:B------:R-:W-:-:S03]  /*375d0*/  IADD3 R21, R25, 0x62, RZ ;  /* 0x0000006219157810 */ /* 0x000fc60007ffe0ff */
[----:B------:R-:W-:Y:S01]  /*375e0*/  IMAD.WIDE R18, R16, 0x2, R12 ;  /* 0x0000000210127825 */ /* 0x000fe200078e020c */
[----:B------:R-:W-:Y:S02]  /*375f0*/  ISETP.GE.AND P4, PT, R21, c[0x0][0x17c], PT ;  /* 0x00005f0015007a0c */ /* 0x000fe40003f86270 */
[----:B------:R-:W3:Y:S01]  /*37600*/  LDL.LU R21, [R1+0x2e0] ;  /* 0x0002e00001157983 */ /* 0x000ee20000300800 */
[----:B-----5:R-:W-:-:S03]  /*37610*/  PRMT R0, R24, 0x7632, R0 ;  /* 0x0000763218007816 */ /* 0x020fc60000000000 */
[----:B------:R0:W-:Y:S04]  /*37620*/  @P1 STG.E.U16 [R14.64], R20 ;  /* 0x000000140e001986 */ /* 0x0001e8000c101506 */
[----:B------:R1:W-:Y:S01]  /*37630*/  @P6 STG.E.U16 [R18.64], R24 ;  /* 0x0000001812006986 */ /* 0x0003e2000c101506 */
[----:B0-----:R-:W-:-:S03]  /*37640*/  IADD3 R15, R25, 0x63, RZ ;  /* 0x00000063190f7810 */ /* 0x001fc60007ffe0ff */
[----:B-1----:R-:W4:Y:S01]  /*37650*/  LDL.LU R24, [R1+0x330] ;  /* 0x0003300001187983 */ /* 0x002f220000300800 */
[----:B------:R-:W-:-:S03]  /*37660*/  ISETP.GE.AND P0, PT, R15, c[0x0][0x17c], PT ;  /* 0x00005f000f007a0c */ /* 0x000fc60003f06270 */
[----:B--2---:R-:W0:Y:S04]  /*37670*/  LDS.128 R4, [R28] ;  /* 0x000000001c047984 */ /* 0x004e280000000c00 */
[----:B0-----:R0:W-:Y:S04]  /*37680*/  STL [R1+0x4], R5 ;  /* 0x0000040501007387 */ /* 0x0011e80000100800 */
[----:B------:R1:W-:Y:S04]  /*37690*/  STL.64 [R1+0x8], R6 ;  /* 0x0000080601007387 */ /* 0x0003e80000100a00 */
[----:B------:R-:W2:Y:S04]  /*376a0*/  LDL.LU R28, [R1+0xae0] ;  /* 0x000ae000011c7983 */ /* 0x000ea80000300800 */
[----:B------:R-:W5:Y:S01]  /*376b0*/  LDL.LU R15, [R1+0x2f0] ;  /* 0x0002f000010f7983 */ /* 0x000f620000300800 */
[----:B------:R-:W-:-:S02]  /*376c0*/  ISETP.LT.AND P1, PT, R23, c[0x0][0x178], !P3 ;  /* 0x00005e0017007a0c */ /* 0x000fc40005f21270 */
[----:B------:R-:W-:Y:S02]  /*376d0*/  ISETP.LT.AND P2, PT, R27, c[0x0][0x178], !P3 ;  /* 0x00005e001b007a0c */ /* 0x000fe40005f41270 */
[----:B------:R-:W-:Y:S02]  /*376e0*/  ISETP.LT.AND P3, PT, R26, c[0x0][0x178], !P3 ;  /* 0x00005e001a007a0c */ /* 0x000fe40005f61270 */
[----:B------:R-:W-:Y:S01]  /*376f0*/  ISETP.LT.AND P6, PT, R22, c[0x0][0x178], !P5 ;  /* 0x00005e0016007a0c */ /* 0x000fe20006fc1270 */
[----:B------:R-:W-:Y:S01]  /*37700*/  IMAD.MOV.U32 R22, RZ, RZ, R4 ;  /* 0x000000ffff167224 */ /* 0x000fe200078e0004 */
[C---:B------:R-:W-:Y:S01]  /*37710*/  IADD3 R14, R16.reuse, c[0x0][0x198], RZ ;  /* 0x00006600100e7a10 */ /* 0x040fe20007ffe0ff */
[----:B0-----:R-:W-:-:S04]  /*37720*/  IMAD.WIDE R4, R16, 0x2, R10 ;  /* 0x0000000210047825 */ /* 0x001fc800078e020a */
[----:B-1----:R-:W-:-:S04]  /*37730*/  IMAD.WIDE R6, R16, 0x2, R8 ;  /* 0x0000000210067825 */ /* 0x002fc800078e0208 */
[----:B------:R-:W-:Y:S01]  /*37740*/  IMAD.WIDE R16, R16, 0x2, R2 ;  /* 0x0000000210107825 */ /* 0x000fe200078e0202 */
[----:B------:R-:W-:Y:S01]  /*37750*/  PRMT R20, R29, 0x7632, R20 ;  /* 0x000076321d147816 */ /* 0x000fe20000000014 */
[----:B-----5:R-:W-:Y:S04]  /*37760*/  @P1 STG.E.U16 [R4.64], R15 ;  /* 0x0000000f04001986 */ /* 0x020fe8000c101506 */
[----:B---3--:R-:W-:Y:S04]  /*37770*/  @P2 STG.E.U16 [R6.64], R21 ;  /* 0x0000001506002986 */ /* 0x008fe8000c101506 */
[----:B------:R0:W-:Y:S04]  /*37780*/  @P3 STG.E.U16 [R16.64], R29 ;  /* 0x0000001d10003986 */ /* 0x0001e8000c101506 */
[----:B0-----:R-:W3:Y:S01]  /*37790*/  LDL.LU R29, [R1+0x1124] ;  /* 0x00112400011d7983 */ /* 0x001ee20000300800 */
[----:B------:R-:W-:Y:S01]  /*377a0*/  IMAD.WIDE R18, R14, 0x2, R12 ;  /* 0x000000020e127825 */ /* 0x000fe200078e020c */
[----:B------:R-:W-:-:S02]  /*377b0*/  ISETP.LT.AND P2, PT, R23, c[0x0][0x178], !P5 ;  /* 0x00005e0017007a0c */ /* 0x000fc40006f41270 */
[----:B------:R-:W-:Y:S02]  /*377c0*/  ISETP.LT.AND P3, PT, R27, c[0x0][0x178], !P5 ;  /* 0x00005e001b007a0c */ /* 0x000fe40006f61270 */
[----:B------:R-:W-:Y:S01]  /*377d0*/  ISETP.LT.AND P5, PT, R26, c[0x0][0x178], !P5 ;  /* 0x00005e001a007a0c */ /* 0x000fe20006fa1270 */
[----:B------:R0:W-:Y:S01]  /*377e0*/  @P6 STG.E.U16 [R18.64], R0 ;  /* 0x0000000012006986 */ /* 0x0001e2000c101506 */
[----:B--2---:R-:W-:Y:S01]  /*377f0*/  ISETP.LT.AND P6, PT, R28, c[0x0][0x178], !P4 ;  /* 0x00005e001c007a0c */ /* 0x004fe200067c1270 */
[C---:B------:R-:W-:Y:S01]  /*37800*/  IMAD.WIDE R4, R14.reuse, 0x2, R10 ;  /* 0x000000020e047825 */ /* 0x040fe200078e020a */
[C---:B------:R-:W-:Y:S02]  /*37810*/  IADD3 R16, R14.reuse, c[0x0][0x198], RZ ;  /* 0x000066000e107a10 */ /* 0x040fe40007ffe0ff */
[----:B------:R-:W-:Y:S01]  /*37820*/  PRMT R17, R21, 0x7632, R17 ;  /* 0x0000763215117816 */ /* 0x000fe20000000011 */
[----:B------:R-:W-:Y:S01]  /*37830*/  IMAD.WIDE R6, R14, 0x2, R8 ;  /* 0x000000020e067825 */ /* 0x000fe200078e0208 */
[----:B0-----:R-:W-:-:S03]  /*37840*/  PRMT R0, R15, 0x7632, R0 ;  /* 0x000076320f007816 */ /* 0x001fc60000000000 */
[----:B------:R-:W-:-:S04]  /*37850*/  IMAD.WIDE R14, R14, 0x2, R2 ;  /* 0x000000020e0e7825 */ /* 0x000fc800078e0202 */
[----:B------:R-:W-:Y:S01]  /*37860*/  IMAD.WIDE R18, R16, 0x2, R12 ;  /* 0x0000000210127825 */ /* 0x000fe200078e020c */
[----:B------:R0:W-:Y:S01]  /*37870*/  @P2 STG.E.U16 [R4.64], R0 ;  /* 0x0000000004002986 */ /* 0x0001e2000c101506 */
[----:B------:R-:W-:-:S03]  /*37880*/  ISETP.LT.AND P2, PT, R23, c[0x0][0x178], !P4 ;  /* 0x00005e0017007a0c */ /* 0x000fc60006741270 */
[----:B------:R-:W-:Y:S01]  /*37890*/  @P3 STG.E.U16 [R6.64], R17 ;  /* 0x0000001106003986 */ /* 0x000fe2000c101506 */
[----:B------:R-:W-:-:S03]  /*378a0*/  IADD3 R21, R25, 0x64, RZ ;  /* 0x0000006419157810 */ /* 0x000fc60007ffe0ff */
[----:B------:R1:W-:Y:S01]  /*378b0*/  @P5 STG.E.U16 [R14.64], R20 ;  /* 0x000000140e005986 */ /* 0x0003e2000c101506 */
[----:B------:R-:W-:Y:S02]  /*378c0*/  ISETP.LT.AND P5, PT, R27, c[0x0][0x178], !P4 ;  /* 0x00005e001b007a0c */ /* 0x000fe400067a1270 */
[----:B------:R-:W-:Y:S01]  /*378d0*/  ISETP.LT.AND P4, PT, R26, c[0x0][0x178], !P4 ;  /* 0x00005e001a007a0c */ /* 0x000fe20006781270 */
[----:B----4-:R-:W-:Y:S01]  /*378e0*/  @P6 STG.E.U16 [R18.64], R24 ;  /* 0x0000001812006986 */ /* 0x010fe2000c101506 */
[----:B0-----:R-:W-:Y:S02]  /*378f0*/  PRMT R0, R24, 0x7632, R0 ;  /* 0x0000763218007816 */ /* 0x001fe40000000000 */
[----:B-1----:R-:W-:Y:S02]  /*37900*/  IADD3 R15, R25, 0x65, RZ ;  /* 0x00000065190f7810 */ /* 0x002fe40007ffe0ff */
[----:B------:R-:W-:Y:S02]  /*37910*/  ISETP.GE.AND P1, PT, R21, c[0x0][0x17c], PT ;  /* 0x00005f0015007a0c */ /* 0x000fe40003f26270 */
[----:B------:R-:W2:Y:S04]  /*37920*/  LDL.LU R21, [R1+0x310] ;  /* 0x0003100001157983 */ /* 0x000ea80000300800 */
[----:B------:R-:W4:Y:S01]  /*37930*/  LDL.LU R23, [R1+0x380] ;  /* 0x0003800001177983 */ /* 0x000f220000300800 */
[----:B------:R-:W-:-:S03]  /*37940*/  ISETP.GE.AND P3, PT, R15, c[0x0][0x17c], PT ;  /* 0x00005f000f007a0c */ /* 0x000fc60003f66270 */
[----:B---3--:R0:W1:Y:S04]  /*37950*/  LDS.128 R24, [R29] ;  /* 0x000000001d187984 */ /* 0x0080680000000c00 */
[----:B0-----:R-:W3:Y:S04]  /*37960*/  LDL R29, [R1+0xaec] ;  /* 0x000aec00011d7983 */ /* 0x001ee80000100800 */
[----:B-1----:R0:W-:Y:S04]  /*37970*/  STL [R1+0x1118], R25 ;  /* 0x0011181901007387 */ /* 0x0021e80000100800 */
[----:B0-----:R-:W5:Y:S04]  /*37980*/  LDL R25, [R1+0xadc] ;  /* 0x000adc0001197983 */ /* 0x001f680000100800 */
[----:B------:R0:W-:Y:S04]  /*37990*/  STL [R1+0x110c], R26 ;  /* 0x00110c1a01007387 */ /* 0x0001e80000100800 */
[----:B0-----:R-:W2:Y:S04]  /*379a0*/  LDL R26, [R1+0xae4] ;  /* 0x000ae400011a7983 */ /* 0x001ea80000100800 */
[----:B------:R0:W-:Y:S04]  /*379b0*/  STL [R1+0x1100], R27 ;  /* 0x0011001b01007387 */ /* 0x0001e80000100800 */
[----:B0-----:R-:W2:Y:S04]  /*379c0*/  LDL R27, [R1+0xae8] ;  /* 0x000ae800011b7983 */ /* 0x001ea80000100800 */
[----:B------:R-:W2:Y:S01]  /*379d0*/  LDL.LU R15, [R1+0x320] ;  /* 0x00032000010f7983 */ /* 0x000ea20000300800 */
[C---:B------:R-:W-:Y:S01]  /*379e0*/  IMAD.WIDE R4, R16.reuse, 0x2, R10 ;  /* 0x0000000210047825 */ /* 0x040fe200078e020a */
[----:B------:R-:W-:-:S02]  /*379f0*/  IADD3 R14, R16, c[0x0][0x198], RZ ;  /* 0x00006600100e7a10 */ /* 0x000fc40007ffe0ff */
[----:B------:R-:W-:Y:S01]  /*37a00*/  ISETP.LT.AND P6, PT, R28, c[0x0][0x178], !P0 ;  /* 0x00005e001c007a0c */ /* 0x000fe200047c1270 */
[----:B------:R-:W-:-:S04]  /*37a10*/  IMAD.WIDE R6, R16, 0x2, R8 ;  /* 0x0000000210067825 */ /* 0x000fc800078e0208 */
[----:B------:R-:W-:-:S04]  /*37a20*/  IMAD.WIDE R16, R16, 0x2, R2 ;  /* 0x0000000210107825 */ /* 0x000fc800078e0202 */
[----:B------:R-:W-:Y:S01]  /*37a30*/  IMAD.WIDE R18, R14, 0x2, R12 ;  /* 0x000000020e127825 */ /* 0x000fe200078e020c */
[----:B------:R-:W-:Y:S01]  /*37a40*/  PRMT R20, R22, 0x7632, R20 ;  /* 0x0000763216147816 */ /* 0x000fe20000000014 */
[----:B--2---:R0:W-:Y:S04]  /*37a50*/  @P2 STG.E.U16 [R4.64], R15 ;  /* 0x0000000f04002986 */ /* 0x0041e8000c101506 */
[----:B------:R-:W-:Y:S04]  /*37a60*/  @P5 STG.E.U16 [R6.64], R21 ;  /* 0x0000001506005986 */ /* 0x000fe8000c101506 */
[----:B------:R1:W-:Y:S01]  /*37a70*/  @P4 STG.E.U16 [R16.64], R22 ;  /* 0x0000001610004986 */ /* 0x0003e2000c101506 */
[----:B------:R-:W-:-:S03]  /*37a80*/  ISETP.LT.AND P4, PT, R26, c[0x0][0x178], !P0 ;  /* 0x00005e001a007a0c */ /* 0x000fc60004781270 */
[----:B------:R2:W-:Y:S01]  /*37a90*/  @P6 STG.E.U16 [R18.64], R0 ;  /* 0x0000000012006986 */ /* 0x0005e2000c101506 */
[----:B0-----:R-:W-:Y:S01]  /*37aa0*/  IMAD.WIDE R4, R14, 0x2, R10 ;  /* 0x000000020e047825 */ /* 0x001fe200078e020a */
[----:B------:R-:W-:Y:S02]  /*37ab0*/  ISETP.LT.AND P5, PT, R27, c[0x0][0x178], !P0 ;  /* 0x00005e001b007a0c */ /* 0x000fe400047a1270 */
[----:B-1----:R-:W4:Y:S01]  /*37ac0*/  LDL.LU R22, [R1+0x1120] ;  /* 0x0011200001167983 */ /* 0x002f220000300800 */
[----:B--2---:R-:W-:-:S03]  /*37ad0*/  PRMT R0, R15, 0x7632, R0 ;  /* 0x000076320f007816 */ /* 0x004fc60000000000 */
[----:B------:R-:W2:Y:S01]  /*37ae0*/  LDL.LU R27, [R1+0x350] ;  /* 0x00035000011b7983 */ /* 0x000ea20000300800 */
[----:B------:R-:W-:Y:S02]  /*37af0*/  PRMT R19, R21, 0x7632, R19 ;  /* 0x0000763215137816 */ /* 0x000fe40000000013 */
[----:B-----5:R-:W-:Y:S01]  /*37b00*/  IADD3 R21, R25, 0x66, RZ ;  /* 0x0000006619157810 */ /* 0x020fe20007ffe0ff */
[----:B------:R0:W-:Y:S03]  /*37b10*/  @P4 STG.E.U16 [R4.64], R0 ;  /* 0x0000000004004986 */ /* 0x0001e6000c101506 */
[----:B------:R-:W-:Y:S02]  /*37b20*/  ISETP.GE.AND P2, PT, R21, c[0x0][0x17c], PT ;  /* 0x00005f0015007a0c */ /* 0x000fe40003f46270 */
[----:B------:R-:W5:Y:S04]  /*37b30*/  LDL R21, [R1+0xaec] ;  /* 0x000aec0001157983 */ /* 0x000f680000100800 */
[----:B0-----:R-:W2:Y:S01]  /*37b40*/  LDL R5, [R1+0xae8] ;  /* 0x000ae80001057983 */ /* 0x001ea20000100800 */
[----:B---3--:R-:W-:-:S03]  /*37b50*/  ISETP.LT.AND P0, PT, R29, c[0x0][0x178], !P0 ;  /* 0x00005e001d007a0c */ /* 0x008fc60004701270 */
[----:B------:R-:W0:Y:S01]  /*37b60*/  S2R R29, SR_TID.X ;  /* 0x00000000001d7919 */ /* 0x000e220000002100 */
[----:B------:R-:W-:Y:S01]  /*37b70*/  IMAD.WIDE R6, R14, 0x2, R8 ;  /* 0x000000020e067825 */ /* 0x000fe200078e0208 */
[----:B------:R-:W-:Y:S02]  /*37b80*/  ISETP.LT.AND P6, PT, R28, c[0x0][0x178], !P1 ;  /* 0x00005e001c007a0c */ /* 0x000fe40004fc1270 */
[----:B------:R-:W-:Y:S02]  /*37b90*/  ISETP.LT.AND P4, PT, R26, c[0x0][0x178], !P1 ;  /* 0x00005e001a007a0c */ /* 0x000fe40004f81270 */
[----:B------:R-:W-:Y:S01]  /*37ba0*/  @P5 STG.E.U16 [R6.64], R19 ;  /* 0x0000001306005986 */ /* 0x000fe2000c101506 */
[----:B--2---:R-:W-:Y:S02]  /*37bb0*/  ISETP.LT.AND P5, PT, R5, c[0x0][0x178], !P1 ;  /* 0x00005e0005007a0c */ /* 0x004fe40004fa1270 */
[----:B-----5:R-:W-:Y:S02]  /*37bc0*/  ISETP.LT.AND P1, PT, R21, c[0x0][0x178], !P1 ;  /* 0x00005e0015007a0c */ /* 0x020fe40004f21270 */
[C---:B0-----:R-:W-:Y:S01]  /*37bd0*/  LOP3.LUT R21, R29.reuse, 0x3f, RZ, 0xc0, !PT ;  /* 0x0000003f1d157812 */ /* 0x041fe200078ec0ff */
[----:B------:R-:W-:-:S05]  /*37be0*/  IMAD.SHL.U32 R29, R29, 0x200, RZ ;  /* 0x000002001d1d7824 */ /* 0x000fca00078e00ff */
[----:B------:R-:W-:-:S05]  /*37bf0*/  LOP3.LUT R29, R29, 0xc00, RZ, 0xc0, !PT ;  /* 0x00000c001d1d7812 */ /* 0x000fca00078ec0ff */
[----:B------:R-:W-:-:S05]  /*37c00*/  IMAD R29, R21, 0x10, R29 ;  /* 0x00000010151d7824 */ /* 0x000fca00078e021d */
[----:B------:R-:W-:-:S05]  /*37c10*/  LOP3.LUT R29, R29, 0x60, RZ, 0x3c, !PT ;  /* 0x000000601d1d7812 */ /* 0x000fca00078e3cff */
[----:B------:R0:W1:Y:S04]  /*37c20*/  LDS.128 R4, [R29] ;  /* 0x000000001d047984 */ /* 0x0000680000000c00 */
[----:B0-----:R-:W2:Y:S04]  /*37c30*/  LDL.LU R29, [R1+0x390] ;  /* 0x00039000011d7983 */ /* 0x001ea80000300800 */
[----:B-1----:R0:W-:Y:S04]  /*37c40*/  STL [R1+0x111c], R4 ;  /* 0x00111c0401007387 */ /* 0x0021e80000100800 */
[----:B0-----:R-:W3:Y:S04]  /*37c50*/  LDL.LU R4, [R1+0x370] ;  /* 0x0003700001047983 */ /* 0x001ee80000300800 */
[----:B------:R-:W-:Y:S04]  /*37c60*/  STL [R1+0x1114], R5 ;  /* 0x0011140501007387 */ /* 0x000fe80000100800 */
[----:B------:R0:W-:Y:S04]  /*37c70*/  STL [R1+0x1110], R6 ;  /* 0x0011100601007387 */ /* 0x0001e80000100800 */
[----:B0-----:R-:W5:Y:S04]  /*37c80*/  LDL R6, [R1+0xae8] ;  /* 0x000ae80001067983 */ /* 0x001f680000100800 */
[----:B------:R0:W-:Y:S04]  /*37c90*/  STL [R1+0x1104], R7 ;  /* 0x0011040701007387 */ /* 0x0001e80000100800 */
[----:B0-----:R-:W2:Y:S01]  /*37ca0*/  LDL R7, [R1+0xaec] ;  /* 0x000aec0001077983 */ /* 0x001ea20000100800 */
[C---:B------:R-:W-:Y:S01]  /*37cb0*/  IADD3 R18, R14.reuse, c[0x0][0x198], RZ ;  /* 0x000066000e127a10 */ /* 0x040fe20007ffe0ff */
[----:B------:R-:W-:-:S04]  /*37cc0*/  IMAD.WIDE R14, R14, 0x2, R2 ;  /* 0x000000020e0e7825 */ /* 0x000fc800078e0202 */
[----:B------:R-:W-:Y:S01]  /*37cd0*/  IMAD.WIDE R16, R18, 0x2, R12 ;  /* 0x0000000212107825 */ /* 0x000fe200078e020c */
[----:B------:R0:W-:Y:S04]  /*37ce0*/  @P0 STG.E.U16 [R14.64], R20 ;  /* 0x000000140e000986 */ /* 0x0001e8000c101506 */
[----:B----4-:R1:W-:Y:S01]  /*37cf0*/  @P6 STG.E.U16 [R16.64], R23 ;  /* 0x0000001710006986 */ /* 0x0103e2000c101506 */
[----:B------:R-:W-:Y:S02]  /*37d00*/  ISETP.LT.AND P6, PT, R28, c[0x0][0x178], !P3 ;  /* 0x00005e001c007a0c */ /* 0x000fe40005fc1270 */
[----:B------:R-:W-:Y:S02]  /*37d10*/  PRMT R22, R23, 0x7632, R22 ;  /* 0x0000763217167816 */ /* 0x000fe40000000016 */
[C---:B------:R-:W-:Y:S01]  /*37d20*/  IADD3 R0, R18.reuse, c[0x0][0x198], RZ ;  /* 0x0000660012007a10 */ /* 0x040fe20007ffe0ff */
[----:B0-----:R-:W-:-:S04]  /*37d30*/  IMAD.WIDE R14, R18, 0x2, R10 ;  /* 0x00000002120e7825 */ /* 0x001fc800078e020a */
[----:B-1----:R-:W-:Y:S01]  /*37d40*/  IMAD.WIDE R16, R18, 0x2, R8 ;  /* 0x0000000212107825 */ /* 0x002fe200078e0208 */
[----:B------:R-:W-:-:S03]  /*37d50*/  IADD3 R23, R25, 0x67, RZ ;  /* 0x0000006719177810 */ /* 0x000fc60007ffe0ff */
[----:B------:R-:W-:Y:S01]  /*37d60*/  IMAD.WIDE R18, R18, 0x2, R2 ;  /* 0x0000000212127825 */ /* 0x000fe200078e0202 */
[----:B------:R-:W-:Y:S02]  /*37d70*/  ISETP.GE.AND P0, PT, R23, c[0x0][0x17c], PT ;  /* 0x00005f0017007a0c */ /* 0x000fe40003f06270 */
[----:B------:R-:W-:Y:S01]  /*37d80*/  PRMT R23, R24, 0x7632, R23 ;  /* 0x0000763218177816 */ /* 0x000fe20000000017 */
[----:B------:R-:W-:Y:S01]  /*37d90*/  IMAD.WIDE R20, R0, 0x2, R12 ;  /* 0x0000000200147825 */ /* 0x000fe200078e020c */
[----:B---3--:R-:W-:Y:S04]  /*37da0*/  @P4 STG.E.U16 [R14.64], R4 ;  /* 0x000000040e004986 */ /* 0x008fe8000c101506 */
[----:B------:R-:W-:Y:S04]  /*37db0*/  @P5 STG.E.U16 [R16.64], R27 ;  /* 0x0000001b10005986 */ /* 0x000fe8000c101506 */
[----:B------:R0:W-:Y:S01]  /*37dc0*/  @P1 STG.E.U16 [R18.64], R24 ;  /* 0x0000001812001986 */ /* 0x0001e2000c101506 */
[----:B------:R-:W-:-:S03]  /*37dd0*/  ISETP.LT.AND P4, PT, R26, c[0x0][0x178], !P3 ;  /* 0x00005e001a007a0c */ /* 0x000fc60005f81270 */
[----:B------:R1:W-:Y:S01]  /*37de0*/  @P6 STG.E.U16 [R20.64], R22 ;  /* 0x0000001614006986 */ /* 0x0003e2000c101506 */
[----:B0-----:R-:W-:Y:S02]  /*37df0*/  IADD3 R24, R25, 0x68, RZ ;  /* 0x0000006819187810 */ /* 0x001fe40007ffe0ff */
[----:B-----5:R-:W-:Y:S02]  /*37e00*/  ISETP.LT.AND P5, PT, R6, c[0x0][0x178], !P3 ;  /* 0x00005e0006007a0c */ /* 0x020fe40005fa1270 */
[----:B-1----:R-:W-:Y:S02]  /*37e10*/  PRMT R21, R4, 0x7632, R21 ;  /* 0x0000763204157816 */ /* 0x002fe40000000015 */
[----:B------:R-:W3:Y:S01]  /*37e20*/  LDL R4, [R1+0x360] ;  /* 0x0003600001047983 */ /* 0x000ee20000100800 */
[----:B--2---:R-:W-:Y:S02]  /*37e30*/  ISETP.LT.AND P6, PT, R7, c[0x0][0x178], !P3 ;  /* 0x00005e0007007a0c */ /* 0x004fe40005fc1270 */
[----:B------:R-:W-:-:S02]  /*37e40*/  ISETP.GE.AND P3, PT, R24, c[0x0][0x17c], PT ;  /* 0x00005f0018007a0c */ /* 0x000fc40003f66270 */
[----:B------:R-:W2:Y:S01]  /*37e50*/  LDL.LU R24, [R1+0xadc] ;  /* 0x000adc0001187983 */ /* 0x000ea20000300800 */
[----:B------:R-:W-:Y:S01]  /*37e60*/  ISETP.LT.AND P1, PT, R28, c[0x0][0x178], !P2 ;  /* 0x00005e001c007a0c */ /* 0x000fe20005721270 */
[C---:B------:R-:W-:Y:S01]  /*37e70*/  IMAD.WIDE R14, R0.reuse, 0x2, R10 ;  /* 0x00000002000e7825 */ /* 0x040fe200078e020a */
[C---:B------:R-:W-:Y:S02]  /*37e80*/  IADD3 R20, R0.reuse, c[0x0][0x198], RZ ;  /* 0x0000660000147a10 */ /* 0x040fe40007ffe0ff */
[----:B------:R-:W-:Y:S01]  /*37e90*/  PRMT R22, R27, 0x7632, R22 ;  /* 0x000076321b167816 */ /* 0x000fe20000000016 */
[----:B------:R-:W-:Y:S01]  /*37ea0*/  IMAD.WIDE R16, R0, 0x2, R8 ;  /* 0x0000000200107825 */ /* 0x000fe200078e0208 */
[----:B------:R0:W-:Y:S01]  /*37eb0*/  @P4 STG.E.U16 [R14.64], R21 ;  /* 0x000000150e004986 */ /* 0x0001e2000c101506 */
[----:B------:R-:W-:Y:S02]  /*37ec0*/  ISETP.LT.AND P4, PT, R26, c[0x0][0x178], !P2 ;  /* 0x00005e001a007a0c */ /* 0x000fe40005781270 */
[----:B------:R-:W-:Y:S01]  /*37ed0*/  IMAD.WIDE R18, R0, 0x2, R2 ;  /* 0x0000000200127825 */ /* 0x000fe200078e0202 */
[----:B------:R1:W-:Y:S04]  /*37ee0*/  @P5 STG.E.U16 [R16.64], R22 ;  /* 0x0000001610005986 */ /* 0x0003e8000c101506 */
[----:B------:R-:W-:Y:S01]  /*37ef0*/  @P6 STG.E.U16 [R18.64], R23 ;  /* 0x0000001712006986 */ /* 0x000fe2000c101506 */
[----:B0-----:R-:W-:Y:S01]  /*37f00*/  IMAD.WIDE R14, R20, 0x2, R12 ;  /* 0x00000002140e7825 */ /* 0x001fe200078e020c */
[----:B-1----:R-:W-:-:S04]  /*37f10*/  PRMT R22, R29, 0x7632, R22 ;  /* 0x000076321d167816 */ /* 0x002fc80000000016 */
[----:B------:R0:W-:Y:S02]  /*37f20*/  @P1 STG.E.U16 [R14.64], R29 ;  /* 0x0000001d0e001986 */ /* 0x0001e4000c101506 */
[----:B0-----:R-:W-:Y:S02]  /*37f30*/  IMAD.WIDE R14, R20, 0x2, R10 ;  /* 0x00000002140e7825 */ /* 0x001fe400078e020a */
[----:B------:R-:W4:Y:S04]  /*37f40*/  LDL.LU R29, [R1+0x304] ;  /* 0x00030400011d7983 */ /* 0x000f280000300800 */
[----:B------:R-:W5:Y:S04]  /*37f50*/  LDL.LU R5, [R1+0x2f4] ;  /* 0x0002f40001057983 */ /* 0x000f680000300800 */
[----:B------:R-:W4:Y:S04]  /*37f60*/  LDL.LU R25, [R1+0x2e4] ;  /* 0x0002e40001197983 */ /* 0x000f280000300800 */
[----:B------:R-:W4:Y:S04]  /*37f70*/  LDL.LU R27, [R1+0x14] ;  /* 0x00001400011b7983 */ /* 0x000f280000300800 */
[----:B---3--:R0:W-:Y:S01]  /*37f80*/  @P4 STG.E.U16 [R14.64], R4 ;  /* 0x000000040e004986 */ /* 0x0081e2000c101506 */
[----:B--2---:R-:W-:-:S04]  /*37f90*/  IADD3 R23, R24, 0x69, RZ ;  /* 0x0000006918177810 */ /* 0x004fc80007ffe0ff */
[----:B------:R-:W-:Y:S02]  /*37fa0*/  ISETP.GE.AND P1, PT, R23, c[0x0][0x17c], PT ;  /* 0x00005f0017007a0c */ /* 0x000fe40003f26270 */
[----:B------:R-:W2:Y:S04]  /*37fb0*/  LDL.LU R23, [R1+0x340] ;  /* 0x0003400001177983 */ /* 0x000ea80000300800 */
[----:B0-----:R-:W3:Y:S04]  /*37fc0*/  LDL.LU R4, [R1+0x111c] ;  /* 0x00111c0001047983 */ /* 0x001ee80000300800 */
[----:B------:R-:W4:Y:S01]  /*37fd0*/  LDL.LU R15, [R1+0x360] ;  /* 0x00036000010f7983 */ /* 0x000f220000300800 */
        /* <DEDUP_REMOVED lines=8> */
[----:B--2---:R0:W-:Y:S01]  /*38060*/  @P5 STG.E.U16 [R16.64], R23 ;  /* 0x0000001710005986 */ /* 0x0041e2000c101506 */
[----:B------:R-:W-:-:S03]  /*38070*/  ISETP.LT.AND P5, PT, R6, c[0x0][0x178], !P0 ;  /* 0x00005e0006007a0c */ /* 0x000fc600047a1270 */
[----:B---3--:R1:W-:Y:S04]  /*38080*/  @P2 STG.E.U16 [R18.64], R4 ;  /* 0x0000000412002986 */ /* 0x0083e8000c101506 */
[----:B------:R4:W-:Y:S01]  /*38090*/  @P6 STG.E.U16 [R20.64], R22 ;  /* 0x0000001614006986 */ /* 0x0009e2000c101506 */
[----:B------:R-:W-:Y:S02]  /*380a0*/  ISETP.LT.AND P6, PT, R7, c[0x0][0x178], !P0 ;  /* 0x00005e0007007a0c */ /* 0x000fe400047c1270 */
[----:B------:R-:W-:Y:S01]  /*380b0*/  ISETP.LT.AND P0, PT, R28, c[0x0][0x178], !P3 ;  /* 0x00005e001c007a0c */ /* 0x000fe20005f01270 */
[----:B0-----:R-:W-:-:S04]  /*380c0*/  IMAD.WIDE R16, R0, 0x2, R8 ;  /* 0x0000000200107825 */ /* 0x001fc800078e0208 */
[----:B-1----:R-:W-:Y:S01]  /*380d0*/  IMAD.WIDE R18, R0, 0x2, R2 ;  /* 0x0000000200127825 */ /* 0x002fe200078e0202 */
[----:B----4-:R-:W-:-:S03]  /*380e0*/  PRMT R20, R15, 0x7632, R20 ;  /* 0x000076320f147816 */ /* 0x010fc60000000014 */
[----:B------:R-:W-:Y:S01]  /*380f0*/  IMAD.WIDE R14, R0, 0x2, R10 ;  /* 0x00000002000e7825 */ /* 0x000fe200078e020a */
[----:B------:R-:W-:Y:S02]  /*38100*/  PRMT R21, R23, 0x7632, R21 ;  /* 0x0000763217157816 */ /* 0x000fe40000000015 */
[----:B------:R-:W-:Y:S02]  /*38110*/  PRMT R22, R4, 0x7632, R22 ;  /* 0x0000763204167816 */ /* 0x000fe40000000016 */
[----:B------:R-:W-:Y:S01]  /*38120*/  IADD3 R4, R0, c[0x0][0x198], RZ ;  /* 0x0000660000047a10 */ /* 0x000fe20007ffe0ff */
        /* <DEDUP_REMOVED lines=11> */
[----:B--2---:R-:W-:-:S03]  /*381e0*/  PRMT R22, R29, 0x7632, R22 ;  /* 0x000076321d167816 */ /* 0x004fc60000000016 */
[----:B------:R-:W-:-:S04]  /*381f0*/  IMAD.WIDE R18, R4, 0x2, R2 ;  /* 0x0000000204127825 */ /* 0x000fc800078e0202 */
[----:B------:R-:W-:Y:S01]  /*38200*/  IMAD.WIDE R20, R0, 0x2, R12 ;  /* 0x0000000200147825 */ /* 0x000fe200078e020c */
[----:B0-----:R-:W2:Y:S03]  /*38210*/  LDL.LU R29, [R1+0x334] ;  /* 0x00033400011d7983 */ /* 0x001ea60000300800 */
[----:B------:R-:W-:-:S05]  /*38220*/  IMAD.WIDE R14, R4, 0x2, R10 ;  /* 0x00000002040e7825 */ /* 0x000fca00078e020a */
[----:B-----5:R-:W-:Y:S04]  /*38230*/  @P4 STG.E.U16 [R14.64], R5 ;  /* 0x000000050e004986 */ /* 0x020fe8000c101506 */
[----:B------:R-:W-:Y:S04]  /*38240*/  @P5 STG.E.U16 [R16.64], R25 ;  /* 0x0000001910005986 */ /* 0x000fe8000c101506 */
[----:B------:R-:W-:Y:S04]  /*38250*/  @P3 STG.E.U16 [R18.64], R27 ;  /* 0x0000001b12003986 */ /* 0x000fe8000c101506 */
[----:B------:R0:W-:Y:S02]  /*38260*/  @P6 STG.E.U16 [R20.64], R22 ;  /* 0x0000001614006986 */ /* 0x0001e4000c101506 */
[----:B0-----:R-:W-:-:S02]  /*38270*/  PRMT R21, R25, 0x7632, R21 ;  /* 0x0000763219157816 */ /* 0x001fc40000000015 */
[----:B------:R-:W3:Y:S01]  /*38280*/  LDL R25, [R1+0x324] ;  /* 0x0003240001197983 */ /* 0x000ee20000100800 */
[----:B------:R-:W-:Y:S02]  /*38290*/  IADD3 R23, R24, 0x6a, RZ ;  /* 0x0000006a18177810 */ /* 0x000fe40007ffe0ff */
[----:B------:R-:W-:Y:S02]  /*382a0*/  ISETP.LT.AND P4, PT, R26, c[0x0][0x178], !P1 ;  /* 0x00005e001a007a0c */ /* 0x000fe40004f81270 */
[----:B------:R-:W-:Y:S02]  /*382b0*/  ISETP.GE.AND P2, PT, R23, c[0x0][0x17c], PT ;  /* 0x00005f0017007a0c */ /* 0x000fe40003f46270 */
[----:B------:R-:W-:Y:S02]  /*382c0*/  ISETP.LT.AND P5, PT, R6, c[0x0][0x178], !P1 ;  /* 0x00005e0006007a0c */ /* 0x000fe40004fa1270 */
[----:B------:R-:W-:Y:S02]  /*382d0*/  ISETP.LT.AND P6, PT, R7, c[0x0][0x178], !P1 ;  /* 0x00005e0007007a0c */ /* 0x000fe40004fc1270 */
[----:B------:R-:W-:Y:S01]  /*382e0*/  ISETP.LT.AND P1, PT, R28, c[0x0][0x178], !P2 ;  /* 0x00005e001c007a0c */ /* 0x000fe20005721270 */
[----:B------:R-:W-:Y:S01]  /*382f0*/  IMAD.WIDE R14, R0, 0x2, R10 ;  /* 0x00000002000e7825 */ /* 0x000fe200078e020a */
[----:B------:R-:W-:-:S02]  /*38300*/  IADD3 R23, R24, 0x6b, RZ ;  /* 0x0000006b18177810 */ /* 0x000fc40007ffe0ff */
[----:B------:R-:W-:Y:S02]  /*38310*/  PRMT R20, R5, 0x7632, R20 ;  /* 0x0000763205147816 */ /* 0x000fe40000000014 */
[C---:B------:R-:W-:Y:S01]  /*38320*/  IADD3 R4, R0.reuse, c[0x0][0x198], RZ ;  /* 0x0000660000047a10 */ /* 0x040fe20007ffe0ff */
[C---:B------:R-:W-:Y:S01]  /*38330*/  IMAD.WIDE R16, R0.reuse, 0x2, R8 ;  /* 0x0000000200107825 */ /* 0x040fe200078e0208 */
[----:B------:R-:W-:Y:S01]  /*38340*/  ISETP.GE.AND P0, PT, R23, c[0x0][0x17c], PT ;  /* 0x00005f0017007a0c */ /* 0x000fe20003f06270 */
[----:B------:R0:W-:Y:S01]  /*38350*/  @P4 STG.E.U16 [R14.64], R20 ;  /* 0x000000140e004986 */ /* 0x0001e2000c101506 */
[----:B------:R-:W-:Y:S01]  /*38360*/  PRMT R22, R27, 0x7632, R22 ;  /* 0x000076321b167816 */ /* 0x000fe20000000016 */
[----:B------:R-:W-:Y:S01]  /*38370*/  IMAD.WIDE R18, R0, 0x2, R2 ;  /* 0x0000000200127825 */ /* 0x000fe200078e0202 */
[----:B------:R-:W-:Y:S02]  /*38380*/  IADD3 R23, R24, 0x6c, RZ ;  /* 0x0000006c18177810 */ /* 0x000fe40007ffe0ff */
[----:B------:R-:W-:Y:S01]  /*38390*/  ISETP.LT.AND P4, PT, R26, c[0x0][0x178], !P2 ;  /* 0x00005e001a007a0c */ /* 0x000fe20005781270 */
[----:B------:R1:W-:Y:S01]  /*383a0*/  @P5 STG.E.U16 [R16.64], R21 ;  /* 0x0000001510005986 */ /* 0x0003e2000c101506 */
[----:B------:R-:W-:Y:S01]  /*383b0*/  ISETP.GE.AND P3, PT, R23, c[0x0][0x17c], PT ;  /* 0x00005f0017007a0c */ /* 0x000fe20003f66270 */
[----:B0-----:R-:W-:-:S02]  /*383c0*/  IMAD.WIDE R14, R4, 0x2, R12 ;  /* 0x00000002040e7825 */ /* 0x001fc400078e020c */
[----:B------:R0:W-:Y:S01]  /*383d0*/  @P6 STG.E.U16 [R18.64], R22 ;  /* 0x0000001612006986 */ /* 0x0001e2000c101506 */
[----:B------:R-:W-:Y:S02]  /*383e0*/  IADD3 R23, R24, 0x6d, RZ ;  /* 0x0000006d18177810 */ /* 0x000fe40007ffe0ff */
[C---:B------:R-:W-:Y:S01]  /*383f0*/  IADD3 R0, R4.reuse, c[0x0][0x198], RZ ;  /* 0x0000660004007a10 */ /* 0x040fe20007ffe0ff */
[----:B-1----:R-:W-:-:S04]  /*38400*/  IMAD.WIDE R16, R4, 0x2, R8 ;  /* 0x0000000204107825 */ /* 0x002fc800078e0208 */
[C---:B0-----:R-:W-:Y:S01]  /*38410*/  IMAD.WIDE R18, R4.reuse, 0x2, R2 ;  /* 0x0000000204127825 */ /* 0x041fe200078e0202 */
[----:B--2---:R0:W-:Y:S01]  /*38420*/  @P1 STG.E.U16 [R14.64], R29 ;  /* 0x0000001d0e001986 */ /* 0x0041e2000c101506 */
[----:B------:R-:W-:Y:S02]  /*38430*/  PRMT R22, R29, 0x7632, R22 ;  /* 0x000076321d167816 */ /* 0x000fe40000000016 */
[----:B------:R-:W-:Y:S01]  /*38440*/  ISETP.GE.AND P1, PT, R23, c[0x0][0x17c], PT ;  /* 0x00005f0017007a0c */ /* 0x000fe20003f26270 */
[----:B0-----:R-:W2:Y:S01]  /*38450*/  LDL.LU R29, [R1+0x384] ;  /* 0x00038400011d7983 */ /* 0x001ea20000300800 */
[----:B------:R-:W-:-:S03]  /*38460*/  IMAD.WIDE R14, R4, 0x2, R10 ;  /* 0x00000002040e7825 */ /* 0x000fc600078e020a */
[----:B------:R-:W4:Y:S04]  /*38470*/  LDL.LU R5, [R1+0x374] ;  /* 0x0003740001057983 */ /* 0x000f280000300800 */
[----:B------:R-:W5:Y:S04]  /*38480*/  LDL.LU R27, [R1+0x354] ;  /* 0x00035400011b7983 */ /* 0x000f680000300800 */
[----:B------:R-:W2:Y:S04]  /*38490*/  LDL.LU R4, [R1+0x4] ;  /* 0x0000040001047983 */ /* 0x000ea80000300800 */
[----:B------:R-:W2:Y:S04]  /*384a0*/  LDL.LU R23, [R1+0x314] ;  /* 0x0003140001177983 */ /* 0x000ea80000300800 */
[----:B---3--:R0:W-:Y:S04]  /*384b0*/  @P4 STG.E.U16 [R14.64], R25 ;  /* 0x000000190e004986 */ /* 0x0081e8000c101506 */
[----:B0-----:R-:W3:Y:S04]  /*384c0*/  LDL.LU R25, [R1+0x1118] ;  /* 0x0011180001197983 */ /* 0x001ee80000300800 */
[----:B------:R-:W3:Y:S01]  /*384d0*/  LDL.LU R15, [R1+0x324] ;  /* 0x00032400010f7983 */ /* 0x000ee20000300800 */
[----:B------:R-:W-:-:S02]  /*384e0*/  ISETP.LT.AND P5, PT, R6, c[0x0][0x178], !P2 ;  /* 0x00005e0006007a0c */ /* 0x000fc400057a1270 */
[----:B------:R-:W-:Y:S02]  /*384f0*/  ISETP.LT.AND P2, PT, R7, c[0x0][0x178], !P2 ;  /* 0x00005e0007007a0c */ /* 0x000fe40005741270 */
[----:B------:R-:W-:Y:S01]  /*38500*/  ISETP.LT.AND P6, PT, R28, c[0x0][0x178], !P0 ;  /* 0x00005e001c007a0c */ /* 0x000fe200047c1270 */
[----:B------:R-:W-:Y:S01]  /*38510*/  IMAD.WIDE R20, R0, 0x2, R12 ;  /* 0x0000000200147825 */ /* 0x000fe200078e020c */
[----:B------:R-:W-:-:S07]  /*38520*/  ISETP.LT.AND P4, PT, R26, c[0x0][0x178], !P0 ;  /* 0x00005e001a007a0c */ /* 0x000fce0004781270 */
[----:B--2---:R0:W-:Y:S01]  /*38530*/  @P5 STG.E.U16 [R16.64], R23 ;  /* 0x0000001710005986 */ /* 0x0041e2000c101506 */
[----:B------:R-:W-:-:S03]  /*38540*/  ISETP.LT.AND P5, PT, R6, c[0x0][0x178], !P0 ;  /* 0x00005e0006007a0c */ /* 0x000fc600047a1270 */
[----:B------:R-:W-:Y:S04]  /*38550*/  @P2 STG.E.U16 [R18.64], R4 ;  /* 0x0000000412002986 */ /* 0x000fe8000c101506 */
[----:B------:R3:W-:Y:S01]  /*38560*/  @P6 STG.E.U16 [R20.64], R22 ;  /* 0x0000001614006986 */ /* 0x0007e2000c101506 */
[----:B------:R-:W-:Y:S02]  /*38570*/  ISETP.LT.AND P6, PT, R7, c[0x0][0x178], !P0 ;  /* 0x00005e0007007a0c */ /* 0x000fe400047c1270 */
[----:B------:R-:W-:Y:S01]  /*38580*/  ISETP.LT.AND P0, PT, R28, c[0x0][0x178], !P3 ;  /* 0x00005e001c007a0c */ /* 0x000fe20005f01270 */
[----:B0-----:R-:W-:Y:S01]  /*38590*/  IMAD.WIDE R16, R0, 0x2, R8 ;  /* 0x0000000200107825 */ /* 0x001fe200078e0208 */
[----:B---3--:R-:W-:-:S03]  /*385a0*/  PRMT R20, R15, 0x7632, R20 ;  /* 0x000076320f147816 */ /* 0x008fc60000000014 */
[----:B------:R-:W-:Y:S01]  /*385b0*/  IMAD.WIDE R14, R0, 0x2, R10 ;  /* 0x00000002000e7825 */ /* 0x000fe200078e020a */
[----:B------:R-:W-:Y:S02]  /*385c0*/  PRMT R22, R4, 0x7632, R22 ;  /* 0x0000763204167816 */ /* 0x000fe40000000016 */
[C---:B------:R-:W-:Y:S01]  /*385d0*/  IADD3 R4, R0.reuse, c[0x0][0x198], RZ ;  /* 0x0000660000047a10 */ /* 0x040fe20007ffe0ff */
[----:B------:R-:W-:Y:S01]  /*385e0*/  IMAD.WIDE R18, R0, 0x2, R2 ;  /* 0x0000000200127825 */ /* 0x000fe200078e0202 */
[----:B------:R-:W-:Y:S01]  /*385f0*/  PRMT R21, R23, 0x7632, R21 ;  /* 0x0000763217157816 */ /* 0x000fe20000000015 */
[----:B------:R0:W-:Y:S01]  /*38600*/  @P4 STG.E.U16 [R14.64], R20 ;  /* 0x000000140e004986 */ /* 0x0001e2000c101506 */
[----:B------:R-:W-:-:S03]  /*38610*/  ISETP.LT.AND P4, PT, R26, c[0x0][0x178], !P3 ;  /* 0x00005e001a007a0c */ /* 0x000fc60005f81270 */
[----:B------:R-:W-:Y:S04]  /*38620*/  @P5 STG.E.U16 [R16.64], R21 ;  /* 0x0000001510005986 */ /* 0x000fe8000c101506 */
[----:B------:R1:W-:Y:S01]  /*38630*/  @P6 STG.E.U16 [R18.64], R22 ;  /* 0x0000001612006986 */ /* 0x0003e2000c101506 */
[----:B0-----:R-:W-:-:S05]  /*38640*/  IMAD.WIDE R14, R4, 0x2, R12 ;  /* 0x00000002040e7825 */ /* 0x001fca00078e020c */
[----:B------:R0:W-:Y:S01]  /*38650*/  @P0 STG.E.U16 [R14.64], R29 ;  /* 0x0000001d0e000986 */ /* 0x0001e2000c101506 */
[----:B-1----:R-:W-:Y:S01]  /*38660*/  PRMT R22, R29, 0x7632, R22 ;  /* 0x000076321d167816 */ /* 0x002fe20000000016 */
[C---:B------:R-:W-:Y:S01]  /*38670*/  IMAD.WIDE R16, R4.reuse, 0x2, R8 ;  /* 0x0000000204107825 */ /* 0x040fe200078e0208 */
[C---:B------:R-:W-:Y:S01]  /*38680*/  IADD3 R0, R4.reuse, c[0x0][0x198], RZ ;  /* 0x0000660004007a10 */ /* 0x040fe20007ffe0ff */
[----:B0-----:R-:W2:Y:S02]  /*38690*/  LDL.LU R29, [R1+0x394] ;  /* 0x00039400011d7983 */ /* 0x001ea40000300800 */
[----:B------:R-:W-:-:S04]  /*386a0*/  IMAD.WIDE R14, R4, 0x2, R10 ;  /* 0x00000002040e7825 */ /* 0x000fc800078e020a */
[----:B------:R-:W-:Y:S01]  /*386b0*/  IMAD.WIDE R18, R4, 0x2, R2 ;  /* 0x0000000204127825 */ /* 0x000fe200078e0202 */
[----:B----4-:R0:W-:Y:S01]  /*386c0*/  @P4 STG.E.U16 [R14.64], R5 ;  /* 0x000000050e004986 */ /* 0x0101e2000c101506 */
[----:B------:R-:W-:-:S03]  /*386d0*/  PRMT R4, R5, 0x7632, R4 ;  /* 0x0000763205047816 */ /* 0x000fc60000000004 */
[----:B0-----:R-:W3:Y:S01]  /*386e0*/  LDL R5, [R1+0x364] ;  /* 0x0003640001057983 */ /* 0x001ee20000100800 */
[----:B------:R-:W-:Y:S02]  /*386f0*/  ISETP.LT.AND P5, PT, R6, c[0x0][0x178], !P3 ;  /* 0x00005e0006007a0c */ /* 0x000fe40005fa1270 */
[----:B------:R-:W-:Y:S02]  /*38700*/  ISETP.LT.AND P3, PT, R7, c[0x0][0x178], !P3 ;  /* 0x00005e0007007a0c */ /* 0x000fe40005f61270 */
[----:B------:R-:W-:Y:S01]  /*38710*/  ISETP.LT.AND P6, PT, R28, c[0x0][0x178], !P1 ;  /* 0x00005e001c007a0c */ /* 0x000fe20004fc1270 */
[----:B------:R-:W-:Y:S01]  /*38720*/  IMAD.WIDE R20, R0, 0x2, R12 ;  /* 0x0000000200147825 */ /* 0x000fe200078e020c */
[----:B------:R-:W-:Y:S02]  /*38730*/  IADD3 R23, R24, 0x6e, RZ ;  /* 0x0000006e18177810 */ /* 0x000fe40007ffe0ff */
[----:B------:R-:W-:Y:S02]  /*38740*/  ISETP.LT.AND P4, PT, R26, c[0x0][0x178], !P1 ;  /* 0x00005e001a007a0c */ /* 0x000fe40004f81270 */
[----:B------:R-:W-:-:S03]  /*38750*/  ISETP.GE.AND P2, PT, R23, c[0x0][0x17c], PT ;  /* 0x00005f0017007a0c */ /* 0x000fc60003f46270 */
[----:B-----5:R0:W-:Y:S01]  /*38760*/  @P5 STG.E.U16 [R16.64], R27 ;  /* 0x0000001b10005986 */ /* 0x0201e2000c101506 */
[----:B------:R-:W-:-:S03]  /*38770*/  ISETP.LT.AND P5, PT, R6, c[0x0][0x178], !P1 ;  /* 0x00005e0006007a0c */ /* 0x000fc60004fa1270 */
[----:B------:R1:W-:Y:S04]  /*38780*/  @P3 STG.E.U16 [R18.64], R25 ;  /* 0x0000001912003986 */ /* 0x0003e8000c101506 */
[----:B------:R4:W-:Y:S01]  /*38790*/  @P6 STG.E.U16 [R20.64], R22 ;  /* 0x0000001614006986 */ /* 0x0009e2000c101506 */
[----:B------:R-:W-:Y:S02]  /*387a0*/  ISETP.LT.AND P6, PT, R7, c[0x0][0x178], !P1 ;  /* 0x00005e0007007a0c */ /* 0x000fe40004fc1270 */
[----:B------:R-:W-:Y:S01]  /*387b0*/  ISETP.LT.AND P1, PT, R28, c[0x0][0x178], !P2 ;  /* 0x00005e001c007a0c */ /* 0x000fe20005721270 */
[C---:B------:R-:W-:Y:S01]  /*387c0*/  IMAD.WIDE R14, R0.reuse, 0x2, R10 ;  /* 0x00000002000e7825 */ /* 0x040fe200078e020a */
[----:B------:R-:W5:Y:S03]  /*387d0*/  LDL.LU R6, [R1+0x344] ;  /* 0x0003440001067983 */ /* 0x000f660000300800 */
[----:B0-----:R-:W-:-:S04]  /*387e0*/  IMAD.WIDE R16, R0, 0x2, R8 ;  /* 0x0000000200107825 */ /* 0x001fc800078e0208 */
[C---:B-1----:R-:W-:Y:S01]  /*387f0*/  IMAD.WIDE R18, R0.reuse, 0x2, R2 ;  /* 0x0000000200127825 */ /* 0x042fe200078e0202 */
[----:B------:R-:W-:Y:S02]  /*38800*/  IADD3 R0, R0, c[0x0][0x198], RZ ;  /* 0x0000660000007a10 */ /* 0x000fe40007ffe0ff */
[----:B----4-:R-:W-:Y:S02]  /*38810*/  PRMT R21, R25, 0x7632, R21 ;  /* 0x0000763219157816 */ /* 0x010fe40000000015 */
[----:B------:R-:W4:Y:S01]  /*38820*/  LDL.LU R25, [R1+0xae8] ;  /* 0x000ae80001197983 */ /* 0x000f220000300800 */
[----:B------:R-:W-:Y:S02]  /*38830*/  PRMT R20, R27, 0x7632, R20 ;  /* 0x000076321b147816 */ /* 0x000fe40000000014 */
[C---:B------:R-:W-:Y:S01]  /*38840*/  IADD3 R23, R24.reuse, 0x6f, RZ ;  /* 0x0000006f18177810 */ /* 0x040fe20007ffe0ff */
[----:B------:R0:W-:Y:S01]  /*38850*/  @P4 STG.E.U16 [R14.64], R4 ;  /* 0x000000040e004986 */ /* 0x0001e2000c101506 */
[----:B------:R-:W-:-:S02]  /*38860*/  IADD3 R22, R24, 0x70, RZ ;  /* 0x0000007018167810 */ /* 0x000fc40007ffe0ff */
[----:B------:R-:W-:Y:S01]  /*38870*/  ISETP.LT.AND P4, PT, R26, c[0x0][0x178], !P2 ;  /* 0x00005e001a007a0c */ /* 0x000fe20005781270 */
[----:B------:R-:W-:Y:S01]  /*38880*/  @P5 STG.E.U16 [R16.64], R20 ;  /* 0x0000001410005986 */ /* 0x000fe2000c101506 */
[----:B------:R-:W-:Y:S02]  /*38890*/  ISETP.GE.AND P0, PT, R23, c[0x0][0x17c], PT ;  /* 0x00005f0017007a0c */ /* 0x000fe40003f06270 */
[----:B------:R-:W-:Y:S01]  /*388a0*/  ISETP.GE.AND P3, PT, R22, c[0x0][0x17c], PT ;  /* 0x00005f0016007a0c */ /* 0x000fe20003f66270 */
[----:B------:R-:W-:Y:S01]  /*388b0*/  @P6 STG.E.U16 [R18.64], R21 ;  /* 0x0000001512006986 */ /* 0x000fe2000c101506 */
[----:B0-----:R-:W-:Y:S01]  /*388c0*/  IMAD.WIDE R14, R0, 0x2, R12 ;  /* 0x00000002000e7825 */ /* 0x001fe200078e020c */
[----:B------:R-:W-:-:S04]  /*388d0*/  IADD3 R23, R24, 0x71, RZ ;  /* 0x0000007118177810 */ /* 0x000fc80007ffe0ff */
[----:B--2---:R0:W-:Y:S01]  /*388e0*/  @P1 STG.E.U16 [R14.64], R29 ;  /* 0x0000001d0e001986 */ /* 0x0041e2000c101506 */
[----:B------:R-:W-:Y:S02]  /*388f0*/  PRMT R22, R29, 0x7632, R22 ;  /* 0x000076321d167816 */ /* 0x000fe40000000016 */
[----:B------:R-:W-:Y:S01]  /*38900*/  ISETP.GE.AND P1, PT, R23, c[0x0][0x17c], PT ;  /* 0x00005f0017007a0c */ /* 0x000fe20003f26270 */
[----:B0-----:R-:W2:Y:S01]  /*38910*/  LDL.LU R29, [R1+0x308] ;  /* 0x00030800011d7983 */ /* 0x001ea20000300800 */
[----:B------:R-:W-:-:S03]  /*38920*/  IMAD.WIDE R14, R0, 0x2, R10 ;  /* 0x00000002000e7825 */ /* 0x000fc600078e020a */
[----:B------:R-:W2:Y:S04]  /*38930*/  LDL.LU R26, [R1+0x2f8] ;  /* 0x0002f800011a7983 */ /* 0x000ea80000300800 */
[----:B------:R-:W2:Y:S04]  /*38940*/  LDL.LU R27, [R1+0x18] ;  /* 0x00001800011b7983 */ /* 0x000ea80000300800 */
[----:B------:R0:W-:Y:S04]  /*38950*/  STL [R1+0x1108], R23 ;  /* 0x0011081701007387 */ /* 0x0001e80000100800 */
[----:B---3--:R1:W-:Y:S04]  /*38960*/  @P4 STG.E.U16 [R14.64], R5 ;  /* 0x000000050e004986 */ /* 0x0083e8000c101506 */
[----:B0-----:R-:W3:Y:S04]  /*38970*/  LDL R23, [R1+0xae4] ;  /* 0x000ae40001177983 */ /* 0x001ee80000100800 */
[----:B-1----:R-:W2:Y:S04]  /*38980*/  LDL.LU R5, [R1+0x1114] ;  /* 0x0011140001057983 */ /* 0x002ea80000300800 */
[----:B------:R-:W2:Y:S01]  /*38990*/  LDL.LU R15, [R1+0x364] ;  /* 0x00036400010f7983 */ /* 0x000ea20000300800 */
[----:B------:R-:W-:Y:S01]  /*389a0*/  ISETP.LT.AND P6, PT, R28, c[0x0][0x178], !P0 ;  /* 0x00005e001c007a0c */ /* 0x000fe200047c1270 */
[C---:B------:R-:W-:Y:S01]  /*389b0*/  IMAD.WIDE R16, R0.reuse, 0x2, R8 ;  /* 0x0000000200107825 */ /* 0x040fe200078e0208 */
[----:B------:R-:W-:-:S02]  /*389c0*/  IADD3 R4, R0, c[0x0][0x198], RZ ;  /* 0x0000660000047a10 */ /* 0x000fc40007ffe0ff */
[----:B----4-:R-:W-:Y:S02]  /*389d0*/  ISETP.LT.AND P5, PT, R25, c[0x0][0x178], !P2 ;  /* 0x00005e0019007a0c */ /* 0x010fe400057a1270 */
[----:B------:R-:W-:Y:S01]  /*389e0*/  ISETP.LT.AND P2, PT, R7, c[0x0][0x178], !P2 ;  /* 0x00005e0007007a0c */ /* 0x000fe20005741270 */
[----:B------:R-:W-:-:S04]  /*389f0*/  IMAD.WIDE R18, R0, 0x2, R2 ;  /* 0x0000000200127825 */ /* 0x000fc800078e0202 */
[----:B------:R-:W-:-:S06]  /*38a00*/  IMAD.WIDE R20, R4, 0x2, R12 ;  /* 0x0000000204147825 */ /* 0x000fcc00078e020c */
[----:B-----5:R0:W-:Y:S01]  /*38a10*/  @P5 STG.E.U16 [R16.64], R6 ;  /* 0x0000000610005986 */ /* 0x0201e2000c101506 */
[----:B------:R-:W-:Y:S01]  /*38a20*/  ISETP.LT.AND P5, PT, R25, c[0x0][0x178], !P0 ;  /* 0x00005e0019007a0c */ /* 0x000fe200047a1270 */
[----:B0-----:R-:W-:Y:S01]  /*38a30*/  IMAD.WIDE R16, R4, 0x2, R8 ;  /* 0x0000000204107825 */ /* 0x001fe200078e0208 */
[----:B---3--:R-:W-:Y:S01]  /*38a40*/  ISETP.LT.AND P4, PT, R23, c[0x0][0x178], !P0 ;  /* 0x00005e0017007a0c */ /* 0x008fe20004781270 */
[----:B--2---:R0:W-:Y:S01]  /*38a50*/  @P2 STG.E.U16 [R18.64], R5 ;  /* 0x0000000512002986 */ /* 0x0041e2000c101506 */
[----:B------:R-:W-:-:S03]  /*38a60*/  ISETP.LT.AND P2, PT, R28, c[0x0][0x178], !P3 ;  /* 0x00005e001c007a0c */ /* 0x000fc60005f41270 */
[----:B------:R1:W-:Y:S01]  /*38a70*/  @P6 STG.E.U16 [R20.64], R22 ;  /* 0x0000001614006986 */ /* 0x0003e2000c101506 */
[----:B------:R-:W-:Y:S02]  /*38a80*/  ISETP.LT.AND P6, PT, R7, c[0x0][0x178], !P0 ;  /* 0x00005e0007007a0c */ /* 0x000fe400047c1270 */
[----:B------:R-:W-:Y:S01]  /*38a90*/  PRMT R0, R15, 0x7632, R0 ;  /* 0x000076320f007816 */ /* 0x000fe20000000000 */
[----:B------:R-:W-:Y:S01]  /*38aa0*/  IMAD.WIDE R14, R4, 0x2, R10 ;  /* 0x00000002040e7825 */ /* 0x000fe200078e020a */
[----:B0-----:R-:W-:-:S04]  /*38ab0*/  PRMT R5, R6, 0x7632, R5 ;  /* 0x0000763206057816 */ /* 0x001fc80000000005 */
[----:B------:R-:W-:Y:S01]  /*38ac0*/  @P4 STG.E.U16 [R14.64], R0 ;  /* 0x000000000e004986 */ /* 0x000fe2000c101506 */
[----:B-1----:R-:W-:Y:S02]  /*38ad0*/  IADD3 R20, R4, c[0x0][0x198], RZ ;  /* 0x0000660004147a10 */ /* 0x002fe40007ffe0ff */
[----:B------:R-:W-:Y:S01]  /*38ae0*/  IADD3 R22, R24, 0x72, RZ ;  /* 0x0000007218167810 */ /* 0x000fe20007ffe0ff */
[----:B------:R-:W-:Y:S01]  /*38af0*/  IMAD.WIDE R18, R4, 0x2, R2 ;  /* 0x0000000204127825 */ /* 0x000fe200078e0202 */
[----:B------:R-:W-:Y:S01]  /*38b00*/  PRMT R21, R5, 0x7632, R21 ;  /* 0x0000763205157816 */ /* 0x000fe20000000015 */
[----:B------:R0:W-:Y:S01]  /*38b10*/  @P5 STG.E.U16 [R16.64], R5 ;  /* 0x0000000510005986 */ /* 0x0001e2000c101506 */
[----:B------:R-:W-:Y:S02]  /*38b20*/  ISETP.GE.AND P0, PT, R22, c[0x0][0x17c], PT ;  /* 0x00005f0016007a0c */ /* 0x000fe40003f06270 */
[----:B------:R-:W-:Y:S01]  /*38b30*/  IADD3 R22, R24, 0x73, RZ ;  /* 0x0000007318167810 */ /* 0x000fe20007ffe0ff */
[----:B------:R1:W-:Y:S01]  /*38b40*/  @P6 STG.E.U16 [R18.64], R21 ;  /* 0x0000001512006986 */ /* 0x0003e2000c101506 */
[----:B0-----:R-:W-:Y:S01]  /*38b50*/  IMAD.WIDE R4, R20, 0x2, R12 ;  /* 0x0000000214047825 */ /* 0x001fe200078e020c */
[----:B-1----:R-:W-:-:S04]  /*38b60*/  PRMT R21, R29, 0x7632, R21 ;  /* 0x000076321d157816 */ /* 0x002fc80000000015 */
[----:B------:R0:W-:Y:S01]  /*38b70*/  @P2 STG.E.U16 [R4.64], R29 ;  /* 0x0000001d04002986 */ /* 0x0001e2000c101506 */
[----:B------:R-:W-:-:S03]  /*38b80*/  ISETP.GE.AND P2, PT, R22, c[0x0][0x17c], PT ;  /* 0x00005f0016007a0c */ /* 0x000fc60003f46270 */
[----:B0-----:R-:W2:Y:S04]  /*38b90*/  LDL.LU R29, [R1+0x338] ;  /* 0x00033800011d7983 */ /* 0x001ea80000300800 */
[----:B------:R-:W3:Y:S01]  /*38ba0*/  LDL.LU R22, [R1+0x2e8] ;  /* 0x0002e80001167983 */ /* 0x000ee20000300800 */
[----:B------:R-:W-:Y:S02]  /*38bb0*/  ISETP.LT.AND P4, PT, R23, c[0x0][0x178], !P3 ;  /* 0x00005e0017007a0c */ /* 0x000fe40005f81270 */
[----:B------:R-:W-:Y:S02]  /*38bc0*/  ISETP.LT.AND P5, PT, R25, c[0x0][0x178], !P3 ;  /* 0x00005e0019007a0c */ /* 0x000fe40005fa1270 */
[----:B------:R-:W-:Y:S02]  /*38bd0*/  ISETP.LT.AND P6, PT, R28, c[0x0][0x178], !P1 ;  /* 0x00005e001c007a0c */ /* 0x000fe40004fc1270 */
[C---:B------:R-:W-:Y:S01]  /*38be0*/  IADD3 R0, R20.reuse, c[0x0][0x198], RZ ;  /* 0x0000660014007a10 */ /* 0x040fe20007ffe0ff */
[C---:B------:R-:W-:Y:S01]  /*38bf0*/  IMAD.WIDE R4, R20.reuse, 0x2, R10 ;  /* 0x0000000214047825 */ /* 0x040fe200078e020a */
[----:B------:R-:W-:Y:S01]  /*38c00*/  ISETP.LT.AND P3, PT, R7, c[0x0][0x178], !P3 ;  /* 0x00005e0007007a0c */ /* 0x000fe20005f61270 */
[----:B------:R-:W4:Y:S02]  /*38c10*/  LDL R6, [R1+0x328] ;  /* 0x0003280001067983 */ /* 0x000f240000100800 */
[----:B------:R-:W-:-:S04]  /*38c20*/  IMAD.WIDE R14, R20, 0x2, R8 ;  /* 0x00000002140e7825 */ /* 0x000fc800078e0208 */
[----:B------:R-:W-:Y:S01]  /*38c30*/  IMAD.WIDE R16, R20, 0x2, R2 ;  /* 0x0000000214107825 */ /* 0x000fe200078e0202 */
[----:B------:R0:W-:Y:S03]  /*38c40*/  @P4 STG.E.U16 [R4.64], R26 ;  /* 0x0000001a04004986 */ /* 0x0001e6000c101506 */
[----:B------:R-:W-:Y:S01]  /*38c50*/  IMAD.WIDE R18, R0, 0x2, R12 ;  /* 0x0000000200127825 */ /* 0x000fe200078e020c */
[----:B------:R-:W-:-:S03]  /*38c60*/  ISETP.LT.AND P4, PT, R23, c[0x0][0x178], !P1 ;  /* 0x00005e0017007a0c */ /* 0x000fc60004f81270 */
[----:B0-----:R-:W-:Y:S01]  /*38c70*/  IMAD.WIDE R4, R0, 0x2, R10 ;  /* 0x0000000200047825 */ /* 0x001fe200078e020a */
[----:B---3--:R0:W-:Y:S01]  /*38c80*/  @P5 STG.E.U16 [R14.64], R22 ;  /* 0x000000160e005986 */ /* 0x0081e2000c101506 */
[----:B------:R-:W-:-:S03]  /*38c90*/  ISETP.LT.AND P5, PT, R25, c[0x0][0x178], !P1 ;  /* 0x00005e0019007a0c */ /* 0x000fc60004fa1270 */
[----:B------:R1:W-:Y:S04]  /*38ca0*/  @P3 STG.E.U16 [R16.64], R27 ;  /* 0x0000001b10003986 */ /* 0x0003e8000c101506 */
[----:B------:R3:W-:Y:S01]  /*38cb0*/  @P6 STG.E.U16 [R18.64], R21 ;  /* 0x0000001512006986 */ /* 0x0007e2000c101506 */
[----:B------:R-:W-:Y:S02]  /*38cc0*/  ISETP.LT.AND P6, PT, R7, c[0x0][0x178], !P1 ;  /* 0x00005e0007007a0c */ /* 0x000fe40004fc1270 */
[----:B------:R-:W-:Y:S01]  /*38cd0*/  ISETP.LT.AND P1, PT, R28, c[0x0][0x178], !P0 ;  /* 0x00005e001c007a0c */ /* 0x000fe20004721270 */
[----:B0-----:R-:W-:Y:S01]  /*38ce0*/  IMAD.WIDE R14, R0, 0x2, R8 ;  /* 0x00000002000e7825 */ /* 0x001fe200078e0208 */
[----:B------:R-:W-:-:S03]  /*38cf0*/  PRMT R20, R22, 0x7632, R20 ;  /* 0x0000763216147816 */ /* 0x000fc60000000014 */
[----:B-1----:R-:W-:Y:S01]  /*38d00*/  IMAD.WIDE R16, R0, 0x2, R2 ;  /* 0x0000000200107825 */ /* 0x002fe200078e0202 */
[----:B---3--:R-:W-:Y:S02]  /*38d10*/  PRMT R19, R26, 0x7632, R19 ;  /* 0x000076321a137816 */ /* 0x008fe40000000013 */
[----:B------:R-:W-:Y:S01]  /*38d20*/  PRMT R21, R27, 0x7632, R21 ;  /* 0x000076321b157816 */ /* 0x000fe20000000015 */
[----:B------:R-:W3:Y:S01]  /*38d30*/  LDL.LU R26, [R1+0x8] ;  /* 0x00000800011a7983 */ /* 0x000ee20000300800 */
[----:B------:R-:W-:-:S03]  /*38d40*/  IADD3 R18, R0, c[0x0][0x198], RZ ;  /* 0x0000660000127a10 */ /* 0x000fc60007ffe0ff */
[----:B------:R0:W-:Y:S04]  /*38d50*/  @P4 STG.E.U16 [R4.64], R19 ;  /* 0x0000001304004986 */ /* 0x0001e8000c101506 */
[----:B------:R2:W-:Y:S04]  /*38d60*/  @P5 STG.E.U16 [R14.64], R20 ;  /* 0x000000140e005986 */ /* 0x0005e8000c101506 */
[----:B------:R1:W-:Y:S01]  /*38d70*/  @P6 STG.E.U16 [R16.64], R21 ;  /* 0x0000001510006986 */ /* 0x0003e2000c101506 */
[----:B0-----:R-:W-:-:S03]  /*38d80*/  IMAD.WIDE R4, R18, 0x2, R12 ;  /* 0x0000000212047825 */ /* 0x001fc600078e020c */
[----:B------:R-:W5:Y:S01]  /*38d90*/  LDL.LU R27, [R1+0x388] ;  /* 0x00038800011b7983 */ /* 0x000f620000300800 */
[----:B--2---:R-:W-:Y:S02]  /*38da0*/  PRMT R20, R29, 0x7632, R20 ;  /* 0x000076321d147816 */ /* 0x004fe40000000014 */
[----:B-1----:R-:W-:Y:S01]  /*38db0*/  IADD3 R21, R24, 0x75, RZ ;  /* 0x0000007518157810 */ /* 0x002fe20007ffe0ff */
[----:B------:R0:W-:Y:S03]  /*38dc0*/  @P1 STG.E.U16 [R4.64], R29 ;  /* 0x0000001d04001986 */ /* 0x0001e6000c101506 */
[----:B------:R-:W-:Y:S01]  /*38dd0*/  ISETP.GE.AND P1, PT, R21, c[0x0][0x17c], PT ;  /* 0x00005f0015007a0c */ /* 0x000fe20003f26270 */
[----:B0-----:R-:W2:Y:S04]  /*38de0*/  LDL.LU R29, [R1+0x378] ;  /* 0x00037800011d7983 */ /* 0x001ea80000300800 */
[----:B------:R-:W2:Y:S01]  /*38df0*/  LDL.LU R21, [R1+0x318] ;  /* 0x0003180001157983 */ /* 0x000ea20000300800 */
[----:B------:R-:W-:Y:S01]  /*38e00*/  ISETP.LT.AND P4, PT, R23, c[0x0][0x178], !P0 ;  /* 0x00005e0017007a0c */ /* 0x000fe20004781270 */
[----:B------:R-:W-:Y:S01]  /*38e10*/  IMAD.WIDE R4, R18, 0x2, R10 ;  /* 0x0000000212047825 */ /* 0x000fe200078e020a */
[----:B------:R-:W-:-:S02]  /*38e20*/  ISETP.LT.AND P5, PT, R25, c[0x0][0x178], !P0 ;  /* 0x00005e0019007a0c */ /* 0x000fc400047a1270 */
[----:B------:R-:W-:Y:S02]  /*38e30*/  ISETP.LT.AND P0, PT, R7, c[0x0][0x178], !P0 ;  /* 0x00005e0007007a0c */ /* 0x000fe40004701270 */
[----:B------:R-:W-:-:S07]  /*38e40*/  ISETP.LT.AND P6, PT, R28, c[0x0][0x178], !P2 ;  /* 0x00005e001c007a0c */ /* 0x000fce00057c1270 */
[----:B----4-:R0:W-:Y:S01]  /*38e50*/  @P4 STG.E.U16 [R4.64], R6 ;  /* 0x0000000604004986 */ /* 0x0101e2000c101506 */
[----:B------:R-:W-:-:S03]  /*38e60*/  IADD3 R0, R18, c[0x0][0x198], RZ ;  /* 0x0000660012007a10 */ /* 0x000fc60007ffe0ff */
[----:B0-----:R-:W4:Y:S04]  /*38e70*/  LDL.LU R6, [R1+0x1110] ;  /* 0x0011100001067983 */ /* 0x001f280000300800 */
[----:B------:R-:W4:Y:S01]  /*38e80*/  LDL.LU R4, [R1+0x328] ;  /* 0x0003280001047983 */ /* 0x000f220000300800 */
[----:B------:R-:W-:-:S04]  /*38e90*/  IMAD.WIDE R14, R18, 0x2, R8 ;  /* 0x00000002120e7825 */ /* 0x000fc800078e0208 */
[----:B------:R-:W-:-:S04]  /*38ea0*/  IMAD.WIDE R16, R18, 0x2, R2 ;  /* 0x0000000212107825 */ /* 0x000fc800078e0202 */
[----:B------:R-:W-:Y:S01]  /*38eb0*/  IMAD.WIDE R18, R0, 0x2, R12 ;  /* 0x0000000200127825 */ /* 0x000fe200078e020c */
[----:B--2---:R-:W-:Y:S04]  /*38ec0*/  @P5 STG.E.U16 [R14.64], R21 ;  /* 0x000000150e005986 */ /* 0x004fe8000c101506 */
[----:B---3--:R-:W-:Y:S04]  /*38ed0*/  @P0 STG.E.U16 [R16.64], R26 ;  /* 0x0000001a10000986 */ /* 0x008fe8000c101506 */
[----:B------:R0:W-:Y:S02]  /*38ee0*/  @P6 STG.E.U16 [R18.64], R20 ;  /* 0x0000001412006986 */ /* 0x0001e4000c101506 */
[----:B0-----:R-:W-:-:S02]  /*38ef0*/  PRMT R20, R26, 0x7632, R20 ;  /* 0x000076321a147816 */ /* 0x001fc40000000014 */
[----:B------:R-:W2:Y:S01]  /*38f00*/  LDL R26, [R1+0x358] ;  /* 0x00035800011a7983 */ /* 0x000ea20000100800 */
[----:B------:R-:W-:Y:S02]  /*38f10*/  IADD3 R22, R24, 0x74, RZ ;  /* 0x0000007418167810 */ /* 0x000fe40007ffe0ff */
[----:B------:R-:W-:Y:S02]  /*38f20*/  ISETP.LT.AND P0, PT, R23, c[0x0][0x178], !P2 ;  /* 0x00005e0017007a0c */ /* 0x000fe40005701270 */
[----:B------:R-:W-:Y:S02]  /*38f30*/  ISETP.LT.AND P4, PT, R25, c[0x0][0x178], !P2 ;  /* 0x00005e0019007a0c */ /* 0x000fe40005781270 */
[----:B------:R-:W-:Y:S01]  /*38f40*/  ISETP.GE.AND P3, PT, R22, c[0x0][0x17c], PT ;  /* 0x00005f0016007a0c */ /* 0x000fe20003f66270 */
[----:B------:R-:W-:Y:S01]  /*38f50*/  IMAD.WIDE R16, R0, 0x2, R10 ;  /* 0x0000000200107825 */ /* 0x000fe200078e020a */
[----:B------:R-:W-:Y:S02]  /*38f60*/  ISETP.LT.AND P2, PT, R7, c[0x0][0x178], !P2 ;  /* 0x00005e0007007a0c */ /* 0x000fe40005741270 */
[----:B----4-:R-:W-:Y:S01]  /*38f70*/  PRMT R22, R4, 0x7632, R22 ;  /* 0x0000763204167816 */ /* 0x010fe20000000016 */
[----:B------:R-:W-:Y:S01]  /*38f80*/  IMAD.WIDE R14, R0, 0x2, R8 ;  /* 0x00000002000e7825 */ /* 0x000fe200078e0208 */
[----:B------:R-:W-:-:S02]  /*38f90*/  ISETP.LT.AND P6, PT, R28, c[0x0][0x178], !P3 ;  /* 0x00005e001c007a0c */ /* 0x000fc40005fc1270 */
[----:B------:R-:W-:Y:S02]  /*38fa0*/  PRMT R5, R21, 0x7632, R5 ;  /* 0x0000763215057816 */ /* 0x000fe40000000005 */
[----:B------:R-:W-:Y:S02]  /*38fb0*/  ISETP.LT.AND P5, PT, R23, c[0x0][0x178], !P3 ;  /* 0x00005e0017007a0c */ /* 0x000fe40005fa1270 */
[C---:B------:R-:W-:Y:S01]  /*38fc0*/  IADD3 R4, R0.reuse, c[0x0][0x198], RZ ;  /* 0x0000660000047a10 */ /* 0x040fe20007ffe0ff */
[----:B------:R0:W-:Y:S01]  /*38fd0*/  @P0 STG.E.U16 [R16.64], R22 ;  /* 0x0000001610000986 */ /* 0x0001e2000c101506 */
[----:B------:R-:W-:-:S03]  /*38fe0*/  IMAD.WIDE R18, R0, 0x2, R2 ;  /* 0x0000000200127825 */ /* 0x000fc600078e0202 */
[----:B------:R1:W-:Y:S01]  /*38ff0*/  @P4 STG.E.U16 [R14.64], R5 ;  /* 0x000000050e004986 */ /* 0x0003e2000c101506 */
[----:B------:R-:W-:-:S03]  /*39000*/  ISETP.LT.AND P4, PT, R25, c[0x0][0x178], !P3 ;  /* 0x00005e0019007a0c */ /* 0x000fc60005f81270 */
[----:B------:R3:W-:Y:S04]  /*39010*/  @P2 STG.E.U16 [R18.64], R20 ;  /* 0x0000001412002986 */ /* 0x0007e8000c101506 */
[----:B0-----:R-:W4:Y:S01]  /*39020*/  LDL.LU R22, [R1+0xaec] ;  /* 0x000aec0001167983 */ /* 0x001f220000300800 */
[----:B------:R-:W-:-:S04]  /*39030*/  IMAD.WIDE R16, R4, 0x2, R12 ;  /* 0x0000000204107825 */ /* 0x000fc800078e020c */
[----:B-1----:R-:W-:Y:S01]  /*39040*/  IMAD.WIDE R14, R4, 0x2, R10 ;  /* 0x00000002040e7825 */ /* 0x002fe200078e020a */
[----:B-----5:R0:W-:Y:S01]  /*39050*/  @P6 STG.E.U16 [R16.64], R27 ;  /* 0x0000001b10006986 */ /* 0x0201e2000c101506 */
[----:B------:R-:W-:-:S03]  /*39060*/  IADD3 R21, R24, 0x76, RZ ;  /* 0x0000007618157810 */ /* 0x000fc60007ffe0ff */
[----:B------:R1:W-:Y:S01]  /*39070*/  @P5 STG.E.U16 [R14.64], R29 ;  /* 0x0000001d0e005986 */ /* 0x0003e2000c101506 */
[----:B---3--:R-:W-:Y:S02]  /*39080*/  PRMT R20, R27, 0x7632, R20 ;  /* 0x000076321b147816 */ /* 0x008fe40000000014 */
[----:B------:R-:W-:Y:S02]  /*39090*/  ISETP.GE.AND P0, PT, R21, c[0x0][0x17c], PT ;  /* 0x00005f0015007a0c */ /* 0x000fe40003f06270 */
[----:B------:R-:W-:Y:S01]  /*390a0*/  PRMT R21, R29, 0x7632, R21 ;  /* 0x000076321d157816 */ /* 0x000fe20000000015 */
[----:B0-----:R-:W3:Y:S01]  /*390b0*/  LDL.LU R27, [R1+0x398] ;  /* 0x00039800011b7983 */ /* 0x001ee20000300800 */
[----:B-1----:R-:W-:-:S03]  /*390c0*/  IMAD.WIDE R14, R4, 0x2, R8 ;  /* 0x00000002040e7825 */ /* 0x002fc600078e0208 */
[----:B------:R-:W5:Y:S04]  /*390d0*/  LDL.LU R7, [R1+0x368] ;  /* 0x0003680001077983 */ /* 0x000f680000300800 */
[----:B------:R-:W3:Y:S04]  /*390e0*/  LDL.LU R29, [R1+0x348] ;  /* 0x00034800011d7983 */ /* 0x000ee80000300800 */
[----:B--2---:R0:W-:Y:S04]  /*390f0*/  @P4 STG.E.U16 [R14.64], R26 ;  /* 0x0000001a0e004986 */ /* 0x0041e8000c101506 */
[----:B0-----:R-:W2:Y:S04]  /*39100*/  LDL.LU R26, [R1+0x110c] ;  /* 0x00110c00011a7983 */ /* 0x001ea80000300800 */
[----:B------:R-:W3:Y:S01]  /*39110*/  LDL.LU R15, [R1+0x358] ;  /* 0x00035800010f7983 */ /* 0x000ee20000300800 */
[----:B------:R-:W-:-:S02]  /*39120*/  IADD3 R0, R24, 0x77, RZ ;  /* 0x0000007718007810 */ /* 0x000fc40007ffe0ff */
[----:B------:R-:W-:Y:S02]  /*39130*/  ISETP.LT.AND P6, PT, R28, c[0x0][0x178], !P1 ;  /* 0x00005e001c007a0c */ /* 0x000fe40004fc1270 */
[----:B------:R-:W-:Y:S02]  /*39140*/  ISETP.GE.AND P2, PT, R0, c[0x0][0x17c], PT ;  /* 0x00005f0000007a0c */ /* 0x000fe40003f46270 */
[C---:B------:R-:W-:Y:S01]  /*39150*/  IADD3 R0, R4.reuse, c[0x0][0x198], RZ ;  /* 0x0000660004007a10 */ /* 0x040fe20007ffe0ff */
[----:B------:R-:W-:Y:S01]  /*39160*/  IMAD.WIDE R4, R4, 0x2, R2 ;  /* 0x0000000204047825 */ /* 0x000fe200078e0202 */
[----:B----4-:R-:W-:Y:S02]  /*39170*/  ISETP.LT.AND P3, PT, R22, c[0x0][0x178], !P3 ;  /* 0x00005e0016007a0c */ /* 0x010fe40005f61270 */
[----:B------:R-:W-:Y:S01]  /*39180*/  ISETP.LT.AND P5, PT, R23, c[0x0][0x178], !P1 ;  /* 0x00005e0017007a0c */ /* 0x000fe20004fa1270 */
[----:B------:R-:W-:-:S04]  /*39190*/  IMAD.WIDE R16, R0, 0x2, R12 ;  /* 0x0000000200107825 */ /* 0x000fc800078e020c */
[----:B------:R-:W-:Y:S01]  /*391a0*/  IMAD.WIDE R18, R0, 0x2, R10 ;  /* 0x0000000200127825 */ /* 0x000fe200078e020a */
[----:B------:R-:W-:-:S05]  /*391b0*/  ISETP.LT.AND P4, PT, R25, c[0x0][0x178], !P0 ;  /* 0x00005e0019007a0c */ /* 0x000fca0004781270 */
[----:B--2---:R0:W-:Y:S01]  /*391c0*/  @P3 STG.E.U16 [R4.64], R26 ;  /* 0x0000001a04003986 */ /* 0x0041e2000c101506 */
[----:B------:R-:W-:Y:S02]  /*391d0*/  ISETP.LT.AND P3, PT, R25, c[0x0][0x178], !P1 ;  /* 0x00005e0019007a0c */ /* 0x000fe40004f61270 */
[----:B------:R-:W-:Y:S01]  /*391e0*/  ISETP.LT.AND P1, PT, R22, c[0x0][0x178], !P1 ;  /* 0x00005e0016007a0c */ /* 0x000fe20004f21270 */
[----:B------:R3:W-:Y:S04]  /*391f0*/  @P6 STG.E.U16 [R16.64], R20 ;  /* 0x0000001410006986 */ /* 0x0007e8000c101506 */
[----:B------:R1:W-:Y:S01]  /*39200*/  @P5 STG.E.U16 [R18.64], R21 ;  /* 0x0000001512005986 */ /* 0x0003e2000c101506 */
[----:B0-----:R-:W-:Y:S01]  /*39210*/  IMAD.WIDE R4, R0, 0x2, R8 ;  /* 0x0000000200047825 */ /* 0x001fe200078e0208 */
[----:B------:R-:W-:-:S02]  /*39220*/  PRMT R26, R26, 0x7632, R26 ;  /* 0x000076321a1a7816 */ /* 0x000fc4000000001a */
[----:B---3--:R-:W-:Y:S01]  /*39230*/  PRMT R16, R15, 0x7632, R16 ;  /* 0x000076320f107816 */ /* 0x008fe20000000010 */
[----:B------:R-:W-:-:S04]  /*39240*/  IMAD.WIDE R14, R0, 0x2, R2 ;  /* 0x00000002000e7825 */ /* 0x000fc800078e0202 */
[----:B------:R-:W-:Y:S04]  /*39250*/  @P3 STG.E.U16 [R4.64], R16 ;  /* 0x0000001004003986 */ /* 0x000fe8000c101506 */
[----:B------:R0:W-:Y:S01]  /*39260*/  @P1 STG.E.U16 [R14.64], R26 ;  /* 0x0000001a0e001986 */ /* 0x0001e2000c101506 */
[----:B------:R-:W-:Y:S02]  /*39270*/  ISETP.LT.AND P6, PT, R28, c[0x0][0x178], !P0 ;  /* 0x00005e001c007a0c */ /* 0x000fe400047c1270 */
[----:B------:R-:W-:Y:S02]  /*39280*/  ISETP.LT.AND P5, PT, R23, c[0x0][0x178], !P0 ;  /* 0x00005e0017007a0c */ /* 0x000fe400047a1270 */
[----:B-1----:R-:W-:Y:S01]  /*39290*/  IADD3 R18, R0, c[0x0][0x198], RZ ;  /* 0x0000660000127a10 */ /* 0x002fe20007ffe0ff */
[----:B0-----:R-:W2:Y:S04]  /*392a0*/  LDL.LU R26, [R1+0xae4] ;  /* 0x000ae400011a7983 */ /* 0x001ea80000300800 */
[----:B------:R-:W-:-:S04]  /*392b0*/  IMAD.WIDE R4, R18, 0x2, R12 ;  /* 0x0000000212047825 */ /* 0x000fc800078e020c */
[----:B------:R-:W-:Y:S01]  /*392c0*/  IMAD.WIDE R14, R18, 0x2, R10 ;  /* 0x00000002120e7825 */ /* 0x000fe200078e020a */
[----:B------:R0:W-:Y:S01]  /*392d0*/  @P6 STG.E.U16 [R4.64], R27 ;  /* 0x0000001b04006986 */ /* 0x0001e2000c101506 */
[----:B------:R-:W-:-:S03]  /*392e0*/  ISETP.LT.AND P0, PT, R22, c[0x0][0x178], !P0 ;  /* 0x00005e0016007a0c */ /* 0x000fc60004701270 */
[----:B-----5:R1:W-:Y:S01]  /*392f0*/  @P5 STG.E.U16 [R14.64], R7 ;  /* 0x000000070e005986 */ /* 0x0203e2000c101506 */
[----:B------:R-:W-:Y:S02]  /*39300*/  ISETP.LT.AND P5, PT, R28, c[0x0][0x178], !P2 ;  /* 0x00005e001c007a0c */ /* 0x000fe400057a1270 */
[----:B------:R-:W-:Y:S02]  /*39310*/  IADD3 R17, R24, 0x78, RZ ;  /* 0x0000007818117810 */ /* 0x000fe40007ffe0ff */
[C---:B------:R-:W-:Y:S02]  /*39320*/  IADD3 R19, R18.reuse, c[0x0][0x198], RZ ;  /* 0x0000660012137a10 */ /* 0x040fe40007ffe0ff */
[----:B------:R-:W-:Y:S01]  /*39330*/  ISETP.GE.AND P3, PT, R17, c[0x0][0x17c], PT ;  /* 0x00005f0011007a0c */ /* 0x000fe20003f66270 */
[----:B------:R-:W-:Y:S01]  /*39340*/  IMAD.WIDE R16, R18, 0x2, R8 ;  /* 0x0000000212107825 */ /* 0x000fe200078e0208 */
[----:B------:R-:W-:Y:S02]  /*39350*/  IADD3 R0, R24, 0x79, RZ ;  /* 0x0000007918007810 */ /* 0x000fe40007ffe0ff */
[----:B------:R-:W-:Y:S01]  /*39360*/  PRMT R20, R27, 0x7632, R20 ;  /* 0x000076321b147816 */ /* 0x000fe20000000014 */
[----:B0-----:R-:W-:Y:S01]  /*39370*/  IMAD.WIDE R4, R18, 0x2, R2 ;  /* 0x0000000212047825 */ /* 0x001fe200078e0202 */
[----:B------:R-:W3:Y:S03]  /*39380*/  LDL.LU R27, [R1+0x30c] ;  /* 0x00030c00011b7983 */ /* 0x000ee60000300800 */
[----:B-1----:R-:W-:Y:S01]  /*39390*/  IMAD.WIDE R14, R19, 0x2, R12 ;  /* 0x00000002130e7825 */ /* 0x002fe200078e020c */
[----:B------:R-:W4:Y:S01]  /*393a0*/  LDL R23, [R1+0x2fc] ;  /* 0x0002fc0001177983 */ /* 0x000f220000100800 */
[----:B------:R-:W-:-:S02]  /*393b0*/  ISETP.GE.AND P1, PT, R0, c[0x0][0x17c], PT ;  /* 0x00005f0000007a0c */ /* 0x000fc40003f26270 */
[----:B------:R-:W-:Y:S01]  /*393c0*/  PRMT R0, R7, 0x7632, R0 ;  /* 0x0000763207007816 */ /* 0x000fe20000000000 */
[----:B------:R-:W-:Y:S04]  /*393d0*/  @P4 STG.E.U16 [R16.64], R29 ;  /* 0x0000001d10004986 */ /* 0x000fe8000c101506 */
[----:B------:R-:W-:Y:S04]  /*393e0*/  @P0 STG.E.U16 [R4.64], R6 ;  /* 0x0000000604000986 */ /* 0x000fe8000c101506 */
[----:B------:R-:W5:Y:S04]  /*393f0*/  LDL.LU R7, [R1+0x1c] ;  /* 0x00001c0001077983 */ /* 0x000f680000300800 */
[----:B------:R0:W-:Y:S04]  /*39400*/  @P5 STG.E.U16 [R14.64], R20 ;  /* 0x000000140e005986 */ /* 0x0001e8000c101506 */
[----:B0-----:R-:W5:Y:S01]  /*39410*/  LDL.LU R20, [R1+0x2ec] ;  /* 0x0002ec0001147983 */ /* 0x001f620000300800 */
[----:B------:R-:W-:Y:S01]  /*39420*/  ISETP.LT.AND P6, PT, R25, c[0x0][0x178], !P2 ;  /* 0x00005e0019007a0c */ /* 0x000fe200057c1270 */
[C---:B------:R-:W-:Y:S01]  /*39430*/  IMAD.WIDE R16, R19.reuse, 0x2, R10 ;  /* 0x0000000213107825 */ /* 0x040fe200078e020a */
[----:B------:R-:W-:Y:S01]  /*39440*/  PRMT R6, R6, 0x7632, R6 ;  /* 0x0000763206067816 */ /* 0x000fe20000000006 */
[----:B------:R-:W5:Y:S02]  /*39450*/  LDL.LU R21, [R1+0x33c] ;  /* 0x00033c0001157983 */ /* 0x000f640000300800 */
[----:B------:R-:W-:-:S04]  /*39460*/  IMAD.WIDE R4, R19, 0x2, R8 ;  /* 0x0000000213047825 */ /* 0x000fc800078e0208 */
[----:B------:R-:W-:Y:S01]  /*39470*/  IMAD.WIDE R14, R19, 0x2, R2 ;  /* 0x00000002130e7825 */ /* 0x000fe200078e0202 */
[----:B--2---:R-:W-:Y:S02]  /*39480*/  ISETP.LT.AND P4, PT, R26, c[0x0][0x178], !P2 ;  /* 0x00005e001a007a0c */ /* 0x004fe40005781270 */
[----:B------:R-:W-:Y:S02]  /*39490*/  ISETP.LT.AND P2, PT, R22, c[0x0][0x178], !P2 ;  /* 0x00005e0016007a0c */ /* 0x000fe40005741270 */
[----:B------:R-:W-:-:S09]  /*394a0*/  ISETP.LT.AND P5, PT, R26, c[0x0][0x178], !P3 ;  /* 0x00005e001a007a0c */ /* 0x000fd20005fa1270 */
[----:B------:R0:W-:Y:S01]  /*394b0*/  @P4 STG.E.U16 [R16.64], R0 ;  /* 0x0000000010004986 */ /* 0x0001e2000c101506 */
[----:B------:R-:W-:Y:S02]  /*394c0*/  ISETP.LT.AND P4, PT, R28, c[0x0][0x178], !P3 ;  /* 0x00005e001c007a0c */ /* 0x000fe40005f81270 */
[----:B0-----:R-:W-:Y:S02]  /*394d0*/  PRMT R16, R29, 0x7632, R16 ;  /* 0x000076321d107816 */ /* 0x001fe40000000010 */
[----:B------:R-:W-:Y:S01]  /*394e0*/  IADD3 R0, R19, c[0x0][0x198], RZ ;  /* 0x0000660013007a10 */ /* 0x000fe20007ffe0ff */
[----:B------:R-:W2:Y:S04]  /*394f0*/  LDL.LU R29, [R1+0x32c] ;  /* 0x00032c00011d7983 */ /* 0x000ea80000300800 */
[----:B------:R0:W-:Y:S01]  /*39500*/  @P6 STG.E.U16 [R4.64], R16 ;  /* 0x0000001004006986 */ /* 0x0001e2000c101506 */
[----:B------:R-:W-:-:S02]  /*39510*/  ISETP.LT.AND P6, PT, R25, c[0x0][0x178], !P3 ;  /* 0x00005e0019007a0c */ /* 0x000fc40005fc1270 */
[----:B------:R-:W-:Y:S01]  /*39520*/  ISETP.LT.AND P3, PT, R22, c[0x0][0x178], !P3 ;  /* 0x00005e0016007a0c */ /* 0x000fe20005f61270 */
[----:B------:R1:W-:Y:S01]  /*39530*/  @P2 STG.E.U16 [R14.64], R6 ;  /* 0x000000060e002986 */ /* 0x0003e2000c101506 */
[----:B0-----:R-:W-:-:S04]  /*39540*/  IMAD.WIDE R4, R0, 0x2, R12 ;  /* 0x0000000200047825 */ /* 0x001fc800078e020c */
[C---:B-1----:R-:W-:Y:S01]  /*39550*/  IMAD.WIDE R14, R0.reuse, 0x2, R10 ;  /* 0x00000002000e7825 */ /* 0x042fe200078e020a */
[----:B---3--:R0:W-:Y:S04]  /*39560*/  @P4 STG.E.U16 [R4.64], R27 ;  /* 0x0000001b04004986 */ /* 0x0081e8000c101506 */
[----:B----4-:R1:W-:Y:S01]  /*39570*/  @P5 STG.E.U16 [R14.64], R23 ;  /* 0x000000170e005986 */ /* 0x0103e2000c101506 */
[----:B0-----:R-:W-:-:S04]  /*39580*/  IMAD.WIDE R4, R0, 0x2, R8 ;  /* 0x0000000200047825 */ /* 0x001fc800078e0208 */
[----:B-1----:R-:W-:Y:S01]  /*39590*/  IMAD.WIDE R14, R0, 0x2, R2 ;  /* 0x00000002000e7825 */ /* 0x002fe200078e0202 */
[----:B-----5:R-:W-:Y:S04]  /*395a0*/  @P6 STG.E.U16 [R4.64], R20 ;  /* 0x0000001404006986 */ /* 0x020fe8000c101506 */
[----:B------:R-:W3:Y:S04]  /*395b0*/  LDL.LU R23, [R1+0x1108] ;  /* 0x0011080001177983 */ /* 0x000ee80000300800 */
[----:B------:R0:W-:Y:S04]  /*395c0*/  @P3 STG.E.U16 [R14.64], R7 ;  /* 0x000000070e003986 */ /* 0x0001e8000c101506 */
[----:B0-----:R-:W4:Y:S01]  /*395d0*/  LDL.LU R15, [R1+0x2fc] ;  /* 0x0002fc00010f7983 */ /* 0x001f220000300800 */
[----:B------:R-:W-:-:S04]  /*395e0*/  IADD3 R6, R24, 0x7c, RZ ;  /* 0x0000007c18067810 */ /* 0x000fc80007ffe0ff */
[----:B------:R-:W-:Y:S02]  /*395f0*/  ISETP.GE.AND P4, PT, R6, c[0x0][0x17c], PT ;  /* 0x00005f0006007a0c */ /* 0x000fe40003f86270 */
[----:B------:R-:W-:Y:S02]  /*39600*/  PRMT R6, R27, 0x7632, R6 ;  /* 0x000076321b067816 */ /* 0x000fe40000000006 */
[----:B------:R-:W5:Y:S01]  /*39610*/  LDL.LU R27, [R1+0x31c] ;  /* 0x00031c00011b7983 */ /* 0x000f620000300800 */
[----:B------:R-:W-:Y:S02]  /*39620*/  ISETP.LT.AND P5, PT, R28, c[0x0][0x178], !P1 ;  /* 0x00005e001c007a0c */ /* 0x000fe40004fa1270 */
[----:B------:R-:W-:Y:S02]  /*39630*/  IADD3 R0, R0, c[0x0][0x198], RZ ;  /* 0x0000660000007a10 */ /* 0x000fe40007ffe0ff */
[----:B------:R-:W-:Y:S02]  /*39640*/  ISETP.LT.AND P6, PT, R26, c[0x0][0x178], !P1 ;  /* 0x00005e001a007a0c */ /* 0x000fe40004fc1270 */
[----:B------:R-:W-:Y:S01]  /*39650*/  ISETP.LT.AND P3, PT, R25, c[0x0][0x178], !P1 ;  /* 0x00005e0019007a0c */ /* 0x000fe20004f61270 */
[----:B------:R-:W-:Y:S01]  /*39660*/  IMAD.WIDE R4, R0, 0x2, R12 ;  /* 0x0000000200047825 */ /* 0x000fe200078e020c */
[----:B------:R-:W-:-:S02]  /*39670*/  IADD3 R18, R24, 0x7a, RZ ;  /* 0x0000007a18127810 */ /* 0x000fc40007ffe0ff */
[----:B------:R-:W-:Y:S02]  /*39680*/  IADD3 R16, R24, 0x7b, RZ ;  /* 0x0000007b18107810 */ /* 0x000fe40007ffe0ff */
[----:B------:R-:W-:Y:S01]  /*39690*/  ISETP.GE.AND P0, PT, R18, c[0x0][0x17c], PT ;  /* 0x00005f0012007a0c */ /* 0x000fe20003f06270 */
[----:B------:R0:W-:Y:S01]  /*396a0*/  @P5 STG.E.U16 [R4.64], R6 ;  /* 0x0000000604005986 */ /* 0x0001e2000c101506 */
[----:B------:R-:W-:Y:S02]  /*396b0*/  ISETP.GE.AND P2, PT, R16, c[0x0][0x17c], PT ;  /* 0x00005f0010007a0c */ /* 0x000fe40003f46270 */
[----:B------:R-:W-:Y:S02]  /*396c0*/  PRMT R16, R20, 0x7632, R16 ;  /* 0x0000763214107816 */ /* 0x000fe40000000010 */
[----:B------:R-:W-:Y:S01]  /*396d0*/  ISETP.LT.AND P1, PT, R22, c[0x0][0x178], !P1 ;  /* 0x00005e0016007a0c */ /* 0x000fe20004f21270 */
[----:B------:R-:W2:Y:S01]  /*396e0*/  LDL.LU R20, [R1+0xc] ;  /* 0x00000c0001147983 */ /* 0x000ea20000300800 */
[----:B------:R-:W-:Y:S01]  /*396f0*/  ISETP.LT.AND P5, PT, R28, c[0x0][0x178], !P0 ;  /* 0x00005e001c007a0c */ /* 0x000fe200047a1270 */
[----:B0-----:R-:W-:Y:S01]  /*39700*/  IMAD.WIDE R4, R0, 0x2, R8 ;  /* 0x0000000200047825 */ /* 0x001fe200078e0208 */
[----:B------:R-:W-:-:S02]  /*39710*/  PRMT R6, R7, 0x7632, R6 ;  /* 0x0000763207067816 */ /* 0x000fc40000000006 */
[----:B------:R-:W3:Y:S01]  /*39720*/  LDL.LU R7, [R1+0x1104] ;  /* 0x0011040001077983 */ /* 0x000ee20000300800 */
[----:B----4-:R-:W-:Y:S01]  /*39730*/  PRMT R17, R15, 0x7632, R17 ;  /* 0x000076320f117816 */ /* 0x010fe20000000011 */
[----:B------:R-:W-:-:S05]  /*39740*/  IMAD.WIDE R14, R0, 0x2, R10 ;  /* 0x00000002000e7825 */ /* 0x000fca00078e020a */
[----:B------:R0:W-:Y:S04]  /*39750*/  @P6 STG.E.U16 [R14.64], R17 ;  /* 0x000000110e006986 */ /* 0x0001e8000c101506 */
[----:B------:R1:W-:Y:S01]  /*39760*/  @P3 STG.E.U16 [R4.64], R16 ;  /* 0x0000001004003986 */ /* 0x0003e2000c101506 */
[----:B------:R-:W-:Y:S02]  /*39770*/  ISETP.LT.AND P3, PT, R26, c[0x0][0x178], !P0 ;  /* 0x00005e001a007a0c */ /* 0x000fe40004761270 */
[----:B------:R-:W-:Y:S02]  /*39780*/  ISETP.LT.AND P6, PT, R25, c[0x0][0x178], !P0 ;  /* 0x00005e0019007a0c */ /* 0x000fe400047c1270 */
[C---:B0-----:R-:W-:Y:S01]  /*39790*/  IADD3 R17, R0.reuse, c[0x0][0x198], RZ ;  /* 0x0000660000117a10 */ /* 0x041fe20007ffe0ff */
[----:B------:R-:W-:Y:S01]  /*397a0*/  IMAD.WIDE R14, R0, 0x2, R2 ;  /* 0x00000002000e7825 */ /* 0x000fe200078e0202 */
[----:B------:R-:W-:-:S03]  /*397b0*/  IADD3 R0, R24, 0x7d, RZ ;  /* 0x0000007d18007810 */ /* 0x000fc60007ffe0ff */
[----:B-1----:R-:W-:Y:S01]  /*397c0*/  IMAD.WIDE R4, R17, 0x2, R12 ;  /* 0x0000000211047825 */ /* 0x002fe200078e020c */
[----:B------:R0:W-:Y:S01]  /*397d0*/  @P1 STG.E.U16 [R14.64], R6 ;  /* 0x000000060e001986 */ /* 0x0001e2000c101506 */
[----:B------:R-:W-:-:S03]  /*397e0*/  ISETP.GE.AND P1, PT, R0, c[0x0][0x17c], PT ;  /* 0x00005f0000007a0c */ /* 0x000fc60003f26270 */
[----:B------:R1:W-:Y:S01]  /*397f0*/  @P5 STG.E.U16 [R4.64], R21 ;  /* 0x0000001504005986 */ /* 0x0003e2000c101506 */
[----:B--2---:R-:W-:Y:S01]  /*39800*/  PRMT R0, R29, 0x7632, R0 ;  /* 0x000076321d007816 */ /* 0x004fe20000000000 */
[----:B0-----:R-:W-:-:S04]  /*39810*/  IMAD.WIDE R14, R17, 0x2, R10 ;  /* 0x00000002110e7825 */ /* 0x001fc800078e020a */
[----:B-1----:R-:W-:Y:S01]  /*39820*/  IMAD.WIDE R4, R17, 0x2, R8 ;  /* 0x0000000211047825 */ /* 0x002fe200078e0208 */
[----:B------:R0:W-:Y:S01]  /*39830*/  @P3 STG.E.U16 [R14.64], R29 ;  /* 0x0000001d0e003986 */ /* 0x0001e2000c101506 */
[----:B-----5:R-:W-:-:S03]  /*39840*/  PRMT R18, R27, 0x7632, R18 ;  /* 0x000076321b127816 */ /* 0x020fc60000000012 */
[----:B------:R1:W-:Y:S04]  /*39850*/  @P6 STG.E.U16 [R4.64], R27 ;  /* 0x0000001b04006986 */ /* 0x0003e8000c101506 */
[----:B0-----:R-:W2:Y:S04]  /*39860*/  LDL.LU R29, [R1+0x38c] ;  /* 0x00038c00011d7983 */ /* 0x001ea80000300800 */
[----:B-1----:R-:W4:Y:S01]  /*39870*/  LDL R27, [R1+0x37c] ;  /* 0x00037c00011b7983 */ /* 0x002f220000100800 */
[----:B------:R-:W-:Y:S02]  /*39880*/  ISETP.LT.AND P0, PT, R22, c[0x0][0x178], !P0 ;  /* 0x00005e0016007a0c */ /* 0x000fe40004701270 */
[----:B------:R-:W-:-:S02]  /*39890*/  ISETP.LT.AND P5, PT, R28, c[0x0][0x178], !P2 ;  /* 0x00005e001c007a0c */ /* 0x000fc400057a1270 */
[C---:B------:R-:W-:Y:S02]  /*398a0*/  IADD3 R6, R17.reuse, c[0x0][0x198], RZ ;  /* 0x0000660011067a10 */ /* 0x040fe40007ffe0ff */
[----:B------:R-:W-:Y:S01]  /*398b0*/  ISETP.LT.AND P6, PT, R26, c[0x0][0x178], !P2 ;  /* 0x00005e001a007a0c */ /* 0x000fe200057c1270 */
[----:B------:R-:W-:Y:S01]  /*398c0*/  IMAD.WIDE R4, R17, 0x2, R2 ;  /* 0x0000000211047825 */ /* 0x000fe200078e0202 */
[----:B------:R-:W-:Y:S02]  /*398d0*/  ISETP.LT.AND P3, PT, R25, c[0x0][0x178], !P2 ;  /* 0x00005e0019007a0c */ /* 0x000fe40005761270 */
[----:B------:R-:W-:Y:S01]  /*398e0*/  ISETP.LT.AND P2, PT, R22, c[0x0][0x178], !P2 ;  /* 0x00005e0016007a0c */ /* 0x000fe20005741270 */
[----:B------:R-:W-:Y:S01]  /*398f0*/  IMAD.WIDE R14, R6, 0x2, R12 ;  /* 0x00000002060e7825 */ /* 0x000fe200078e020c */
[----:B------:R-:W-:Y:S01]  /*39900*/  PRMT R16, R21, 0x7632, R16 ;  /* 0x0000763215107816 */ /* 0x000fe20000000010 */
[----:B------:R0:W-:Y:S01]  /*39910*/  @P0 STG.E.U16 [R4.64], R20 ;  /* 0x0000001404000986 */ /* 0x0001e2000c101506 */
[----:B------:R-:W-:-:S03]  /*39920*/  PRMT R19, R20, 0x7632, R19 ;  /* 0x0000763214137816 */ /* 0x000fc60000000013 */
[----:B------:R1:W-:Y:S01]  /*39930*/  @P5 STG.E.U16 [R14.64], R16 ;  /* 0x000000100e005986 */ /* 0x0003e2000c101506 */
[----:B------:R-:W-:-:S03]  /*39940*/  ISETP.LT.AND P5, PT, R28, c[0x0][0x178], !P4 ;  /* 0x00005e001c007a0c */ /* 0x000fc600067a1270 */
[----:B------:R-:W5:Y:S01]  /*39950*/  LDL.LU R21, [R1+0x35c] ;  /* 0x00035c0001157983 */ /* 0x000f620000300800 */
[----:B0-----:R-:W-:-:S04]  /*39960*/  IMAD.WIDE R4, R6, 0x2, R10 ;  /* 0x0000000206047825 */ /* 0x001fc800078e020a */
[C---:B-1----:R-:W-:Y:S01]  /*39970*/  IMAD.WIDE R14, R6.reuse, 0x2, R8 ;  /* 0x00000002060e7825 */ /* 0x042fe200078e0208 */
[----:B------:R0:W-:Y:S03]  /*39980*/  @P6 STG.E.U16 [R4.64], R0 ;  /* 0x0000000004006986 */ /* 0x0001e6000c101506 */
[C---:B------:R-:W-:Y:S01]  /*39990*/  IMAD.WIDE R16, R6.reuse, 0x2, R2 ;  /* 0x0000000206107825 */ /* 0x040fe200078e0202 */
[----:B------:R1:W-:Y:S01]  /*399a0*/  @P3 STG.E.U16 [R14.64], R18 ;  /* 0x000000120e003986 */ /* 0x0003e2000c101506 */
[----:B------:R-:W-:-:S03]  /*399b0*/  IADD3 R6, R6, c[0x0][0x198], RZ ;  /* 0x0000660006067a10 */ /* 0x000fc60007ffe0ff */
[----:B------:R-:W-:Y:S01]  /*399c0*/  @P2 STG.E.U16 [R16.64], R19 ;  /* 0x0000001310002986 */ /* 0x000fe2000c101506 */
[----:B------:R-:W-:Y:S02]  /*399d0*/  ISETP.LT.AND P2, PT, R26, c[0x0][0x178], !P4 ;  /* 0x00005e001a007a0c */ /* 0x000fe40006741270 */
[----:B------:R-:W-:Y:S01]  /*399e0*/  IADD3 R20, R24, 0x7e, RZ ;  /* 0x0000007e18147810 */ /* 0x000fe20007ffe0ff */
[----:B0-----:R-:W-:-:S03]  /*399f0*/  IMAD.WIDE R4, R6, 0x2, R12 ;  /* 0x0000000206047825 */ /* 0x001fc600078e020c */
[----:B------:R-:W-:Y:S01]  /*39a00*/  ISETP.GE.AND P0, PT, R20, c[0x0][0x17c], PT ;  /* 0x00005f0014007a0c */ /* 0x000fe20003f06270 */
[----:B-1----:R-:W-:Y:S01]  /*39a10*/  IMAD.WIDE R14, R6, 0x2, R10 ;  /* 0x00000002060e7825 */ /* 0x002fe200078e020a */
[----:B------:R-:W-:Y:S02]  /*39a20*/  IADD3 R20, R24, 0x7f, RZ ;  /* 0x0000007f18147810 */ /* 0x000fe40007ffe0ff */
[----:B------:R-:W3:Y:S04]  /*39a30*/  LDL.LU R24, [R1+0x39c] ;  /* 0x00039c0001187983 */ /* 0x000ee80000300800 */
[----:B--2---:R0:W-:Y:S01]  /*39a40*/  @P5 STG.E.U16 [R4.64], R29 ;  /* 0x0000001d04005986 */ /* 0x0041e2000c101506 */
[----:B------:R-:W-:Y:S02]  /*39a50*/  ISETP.GE.AND P5, PT, R20, c[0x0][0x17c], PT ;  /* 0x00005f0014007a0c */ /* 0x000fe40003fa6270 */
[----:B------:R-:W-:Y:S01]  /*39a60*/  PRMT R20, R29, 0x7632, R20 ;  /* 0x000076321d147816 */ /* 0x000fe20000000014 */
[----:B----4-:R1:W-:Y:S04]  /*39a70*/  @P2 STG.E.U16 [R14.64], R27 ;  /* 0x0000001b0e002986 */ /* 0x0103e8000c101506 */
[----:B0-----:R-:W2:Y:S04]  /*39a80*/  LDL.LU R29, [R1+0x36c] ;  /* 0x00036c00011d7983 */ /* 0x001ea80000300800 */
[----:B-1----:R-:W4:Y:S04]  /*39a90*/  LDL.LU R27, [R1+0x1100] ;  /* 0x00110000011b7983 */ /* 0x002f280000300800 */
[----:B------:R-:W2:Y:S01]  /*39aa0*/  LDL.LU R15, [R1+0x37c] ;  /* 0x00037c00010f7983 */ /* 0x000ea20000300800 */
[----:B------:R-:W-:-:S02]  /*39ab0*/  ISETP.LT.AND P3, PT, R25, c[0x0][0x178], !P4 ;  /* 0x00005e0019007a0c */ /* 0x000fc40006761270 */
[----:B------:R-:W-:Y:S01]  /*39ac0*/  ISETP.LT.AND P4, PT, R22, c[0x0][0x178], !P4 ;  /* 0x00005e0016007a0c */ /* 0x000fe20006781270 */
[----:B------:R-:W-:-:S04]  /*39ad0*/  IMAD.WIDE R4, R6, 0x2, R8 ;  /* 0x0000000206047825 */ /* 0x000fc800078e0208 */
[----:B------:R-:W-:Y:S01]  /*39ae0*/  IMAD.WIDE R16, R6, 0x2, R2 ;  /* 0x0000000206107825 */ /* 0x000fe200078e0202 */
[----:B------:R-:W-:-:S05]  /*39af0*/  ISETP.LT.AND P6, PT, R28, c[0x0][0x178], !P1 ;  /* 0x00005e001c007a0c */ /* 0x000fca0004fc1270 */
[----:B-----5:R0:W-:Y:S01]  /*39b00*/  @P3 STG.E.U16 [R4.64], R21 ;  /* 0x0000001504003986 */ /* 0x0201e2000c101506 */
[----:B------:R-:W-:Y:S02]  /*39b10*/  ISETP.LT.AND P3, PT, R28, c[0x0][0x178], !P0 ;  /* 0x00005e001c007a0c */ /* 0x000fe40004761270 */
[----:B------:R-:W-:-:S05]  /*39b20*/  IADD3 R0, R6, c[0x0][0x198], RZ ;  /* 0x0000660006007a10 */ /* 0x000fca0007ffe0ff */
[----:B------:R-:W-:Y:S01]  /*39b30*/  IMAD.WIDE R18, R0, 0x2, R12 ;  /* 0x0000000200127825 */ /* 0x000fe200078e020c */
[----:B------:R-:W-:Y:S01]  /*39b40*/  ISETP.LT.AND P2, PT, R26, c[0x0][0x178], !P1 ;  /* 0x00005e001a007a0c */ /* 0x000fe20004f41270 */
[----:B----4-:R1:W-:Y:S01]  /*39b50*/  @P4 STG.E.U16 [R16.64], R27 ;  /* 0x0000001b10004986 */ /* 0x0103e2000c101506 */
[----:B------:R-:W-:-:S03]  /*39b60*/  ISETP.LT.AND P4, PT, R28, c[0x0][0x178], !P5 ;  /* 0x00005e001c007a0c */ /* 0x000fc60006f81270 */
[----:B------:R-:W4:Y:S04]  /*39b70*/  LDL.LU R28, [R1+0x34c] ;  /* 0x00034c00011c7983 */ /* 0x000f280000300800 */
[----:B------:R5:W-:Y:S01]  /*39b80*/  @P6 STG.E.U16 [R18.64], R20 ;  /* 0x0000001412006986 */ /* 0x000be2000c101506 */
[----:B------:R-:W-:Y:S02]  /*39b90*/  ISETP.LT.AND P6, PT, R25, c[0x0][0x178], !P1 ;  /* 0x00005e0019007a0c */ /* 0x000fe40004fc1270 */
[----:B------:R-:W-:Y:S02]  /*39ba0*/  ISETP.LT.AND P1, PT, R22, c[0x0][0x178], !P1 ;  /* 0x00005e0016007a0c */ /* 0x000fe40004f21270 */
[----:B---3--:R-:W-:Y:S02]  /*39bb0*/  PRMT R23, R21, 0x7632, R23 ;  /* 0x0000763215177816 */ /* 0x008fe40000000017 */
[C---:B0-----:R-:W-:Y:S01]  /*39bc0*/  IADD3 R21, R0.reuse, c[0x0][0x198], RZ ;  /* 0x0000660000157a10 */ /* 0x041fe20007ffe0ff */
[----:B------:R-:W-:Y:S01]  /*39bd0*/  IMAD.WIDE R4, R0, 0x2, R10 ;  /* 0x0000000200047825 */ /* 0x000fe200078e020a */
[----:B--2---:R-:W-:-:S02]  /*39be0*/  PRMT R6, R15, 0x7632, R6 ;  /* 0x000076320f067816 */ /* 0x004fc40000000006 */
[----:B-1----:R-:W-:Y:S01]  /*39bf0*/  PRMT R27, R27, 0x7632, R27 ;  /* 0x000076321b1b7816 */ /* 0x002fe2000000001b */
[----:B------:R-:W-:-:S04]  /*39c00*/  IMAD.WIDE R14, R0, 0x2, R8 ;  /* 0x00000002000e7825 */ /* 0x000fc800078e0208 */
[----:B------:R-:W-:Y:S01]  /*39c10*/  IMAD.WIDE R16, R0, 0x2, R2 ;  /* 0x0000000200107825 */ /* 0x000fe200078e0202 */
[----:B------:R-:W-:Y:S03]  /*39c20*/  @P2 STG.E.U16 [R4.64], R6 ;  /* 0x0000000604002986 */ /* 0x000fe6000c101506 */
[----:B-----5:R-:W-:Y:S01]  /*39c30*/  IMAD.WIDE R18, R21, 0x2, R12 ;  /* 0x0000000215127825 */ /* 0x020fe200078e020c */
[----:B------:R0:W-:Y:S01]  /*39c40*/  @P6 STG.E.U16 [R14.64], R23 ;  /* 0x000000170e006986 */ /* 0x0001e2000c101506 */
[----:B------:R-:W-:-:S03]  /*39c50*/  ISETP.LT.AND P2, PT, R26, c[0x0][0x178], !P0 ;  /* 0x00005e001a007a0c */ /* 0x000fc60004741270 */
[----:B------:R4:W-:Y:S04]  /*39c60*/  @P1 STG.E.U16 [R16.64], R27 ;  /* 0x0000001b10001986 */ /* 0x0009e8000c101506 */
[----:B------:R1:W-:Y:S01]  /*39c70*/  @P3 STG.E.U16 [R18.64], R24 ;  /* 0x0000001812003986 */ /* 0x0003e2000c101506 */
[C---:B------:R-:W-:Y:S02]  /*39c80*/  ISETP.LT.AND P3, PT, R25.reuse, c[0x0][0x178], !P0 ;  /* 0x00005e0019007a0c */ /* 0x040fe40004761270 */
[----:B------:R-:W-:Y:S02]  /*39c90*/  ISETP.LT.AND P0, PT, R22, c[0x0][0x178], !P0 ;  /* 0x00005e0016007a0c */ /* 0x000fe40004701270 */
[----:B------:R-:W-:Y:S02]  /*39ca0*/  ISETP.LT.AND P6, PT, R26, c[0x0][0x178], !P5 ;  /* 0x00005e001a007a0c */ /* 0x000fe40006fc1270 */
[----:B------:R-:W-:-:S02]  /*39cb0*/  ISETP.LT.AND P1, PT, R25, c[0x0][0x178], !P5 ;  /* 0x00005e0019007a0c */ /* 0x000fc40006f21270 */
[C---:B------:R-:W-:Y:S02]  /*39cc0*/  IADD3 R25, R21.reuse, c[0x0][0x198], RZ ;  /* 0x0000660015197a10 */ /* 0x040fe40007ffe0ff */
[----:B------:R-:W-:Y:S01]  /*39cd0*/  ISETP.LT.AND P5, PT, R22, c[0x0][0x178], !P5 ;  /* 0x00005e0016007a0c */ /* 0x000fe20006fa1270 */
[----:B0-----:R-:W-:Y:S01]  /*39ce0*/  IMAD.WIDE R22, R21, 0x2, R10 ;  /* 0x0000000215167825 */ /* 0x001fe200078e020a */
[----:B------:R-:W-:-:S03]  /*39cf0*/  PRMT R6, R24, 0x7632, R6 ;  /* 0x0000763218067816 */ /* 0x000fc60000000006 */
[----:B------:R-:W-:Y:S01]  /*39d00*/  IMAD.WIDE R4, R21, 0x2, R8 ;  /* 0x0000000215047825 */ /* 0x000fe200078e0208 */
[----:B------:R-:W-:-:S03]  /*39d10*/  PRMT R0, R29, 0x7632, R0 ;  /* 0x000076321d007816 */ /* 0x000fc60000000000 */
[----:B------:R-:W-:Y:S01]  /*39d20*/  IMAD.WIDE R14, R21, 0x2, R2 ;  /* 0x00000002150e7825 */ /* 0x000fe200078e0202 */
[----:B------:R1:W-:Y:S03]  /*39d30*/  @P2 STG.E.U16 [R22.64], R29 ;  /* 0x0000001d16002986 */ /* 0x0003e6000c101506 */
[----:B------:R-:W-:-:S04]  /*39d40*/  IMAD.WIDE R12, R25, 0x2, R12 ;  /* 0x00000002190c7825 */ /* 0x000fc800078e020c */
[----:B------:R-:W-:-:S04]  /*39d50*/  IMAD.WIDE R10, R25, 0x2, R10 ;  /* 0x00000002190a7825 */ /* 0x000fc800078e020a */
[----:B------:R-:W-:-:S04]  /*39d60*/  IMAD.WIDE R8, R25, 0x2, R8 ;  /* 0x0000000219087825 */ /* 0x000fc800078e0208 */
[----:B------:R-:W-:Y:S01]  /*39d70*/  IMAD.WIDE R2, R25, 0x2, R2 ;  /* 0x0000000219027825 */ /* 0x000fe200078e0202 */
[----:B----4-:R-:W-:Y:S01]  /*39d80*/  PRMT R16, R28, 0x7632, R16 ;  /* 0x000076321c107816 */ /* 0x010fe20000000010 */
[----:B------:R1:W-:Y:S04]  /*39d90*/  @P3 STG.E.U16 [R4.64], R28 ;  /* 0x0000001c04003986 */ /* 0x0003e8000c101506 */
[----:B------:R1:W-:Y:S04]  /*39da0*/  @P0 STG.E.U16 [R14.64], R7 ;  /* 0x000000070e000986 */ /* 0x0003e8000c101506 */
[----:B------:R1:W-:Y:S04]  /*39db0*/  @P4 STG.E.U16 [R12.64], R6 ;  /* 0x000000060c004986 */ /* 0x0003e8000c101506 */
[----:B------:R1:W-:Y:S04]  /*39dc0*/  @P6 STG.E.U16 [R10.64], R0 ;  /* 0x000000000a006986 */ /* 0x0003e8000c101506 */
[----:B------:R1:W-:Y:S01]  /*39dd0*/  @P1 STG.E.U16 [R8.64], R16 ;  /* 0x0000001008001986 */ /* 0x0003e2000c101506 */
[----:B------:R-:W-:Y:S05]  /*39de0*/  @!P5 EXIT ;  /* 0x000000000000d94d */ /* 0x000fea0003800000 */
[----:B-1----:R-:W-:-:S05]  /*39df0*/  PRMT R7, R7, 0x7632, R7 ;  /* 0x0000763207077816 */ /* 0x002fca0000000007 */
[----:B------:R-:W-:Y:S01]  /*39e00*/  STG.E.U16 [R2.64], R7 ;  /* 0x0000000702007986 */ /* 0x000fe2000c101506 */
[----:B------:R-:W-:Y:S05]  /*39e10*/  EXIT ;  /* 0x000000000000794d */ /* 0x000fea0003800000 */
.L_x_3:
[----:B------:R-:W-:-:S00]  /*39e20*/  BRA `(.L_x_3) ;  /* 0xfffffff000007947 */ /* 0x000fc0000383ffff */
[----:B------:R-:W-:-:S00]  /*39e30*/  NOP ;  /* 0x0000000000007918 */ /* 0x000fc00000000000 */
        /* <DEDUP_REMOVED lines=12> */
.L_x_4:


//--------------------- .nv.shared.matmul_kernel  --------------------------
	.section	.nv.shared.matmul_kernel,"aw",@nobits
	.sectionflags	@""
	.align	16
